//
// Generated by NVIDIA NVVM Compiler
//
// Compiler Build ID: CL-36424714
// Cuda compilation tools, release 13.0, V13.0.88
// Based on NVVM 20.0.0
//

.version 9.0
.target sm_100
.address_size 64

	// .globl	_Z12quick_kernelv
.global .align 4 .b8 __cudart_i2opi_f[24] = {65, 144, 67, 60, 153, 149, 98, 219, 192, 221, 52, 245, 209, 87, 39, 252, 41, 21, 68, 78, 110, 131, 249, 162};

.visible .entry _Z12quick_kernelv()
{
	.local .align 4 .b8 	__local_depot0[28];
	.reg .b64 	%SP;
	.reg .b64 	%SPL;
	.reg .pred 	%p<1602>;
	.reg .b32 	%r<7806>;
	.reg .b32 	%f<4704>;
	.reg .b64 	%rd<3008>;
	.reg .b64 	%fd<401>;

	mov.u64 	%SPL, __local_depot0;
	add.u64 	%rd1, %SPL, 0;
	add.u64 	%rd2, %SPL, 0;
	mov.u32 	%r2704, %tid.x;
	cvt.rn.f32.u32 	%f4503, %r2704;
	mov.b32 	%r7005, 0;
	mov.u64 	%rd2797, __cudart_i2opi_f;
$L__BB0_1:
	.pragma "nounroll";
	mul.f32 	%f1003, %f4503, 0f3F22F983;
	cvt.rni.s32.f32 	%r7013, %f1003;
	cvt.rn.f32.s32 	%f1004, %r7013;
	fma.rn.f32 	%f1005, %f1004, 0fBFC90FDA, %f4503;
	fma.rn.f32 	%f1006, %f1004, 0fB3A22168, %f1005;
	fma.rn.f32 	%f4505, %f1004, 0fA7C234C5, %f1006;
	abs.f32 	%f4, %f4503;
	setp.ltu.f32 	%p1, %f4, 0f47CE4780;
	mov.u32 	%r7009, %r7013;
	mov.f32 	%f4504, %f4505;
	@%p1 bra 	$L__BB0_9;
	setp.neu.f32 	%p2, %f4, 0f7F800000;
	@%p2 bra 	$L__BB0_4;
	mov.f32 	%f1009, 0f00000000;
	mul.rn.f32 	%f4504, %f4503, %f1009;
	mov.b32 	%r7009, 0;
	bra.uni 	$L__BB0_9;
$L__BB0_4:
	mov.b32 	%r3, %f4503;
	shl.b32 	%r2706, %r3, 8;
	or.b32  	%r4, %r2706, -2147483648;
	mov.b64 	%rd2808, 0;
	mov.b32 	%r7006, 0;
	mov.u64 	%rd2806, %rd2797;
	mov.u64 	%rd2807, %rd2;
$L__BB0_5:
	.pragma "nounroll";
	ld.global.nc.u32 	%r2707, [%rd2806];
	mad.wide.u32 	%rd611, %r2707, %r4, %rd2808;
	shr.u64 	%rd2808, %rd611, 32;
	st.local.u32 	[%rd2807], %rd611;
	add.s32 	%r7006, %r7006, 1;
	add.s64 	%rd2807, %rd2807, 4;
	add.s64 	%rd2806, %rd2806, 4;
	setp.ne.s32 	%p3, %r7006, 6;
	@%p3 bra 	$L__BB0_5;
	shr.u32 	%r2708, %r3, 23;
	st.local.u32 	[%rd2+24], %rd2808;
	and.b32  	%r7, %r2708, 31;
	and.b32  	%r2709, %r2708, 224;
	add.s32 	%r2710, %r2709, -128;
	shr.u32 	%r2711, %r2710, 5;
	mul.wide.u32 	%rd612, %r2711, 4;
	sub.s64 	%rd9, %rd2, %rd612;
	ld.local.u32 	%r7007, [%rd9+24];
	ld.local.u32 	%r7008, [%rd9+20];
	setp.eq.s32 	%p4, %r7, 0;
	@%p4 bra 	$L__BB0_8;
	shf.l.wrap.b32 	%r7007, %r7008, %r7007, %r7;
	ld.local.u32 	%r2712, [%rd9+16];
	shf.l.wrap.b32 	%r7008, %r2712, %r7008, %r7;
$L__BB0_8:
	shr.u32 	%r2713, %r7007, 30;
	shf.l.wrap.b32 	%r2714, %r7008, %r7007, 2;
	shl.b32 	%r2715, %r7008, 2;
	shr.u32 	%r2716, %r2714, 31;
	add.s32 	%r2717, %r2716, %r2713;
	neg.s32 	%r2718, %r2717;
	setp.lt.s32 	%p5, %r3, 0;
	selp.b32 	%r7009, %r2718, %r2717, %p5;
	xor.b32  	%r2719, %r2714, %r3;
	shr.s32 	%r2720, %r2714, 31;
	xor.b32  	%r2721, %r2720, %r2714;
	xor.b32  	%r2722, %r2720, %r2715;
	cvt.u64.u32 	%rd613, %r2721;
	shl.b64 	%rd614, %rd613, 32;
	cvt.u64.u32 	%rd615, %r2722;
	or.b64  	%rd616, %rd614, %rd615;
	cvt.rn.f64.s64 	%fd1, %rd616;
	mul.f64 	%fd2, %fd1, 0d3BF921FB54442D19;
	cvt.rn.f32.f64 	%f1007, %fd2;
	neg.f32 	%f1008, %f1007;
	setp.lt.s32 	%p6, %r2719, 0;
	selp.f32 	%f4504, %f1008, %f1007, %p6;
$L__BB0_9:
	setp.ltu.f32 	%p7, %f4, 0f47CE4780;
	mul.rn.f32 	%f1010, %f4504, %f4504;
	and.b32  	%r2724, %r7009, 1;
	setp.eq.b32 	%p8, %r2724, 1;
	selp.f32 	%f1011, 0f3F800000, %f4504, %p8;
	fma.rn.f32 	%f1012, %f1010, %f1011, 0f00000000;
	fma.rn.f32 	%f1013, %f1010, 0f37CBAC00, 0fBAB607ED;
	selp.f32 	%f1014, %f1013, 0fB94D4153, %p8;
	selp.f32 	%f1015, 0f3D2AAABB, 0f3C0885E4, %p8;
	fma.rn.f32 	%f1016, %f1014, %f1010, %f1015;
	selp.f32 	%f1017, 0fBEFFFFFF, 0fBE2AAAA8, %p8;
	fma.rn.f32 	%f1018, %f1016, %f1010, %f1017;
	fma.rn.f32 	%f1019, %f1018, %f1012, %f1011;
	and.b32  	%r2725, %r7009, 2;
	setp.eq.s32 	%p9, %r2725, 0;
	mov.f32 	%f1020, 0f00000000;
	sub.f32 	%f1021, %f1020, %f1019;
	selp.f32 	%f8, %f1019, %f1021, %p9;
	@%p7 bra 	$L__BB0_17;
	setp.neu.f32 	%p10, %f4, 0f7F800000;
	@%p10 bra 	$L__BB0_12;
	mov.f32 	%f1024, 0f00000000;
	mul.rn.f32 	%f4505, %f4503, %f1024;
	mov.b32 	%r7013, 0;
	bra.uni 	$L__BB0_17;
$L__BB0_12:
	mov.b32 	%r16, %f4503;
	shl.b32 	%r2727, %r16, 8;
	or.b32  	%r17, %r2727, -2147483648;
	mov.b64 	%rd2809, 0;
	mov.b32 	%r7010, 0;
$L__BB0_13:
	.pragma "nounroll";
	mul.wide.u32 	%rd618, %r7010, 4;
	mov.u64 	%rd619, __cudart_i2opi_f;
	add.s64 	%rd620, %rd619, %rd618;
	ld.global.nc.u32 	%r2728, [%rd620];
	mad.wide.u32 	%rd621, %r2728, %r17, %rd2809;
	shr.u64 	%rd2809, %rd621, 32;
	add.s64 	%rd622, %rd1, %rd618;
	st.local.u32 	[%rd622], %rd621;
	add.s32 	%r7010, %r7010, 1;
	setp.ne.s32 	%p11, %r7010, 6;
	@%p11 bra 	$L__BB0_13;
	shr.u32 	%r2729, %r16, 23;
	st.local.u32 	[%rd1+24], %rd2809;
	and.b32  	%r20, %r2729, 31;
	and.b32  	%r2730, %r2729, 224;
	add.s32 	%r2731, %r2730, -128;
	shr.u32 	%r2732, %r2731, 5;
	mul.wide.u32 	%rd623, %r2732, 4;
	sub.s64 	%rd12, %rd1, %rd623;
	ld.local.u32 	%r7011, [%rd12+24];
	ld.local.u32 	%r7012, [%rd12+20];
	setp.eq.s32 	%p12, %r20, 0;
	@%p12 bra 	$L__BB0_16;
	shf.l.wrap.b32 	%r7011, %r7012, %r7011, %r20;
	ld.local.u32 	%r2733, [%rd12+16];
	shf.l.wrap.b32 	%r7012, %r2733, %r7012, %r20;
$L__BB0_16:
	shr.u32 	%r2734, %r7011, 30;
	shf.l.wrap.b32 	%r2735, %r7012, %r7011, 2;
	shl.b32 	%r2736, %r7012, 2;
	shr.u32 	%r2737, %r2735, 31;
	add.s32 	%r2738, %r2737, %r2734;
	neg.s32 	%r2739, %r2738;
	setp.lt.s32 	%p13, %r16, 0;
	selp.b32 	%r7013, %r2739, %r2738, %p13;
	xor.b32  	%r2740, %r2735, %r16;
	shr.s32 	%r2741, %r2735, 31;
	xor.b32  	%r2742, %r2741, %r2735;
	xor.b32  	%r2743, %r2741, %r2736;
	cvt.u64.u32 	%rd624, %r2742;
	shl.b64 	%rd625, %rd624, 32;
	cvt.u64.u32 	%rd626, %r2743;
	or.b64  	%rd627, %rd625, %rd626;
	cvt.rn.f64.s64 	%fd3, %rd627;
	mul.f64 	%fd4, %fd3, 0d3BF921FB54442D19;
	cvt.rn.f32.f64 	%f1022, %fd4;
	neg.f32 	%f1023, %f1022;
	setp.lt.s32 	%p14, %r2740, 0;
	selp.f32 	%f4505, %f1023, %f1022, %p14;
$L__BB0_17:
	add.s32 	%r2745, %r7013, 1;
	mul.rn.f32 	%f1025, %f4505, %f4505;
	and.b32  	%r2746, %r7013, 1;
	setp.eq.b32 	%p15, %r2746, 1;
	selp.f32 	%f1026, %f4505, 0f3F800000, %p15;
	fma.rn.f32 	%f1027, %f1025, %f1026, 0f00000000;
	fma.rn.f32 	%f1028, %f1025, 0f37CBAC00, 0fBAB607ED;
	selp.f32 	%f1029, 0fB94D4153, %f1028, %p15;
	selp.f32 	%f1030, 0f3C0885E4, 0f3D2AAABB, %p15;
	fma.rn.f32 	%f1031, %f1029, %f1025, %f1030;
	selp.f32 	%f1032, 0fBE2AAAA8, 0fBEFFFFFF, %p15;
	fma.rn.f32 	%f1033, %f1031, %f1025, %f1032;
	fma.rn.f32 	%f1034, %f1033, %f1027, %f1026;
	and.b32  	%r2747, %r2745, 2;
	setp.eq.s32 	%p16, %r2747, 0;
	mov.f32 	%f1035, 0f00000000;
	sub.f32 	%f1036, %f1035, %f1034;
	selp.f32 	%f1037, %f1034, %f1036, %p16;
	fma.rn.f32 	%f12, %f8, %f1037, %f4503;
	mul.f32 	%f1038, %f12, 0f3F22F983;
	cvt.rni.s32.f32 	%r7021, %f1038;
	cvt.rn.f32.s32 	%f1039, %r7021;
	fma.rn.f32 	%f1040, %f1039, 0fBFC90FDA, %f12;
	fma.rn.f32 	%f1041, %f1039, 0fB3A22168, %f1040;
	fma.rn.f32 	%f4507, %f1039, 0fA7C234C5, %f1041;
	abs.f32 	%f14, %f12;
	setp.ltu.f32 	%p17, %f14, 0f47CE4780;
	mov.u32 	%r7017, %r7021;
	mov.f32 	%f4506, %f4507;
	@%p17 bra 	$L__BB0_25;
	setp.eq.f32 	%p18, %f14, 0f7F800000;
	@%p18 bra 	$L__BB0_24;
	mov.b32 	%r30, %f12;
	shl.b32 	%r2749, %r30, 8;
	or.b32  	%r31, %r2749, -2147483648;
	mov.b64 	%rd2810, 0;
	mov.b32 	%r7014, 0;
$L__BB0_20:
	.pragma "nounroll";
	mul.wide.u32 	%rd629, %r7014, 4;
	mov.u64 	%rd630, __cudart_i2opi_f;
	add.s64 	%rd631, %rd630, %rd629;
	ld.global.nc.u32 	%r2750, [%rd631];
	mad.wide.u32 	%rd632, %r2750, %r31, %rd2810;
	shr.u64 	%rd2810, %rd632, 32;
	add.s64 	%rd633, %rd2, %rd629;
	st.local.u32 	[%rd633], %rd632;
	add.s32 	%r7014, %r7014, 1;
	setp.ne.s32 	%p19, %r7014, 6;
	@%p19 bra 	$L__BB0_20;
	shr.u32 	%r2751, %r30, 23;
	st.local.u32 	[%rd2+24], %rd2810;
	and.b32  	%r34, %r2751, 31;
	and.b32  	%r2752, %r2751, 224;
	add.s32 	%r2753, %r2752, -128;
	shr.u32 	%r2754, %r2753, 5;
	mul.wide.u32 	%rd634, %r2754, 4;
	sub.s64 	%rd15, %rd2, %rd634;
	ld.local.u32 	%r7015, [%rd15+24];
	ld.local.u32 	%r7016, [%rd15+20];
	setp.eq.s32 	%p20, %r34, 0;
	@%p20 bra 	$L__BB0_23;
	shf.l.wrap.b32 	%r7015, %r7016, %r7015, %r34;
	ld.local.u32 	%r2755, [%rd15+16];
	shf.l.wrap.b32 	%r7016, %r2755, %r7016, %r34;
$L__BB0_23:
	shr.u32 	%r2756, %r7015, 30;
	shf.l.wrap.b32 	%r2757, %r7016, %r7015, 2;
	shl.b32 	%r2758, %r7016, 2;
	shr.u32 	%r2759, %r2757, 31;
	add.s32 	%r2760, %r2759, %r2756;
	neg.s32 	%r2761, %r2760;
	setp.lt.s32 	%p21, %r30, 0;
	selp.b32 	%r7017, %r2761, %r2760, %p21;
	xor.b32  	%r2762, %r2757, %r30;
	shr.s32 	%r2763, %r2757, 31;
	xor.b32  	%r2764, %r2763, %r2757;
	xor.b32  	%r2765, %r2763, %r2758;
	cvt.u64.u32 	%rd635, %r2764;
	shl.b64 	%rd636, %rd635, 32;
	cvt.u64.u32 	%rd637, %r2765;
	or.b64  	%rd638, %rd636, %rd637;
	cvt.rn.f64.s64 	%fd5, %rd638;
	mul.f64 	%fd6, %fd5, 0d3BF921FB54442D19;
	cvt.rn.f32.f64 	%f1042, %fd6;
	neg.f32 	%f1043, %f1042;
	setp.lt.s32 	%p22, %r2762, 0;
	selp.f32 	%f4506, %f1043, %f1042, %p22;
	bra.uni 	$L__BB0_25;
$L__BB0_24:
	mov.f32 	%f1044, 0f00000000;
	mul.rn.f32 	%f4506, %f12, %f1044;
	mov.b32 	%r7017, 0;
$L__BB0_25:
	setp.ltu.f32 	%p23, %f14, 0f47CE4780;
	mul.rn.f32 	%f1045, %f4506, %f4506;
	and.b32  	%r2767, %r7017, 1;
	setp.eq.b32 	%p24, %r2767, 1;
	selp.f32 	%f1046, 0f3F800000, %f4506, %p24;
	fma.rn.f32 	%f1047, %f1045, %f1046, 0f00000000;
	fma.rn.f32 	%f1048, %f1045, 0f37CBAC00, 0fBAB607ED;
	selp.f32 	%f1049, %f1048, 0fB94D4153, %p24;
	selp.f32 	%f1050, 0f3D2AAABB, 0f3C0885E4, %p24;
	fma.rn.f32 	%f1051, %f1049, %f1045, %f1050;
	selp.f32 	%f1052, 0fBEFFFFFF, 0fBE2AAAA8, %p24;
	fma.rn.f32 	%f1053, %f1051, %f1045, %f1052;
	fma.rn.f32 	%f1054, %f1053, %f1047, %f1046;
	and.b32  	%r2768, %r7017, 2;
	setp.eq.s32 	%p25, %r2768, 0;
	mov.f32 	%f1055, 0f00000000;
	sub.f32 	%f1056, %f1055, %f1054;
	selp.f32 	%f18, %f1054, %f1056, %p25;
	@%p23 bra 	$L__BB0_33;
	setp.eq.f32 	%p26, %f14, 0f7F800000;
	@%p26 bra 	$L__BB0_32;
	mov.b32 	%r43, %f12;
	shl.b32 	%r2770, %r43, 8;
	or.b32  	%r44, %r2770, -2147483648;
	mov.b64 	%rd2811, 0;
	mov.b32 	%r7018, 0;
$L__BB0_28:
	.pragma "nounroll";
	mul.wide.u32 	%rd640, %r7018, 4;
	mov.u64 	%rd641, __cudart_i2opi_f;
	add.s64 	%rd642, %rd641, %rd640;
	ld.global.nc.u32 	%r2771, [%rd642];
	mad.wide.u32 	%rd643, %r2771, %r44, %rd2811;
	shr.u64 	%rd2811, %rd643, 32;
	add.s64 	%rd644, %rd1, %rd640;
	st.local.u32 	[%rd644], %rd643;
	add.s32 	%r7018, %r7018, 1;
	setp.ne.s32 	%p27, %r7018, 6;
	@%p27 bra 	$L__BB0_28;
	shr.u32 	%r2772, %r43, 23;
	st.local.u32 	[%rd1+24], %rd2811;
	and.b32  	%r47, %r2772, 31;
	and.b32  	%r2773, %r2772, 224;
	add.s32 	%r2774, %r2773, -128;
	shr.u32 	%r2775, %r2774, 5;
	mul.wide.u32 	%rd645, %r2775, 4;
	sub.s64 	%rd18, %rd1, %rd645;
	ld.local.u32 	%r7019, [%rd18+24];
	ld.local.u32 	%r7020, [%rd18+20];
	setp.eq.s32 	%p28, %r47, 0;
	@%p28 bra 	$L__BB0_31;
	shf.l.wrap.b32 	%r7019, %r7020, %r7019, %r47;
	ld.local.u32 	%r2776, [%rd18+16];
	shf.l.wrap.b32 	%r7020, %r2776, %r7020, %r47;
$L__BB0_31:
	shr.u32 	%r2777, %r7019, 30;
	shf.l.wrap.b32 	%r2778, %r7020, %r7019, 2;
	shl.b32 	%r2779, %r7020, 2;
	shr.u32 	%r2780, %r2778, 31;
	add.s32 	%r2781, %r2780, %r2777;
	neg.s32 	%r2782, %r2781;
	setp.lt.s32 	%p29, %r43, 0;
	selp.b32 	%r7021, %r2782, %r2781, %p29;
	xor.b32  	%r2783, %r2778, %r43;
	shr.s32 	%r2784, %r2778, 31;
	xor.b32  	%r2785, %r2784, %r2778;
	xor.b32  	%r2786, %r2784, %r2779;
	cvt.u64.u32 	%rd646, %r2785;
	shl.b64 	%rd647, %rd646, 32;
	cvt.u64.u32 	%rd648, %r2786;
	or.b64  	%rd649, %rd647, %rd648;
	cvt.rn.f64.s64 	%fd7, %rd649;
	mul.f64 	%fd8, %fd7, 0d3BF921FB54442D19;
	cvt.rn.f32.f64 	%f1057, %fd8;
	neg.f32 	%f1058, %f1057;
	setp.lt.s32 	%p30, %r2783, 0;
	selp.f32 	%f4507, %f1058, %f1057, %p30;
	bra.uni 	$L__BB0_33;
$L__BB0_32:
	mov.f32 	%f1059, 0f00000000;
	mul.rn.f32 	%f4507, %f12, %f1059;
	mov.b32 	%r7021, 0;
$L__BB0_33:
	add.s32 	%r2788, %r7021, 1;
	mul.rn.f32 	%f1060, %f4507, %f4507;
	and.b32  	%r2789, %r7021, 1;
	setp.eq.b32 	%p31, %r2789, 1;
	selp.f32 	%f1061, %f4507, 0f3F800000, %p31;
	fma.rn.f32 	%f1062, %f1060, %f1061, 0f00000000;
	fma.rn.f32 	%f1063, %f1060, 0f37CBAC00, 0fBAB607ED;
	selp.f32 	%f1064, 0fB94D4153, %f1063, %p31;
	selp.f32 	%f1065, 0f3C0885E4, 0f3D2AAABB, %p31;
	fma.rn.f32 	%f1066, %f1064, %f1060, %f1065;
	selp.f32 	%f1067, 0fBE2AAAA8, 0fBEFFFFFF, %p31;
	fma.rn.f32 	%f1068, %f1066, %f1060, %f1067;
	fma.rn.f32 	%f1069, %f1068, %f1062, %f1061;
	and.b32  	%r2790, %r2788, 2;
	setp.eq.s32 	%p32, %r2790, 0;
	mov.f32 	%f1070, 0f00000000;
	sub.f32 	%f1071, %f1070, %f1069;
	selp.f32 	%f1072, %f1069, %f1071, %p32;
	fma.rn.f32 	%f22, %f18, %f1072, %f12;
	mul.f32 	%f1073, %f22, 0f3F22F983;
	cvt.rni.s32.f32 	%r7029, %f1073;
	cvt.rn.f32.s32 	%f1074, %r7029;
	fma.rn.f32 	%f1075, %f1074, 0fBFC90FDA, %f22;
	fma.rn.f32 	%f1076, %f1074, 0fB3A22168, %f1075;
	fma.rn.f32 	%f4509, %f1074, 0fA7C234C5, %f1076;
	abs.f32 	%f24, %f22;
	setp.ltu.f32 	%p33, %f24, 0f47CE4780;
	mov.u32 	%r7025, %r7029;
	mov.f32 	%f4508, %f4509;
	@%p33 bra 	$L__BB0_41;
	setp.eq.f32 	%p34, %f24, 0f7F800000;
	@%p34 bra 	$L__BB0_40;
	mov.b32 	%r57, %f22;
	shl.b32 	%r2792, %r57, 8;
	or.b32  	%r58, %r2792, -2147483648;
	mov.b64 	%rd2812, 0;
	mov.b32 	%r7022, 0;
$L__BB0_36:
	.pragma "nounroll";
	mul.wide.u32 	%rd651, %r7022, 4;
	mov.u64 	%rd652, __cudart_i2opi_f;
	add.s64 	%rd653, %rd652, %rd651;
	ld.global.nc.u32 	%r2793, [%rd653];
	mad.wide.u32 	%rd654, %r2793, %r58, %rd2812;
	shr.u64 	%rd2812, %rd654, 32;
	add.s64 	%rd655, %rd2, %rd651;
	st.local.u32 	[%rd655], %rd654;
	add.s32 	%r7022, %r7022, 1;
	setp.ne.s32 	%p35, %r7022, 6;
	@%p35 bra 	$L__BB0_36;
	shr.u32 	%r2794, %r57, 23;
	st.local.u32 	[%rd2+24], %rd2812;
	and.b32  	%r61, %r2794, 31;
	and.b32  	%r2795, %r2794, 224;
	add.s32 	%r2796, %r2795, -128;
	shr.u32 	%r2797, %r2796, 5;
	mul.wide.u32 	%rd656, %r2797, 4;
	sub.s64 	%rd21, %rd2, %rd656;
	ld.local.u32 	%r7023, [%rd21+24];
	ld.local.u32 	%r7024, [%rd21+20];
	setp.eq.s32 	%p36, %r61, 0;
	@%p36 bra 	$L__BB0_39;
	shf.l.wrap.b32 	%r7023, %r7024, %r7023, %r61;
	ld.local.u32 	%r2798, [%rd21+16];
	shf.l.wrap.b32 	%r7024, %r2798, %r7024, %r61;
$L__BB0_39:
	shr.u32 	%r2799, %r7023, 30;
	shf.l.wrap.b32 	%r2800, %r7024, %r7023, 2;
	shl.b32 	%r2801, %r7024, 2;
	shr.u32 	%r2802, %r2800, 31;
	add.s32 	%r2803, %r2802, %r2799;
	neg.s32 	%r2804, %r2803;
	setp.lt.s32 	%p37, %r57, 0;
	selp.b32 	%r7025, %r2804, %r2803, %p37;
	xor.b32  	%r2805, %r2800, %r57;
	shr.s32 	%r2806, %r2800, 31;
	xor.b32  	%r2807, %r2806, %r2800;
	xor.b32  	%r2808, %r2806, %r2801;
	cvt.u64.u32 	%rd657, %r2807;
	shl.b64 	%rd658, %rd657, 32;
	cvt.u64.u32 	%rd659, %r2808;
	or.b64  	%rd660, %rd658, %rd659;
	cvt.rn.f64.s64 	%fd9, %rd660;
	mul.f64 	%fd10, %fd9, 0d3BF921FB54442D19;
	cvt.rn.f32.f64 	%f1077, %fd10;
	neg.f32 	%f1078, %f1077;
	setp.lt.s32 	%p38, %r2805, 0;
	selp.f32 	%f4508, %f1078, %f1077, %p38;
	bra.uni 	$L__BB0_41;
$L__BB0_40:
	mov.f32 	%f1079, 0f00000000;
	mul.rn.f32 	%f4508, %f22, %f1079;
	mov.b32 	%r7025, 0;
$L__BB0_41:
	setp.ltu.f32 	%p39, %f24, 0f47CE4780;
	mul.rn.f32 	%f1080, %f4508, %f4508;
	and.b32  	%r2810, %r7025, 1;
	setp.eq.b32 	%p40, %r2810, 1;
	selp.f32 	%f1081, 0f3F800000, %f4508, %p40;
	fma.rn.f32 	%f1082, %f1080, %f1081, 0f00000000;
	fma.rn.f32 	%f1083, %f1080, 0f37CBAC00, 0fBAB607ED;
	selp.f32 	%f1084, %f1083, 0fB94D4153, %p40;
	selp.f32 	%f1085, 0f3D2AAABB, 0f3C0885E4, %p40;
	fma.rn.f32 	%f1086, %f1084, %f1080, %f1085;
	selp.f32 	%f1087, 0fBEFFFFFF, 0fBE2AAAA8, %p40;
	fma.rn.f32 	%f1088, %f1086, %f1080, %f1087;
	fma.rn.f32 	%f1089, %f1088, %f1082, %f1081;
	and.b32  	%r2811, %r7025, 2;
	setp.eq.s32 	%p41, %r2811, 0;
	mov.f32 	%f1090, 0f00000000;
	sub.f32 	%f1091, %f1090, %f1089;
	selp.f32 	%f28, %f1089, %f1091, %p41;
	@%p39 bra 	$L__BB0_49;
	setp.eq.f32 	%p42, %f24, 0f7F800000;
	@%p42 bra 	$L__BB0_48;
	mov.b32 	%r70, %f22;
	shl.b32 	%r2813, %r70, 8;
	or.b32  	%r71, %r2813, -2147483648;
	mov.b64 	%rd2813, 0;
	mov.b32 	%r7026, 0;
$L__BB0_44:
	.pragma "nounroll";
	mul.wide.u32 	%rd662, %r7026, 4;
	mov.u64 	%rd663, __cudart_i2opi_f;
	add.s64 	%rd664, %rd663, %rd662;
	ld.global.nc.u32 	%r2814, [%rd664];
	mad.wide.u32 	%rd665, %r2814, %r71, %rd2813;
	shr.u64 	%rd2813, %rd665, 32;
	add.s64 	%rd666, %rd1, %rd662;
	st.local.u32 	[%rd666], %rd665;
	add.s32 	%r7026, %r7026, 1;
	setp.ne.s32 	%p43, %r7026, 6;
	@%p43 bra 	$L__BB0_44;
	shr.u32 	%r2815, %r70, 23;
	st.local.u32 	[%rd1+24], %rd2813;
	and.b32  	%r74, %r2815, 31;
	and.b32  	%r2816, %r2815, 224;
	add.s32 	%r2817, %r2816, -128;
	shr.u32 	%r2818, %r2817, 5;
	mul.wide.u32 	%rd667, %r2818, 4;
	sub.s64 	%rd24, %rd1, %rd667;
	ld.local.u32 	%r7027, [%rd24+24];
	ld.local.u32 	%r7028, [%rd24+20];
	setp.eq.s32 	%p44, %r74, 0;
	@%p44 bra 	$L__BB0_47;
	shf.l.wrap.b32 	%r7027, %r7028, %r7027, %r74;
	ld.local.u32 	%r2819, [%rd24+16];
	shf.l.wrap.b32 	%r7028, %r2819, %r7028, %r74;
$L__BB0_47:
	shr.u32 	%r2820, %r7027, 30;
	shf.l.wrap.b32 	%r2821, %r7028, %r7027, 2;
	shl.b32 	%r2822, %r7028, 2;
	shr.u32 	%r2823, %r2821, 31;
	add.s32 	%r2824, %r2823, %r2820;
	neg.s32 	%r2825, %r2824;
	setp.lt.s32 	%p45, %r70, 0;
	selp.b32 	%r7029, %r2825, %r2824, %p45;
	xor.b32  	%r2826, %r2821, %r70;
	shr.s32 	%r2827, %r2821, 31;
	xor.b32  	%r2828, %r2827, %r2821;
	xor.b32  	%r2829, %r2827, %r2822;
	cvt.u64.u32 	%rd668, %r2828;
	shl.b64 	%rd669, %rd668, 32;
	cvt.u64.u32 	%rd670, %r2829;
	or.b64  	%rd671, %rd669, %rd670;
	cvt.rn.f64.s64 	%fd11, %rd671;
	mul.f64 	%fd12, %fd11, 0d3BF921FB54442D19;
	cvt.rn.f32.f64 	%f1092, %fd12;
	neg.f32 	%f1093, %f1092;
	setp.lt.s32 	%p46, %r2826, 0;
	selp.f32 	%f4509, %f1093, %f1092, %p46;
	bra.uni 	$L__BB0_49;
$L__BB0_48:
	mov.f32 	%f1094, 0f00000000;
	mul.rn.f32 	%f4509, %f22, %f1094;
	mov.b32 	%r7029, 0;
$L__BB0_49:
	add.s32 	%r2831, %r7029, 1;
	mul.rn.f32 	%f1095, %f4509, %f4509;
	and.b32  	%r2832, %r7029, 1;
	setp.eq.b32 	%p47, %r2832, 1;
	selp.f32 	%f1096, %f4509, 0f3F800000, %p47;
	fma.rn.f32 	%f1097, %f1095, %f1096, 0f00000000;
	fma.rn.f32 	%f1098, %f1095, 0f37CBAC00, 0fBAB607ED;
	selp.f32 	%f1099, 0fB94D4153, %f1098, %p47;
	selp.f32 	%f1100, 0f3C0885E4, 0f3D2AAABB, %p47;
	fma.rn.f32 	%f1101, %f1099, %f1095, %f1100;
	selp.f32 	%f1102, 0fBE2AAAA8, 0fBEFFFFFF, %p47;
	fma.rn.f32 	%f1103, %f1101, %f1095, %f1102;
	fma.rn.f32 	%f1104, %f1103, %f1097, %f1096;
	and.b32  	%r2833, %r2831, 2;
	setp.eq.s32 	%p48, %r2833, 0;
	mov.f32 	%f1105, 0f00000000;
	sub.f32 	%f1106, %f1105, %f1104;
	selp.f32 	%f1107, %f1104, %f1106, %p48;
	fma.rn.f32 	%f32, %f28, %f1107, %f22;
	mul.f32 	%f1108, %f32, 0f3F22F983;
	cvt.rni.s32.f32 	%r7037, %f1108;
	cvt.rn.f32.s32 	%f1109, %r7037;
	fma.rn.f32 	%f1110, %f1109, 0fBFC90FDA, %f32;
	fma.rn.f32 	%f1111, %f1109, 0fB3A22168, %f1110;
	fma.rn.f32 	%f4511, %f1109, 0fA7C234C5, %f1111;
	abs.f32 	%f34, %f32;
	setp.ltu.f32 	%p49, %f34, 0f47CE4780;
	mov.u32 	%r7033, %r7037;
	mov.f32 	%f4510, %f4511;
	@%p49 bra 	$L__BB0_57;
	setp.eq.f32 	%p50, %f34, 0f7F800000;
	@%p50 bra 	$L__BB0_56;
	mov.b32 	%r84, %f32;
	shl.b32 	%r2835, %r84, 8;
	or.b32  	%r85, %r2835, -2147483648;
	mov.b64 	%rd2814, 0;
	mov.b32 	%r7030, 0;
$L__BB0_52:
	.pragma "nounroll";
	mul.wide.u32 	%rd673, %r7030, 4;
	mov.u64 	%rd674, __cudart_i2opi_f;
	add.s64 	%rd675, %rd674, %rd673;
	ld.global.nc.u32 	%r2836, [%rd675];
	mad.wide.u32 	%rd676, %r2836, %r85, %rd2814;
	shr.u64 	%rd2814, %rd676, 32;
	add.s64 	%rd677, %rd2, %rd673;
	st.local.u32 	[%rd677], %rd676;
	add.s32 	%r7030, %r7030, 1;
	setp.ne.s32 	%p51, %r7030, 6;
	@%p51 bra 	$L__BB0_52;
	shr.u32 	%r2837, %r84, 23;
	st.local.u32 	[%rd2+24], %rd2814;
	and.b32  	%r88, %r2837, 31;
	and.b32  	%r2838, %r2837, 224;
	add.s32 	%r2839, %r2838, -128;
	shr.u32 	%r2840, %r2839, 5;
	mul.wide.u32 	%rd678, %r2840, 4;
	sub.s64 	%rd27, %rd2, %rd678;
	ld.local.u32 	%r7031, [%rd27+24];
	ld.local.u32 	%r7032, [%rd27+20];
	setp.eq.s32 	%p52, %r88, 0;
	@%p52 bra 	$L__BB0_55;
	shf.l.wrap.b32 	%r7031, %r7032, %r7031, %r88;
	ld.local.u32 	%r2841, [%rd27+16];
	shf.l.wrap.b32 	%r7032, %r2841, %r7032, %r88;
$L__BB0_55:
	shr.u32 	%r2842, %r7031, 30;
	shf.l.wrap.b32 	%r2843, %r7032, %r7031, 2;
	shl.b32 	%r2844, %r7032, 2;
	shr.u32 	%r2845, %r2843, 31;
	add.s32 	%r2846, %r2845, %r2842;
	neg.s32 	%r2847, %r2846;
	setp.lt.s32 	%p53, %r84, 0;
	selp.b32 	%r7033, %r2847, %r2846, %p53;
	xor.b32  	%r2848, %r2843, %r84;
	shr.s32 	%r2849, %r2843, 31;
	xor.b32  	%r2850, %r2849, %r2843;
	xor.b32  	%r2851, %r2849, %r2844;
	cvt.u64.u32 	%rd679, %r2850;
	shl.b64 	%rd680, %rd679, 32;
	cvt.u64.u32 	%rd681, %r2851;
	or.b64  	%rd682, %rd680, %rd681;
	cvt.rn.f64.s64 	%fd13, %rd682;
	mul.f64 	%fd14, %fd13, 0d3BF921FB54442D19;
	cvt.rn.f32.f64 	%f1112, %fd14;
	neg.f32 	%f1113, %f1112;
	setp.lt.s32 	%p54, %r2848, 0;
	selp.f32 	%f4510, %f1113, %f1112, %p54;
	bra.uni 	$L__BB0_57;
$L__BB0_56:
	mov.f32 	%f1114, 0f00000000;
	mul.rn.f32 	%f4510, %f32, %f1114;
	mov.b32 	%r7033, 0;
$L__BB0_57:
	setp.ltu.f32 	%p55, %f34, 0f47CE4780;
	mul.rn.f32 	%f1115, %f4510, %f4510;
	and.b32  	%r2853, %r7033, 1;
	setp.eq.b32 	%p56, %r2853, 1;
	selp.f32 	%f1116, 0f3F800000, %f4510, %p56;
	fma.rn.f32 	%f1117, %f1115, %f1116, 0f00000000;
	fma.rn.f32 	%f1118, %f1115, 0f37CBAC00, 0fBAB607ED;
	selp.f32 	%f1119, %f1118, 0fB94D4153, %p56;
	selp.f32 	%f1120, 0f3D2AAABB, 0f3C0885E4, %p56;
	fma.rn.f32 	%f1121, %f1119, %f1115, %f1120;
	selp.f32 	%f1122, 0fBEFFFFFF, 0fBE2AAAA8, %p56;
	fma.rn.f32 	%f1123, %f1121, %f1115, %f1122;
	fma.rn.f32 	%f1124, %f1123, %f1117, %f1116;
	and.b32  	%r2854, %r7033, 2;
	setp.eq.s32 	%p57, %r2854, 0;
	mov.f32 	%f1125, 0f00000000;
	sub.f32 	%f1126, %f1125, %f1124;
	selp.f32 	%f38, %f1124, %f1126, %p57;
	@%p55 bra 	$L__BB0_65;
	setp.eq.f32 	%p58, %f34, 0f7F800000;
	@%p58 bra 	$L__BB0_64;
	mov.b32 	%r97, %f32;
	shl.b32 	%r2856, %r97, 8;
	or.b32  	%r98, %r2856, -2147483648;
	mov.b64 	%rd2815, 0;
	mov.b32 	%r7034, 0;
$L__BB0_60:
	.pragma "nounroll";
	mul.wide.u32 	%rd684, %r7034, 4;
	mov.u64 	%rd685, __cudart_i2opi_f;
	add.s64 	%rd686, %rd685, %rd684;
	ld.global.nc.u32 	%r2857, [%rd686];
	mad.wide.u32 	%rd687, %r2857, %r98, %rd2815;
	shr.u64 	%rd2815, %rd687, 32;
	add.s64 	%rd688, %rd1, %rd684;
	st.local.u32 	[%rd688], %rd687;
	add.s32 	%r7034, %r7034, 1;
	setp.ne.s32 	%p59, %r7034, 6;
	@%p59 bra 	$L__BB0_60;
	shr.u32 	%r2858, %r97, 23;
	st.local.u32 	[%rd1+24], %rd2815;
	and.b32  	%r101, %r2858, 31;
	and.b32  	%r2859, %r2858, 224;
	add.s32 	%r2860, %r2859, -128;
	shr.u32 	%r2861, %r2860, 5;
	mul.wide.u32 	%rd689, %r2861, 4;
	sub.s64 	%rd30, %rd1, %rd689;
	ld.local.u32 	%r7035, [%rd30+24];
	ld.local.u32 	%r7036, [%rd30+20];
	setp.eq.s32 	%p60, %r101, 0;
	@%p60 bra 	$L__BB0_63;
	shf.l.wrap.b32 	%r7035, %r7036, %r7035, %r101;
	ld.local.u32 	%r2862, [%rd30+16];
	shf.l.wrap.b32 	%r7036, %r2862, %r7036, %r101;
$L__BB0_63:
	shr.u32 	%r2863, %r7035, 30;
	shf.l.wrap.b32 	%r2864, %r7036, %r7035, 2;
	shl.b32 	%r2865, %r7036, 2;
	shr.u32 	%r2866, %r2864, 31;
	add.s32 	%r2867, %r2866, %r2863;
	neg.s32 	%r2868, %r2867;
	setp.lt.s32 	%p61, %r97, 0;
	selp.b32 	%r7037, %r2868, %r2867, %p61;
	xor.b32  	%r2869, %r2864, %r97;
	shr.s32 	%r2870, %r2864, 31;
	xor.b32  	%r2871, %r2870, %r2864;
	xor.b32  	%r2872, %r2870, %r2865;
	cvt.u64.u32 	%rd690, %r2871;
	shl.b64 	%rd691, %rd690, 32;
	cvt.u64.u32 	%rd692, %r2872;
	or.b64  	%rd693, %rd691, %rd692;
	cvt.rn.f64.s64 	%fd15, %rd693;
	mul.f64 	%fd16, %fd15, 0d3BF921FB54442D19;
	cvt.rn.f32.f64 	%f1127, %fd16;
	neg.f32 	%f1128, %f1127;
	setp.lt.s32 	%p62, %r2869, 0;
	selp.f32 	%f4511, %f1128, %f1127, %p62;
	bra.uni 	$L__BB0_65;
$L__BB0_64:
	mov.f32 	%f1129, 0f00000000;
	mul.rn.f32 	%f4511, %f32, %f1129;
	mov.b32 	%r7037, 0;
$L__BB0_65:
	add.s32 	%r2874, %r7037, 1;
	mul.rn.f32 	%f1130, %f4511, %f4511;
	and.b32  	%r2875, %r7037, 1;
	setp.eq.b32 	%p63, %r2875, 1;
	selp.f32 	%f1131, %f4511, 0f3F800000, %p63;
	fma.rn.f32 	%f1132, %f1130, %f1131, 0f00000000;
	fma.rn.f32 	%f1133, %f1130, 0f37CBAC00, 0fBAB607ED;
	selp.f32 	%f1134, 0fB94D4153, %f1133, %p63;
	selp.f32 	%f1135, 0f3C0885E4, 0f3D2AAABB, %p63;
	fma.rn.f32 	%f1136, %f1134, %f1130, %f1135;
	selp.f32 	%f1137, 0fBE2AAAA8, 0fBEFFFFFF, %p63;
	fma.rn.f32 	%f1138, %f1136, %f1130, %f1137;
	fma.rn.f32 	%f1139, %f1138, %f1132, %f1131;
	and.b32  	%r2876, %r2874, 2;
	setp.eq.s32 	%p64, %r2876, 0;
	mov.f32 	%f1140, 0f00000000;
	sub.f32 	%f1141, %f1140, %f1139;
	selp.f32 	%f1142, %f1139, %f1141, %p64;
	fma.rn.f32 	%f42, %f38, %f1142, %f32;
	mul.f32 	%f1143, %f42, 0f3F22F983;
	cvt.rni.s32.f32 	%r7045, %f1143;
	cvt.rn.f32.s32 	%f1144, %r7045;
	fma.rn.f32 	%f1145, %f1144, 0fBFC90FDA, %f42;
	fma.rn.f32 	%f1146, %f1144, 0fB3A22168, %f1145;
	fma.rn.f32 	%f4513, %f1144, 0fA7C234C5, %f1146;
	abs.f32 	%f44, %f42;
	setp.ltu.f32 	%p65, %f44, 0f47CE4780;
	mov.u32 	%r7041, %r7045;
	mov.f32 	%f4512, %f4513;
	@%p65 bra 	$L__BB0_73;
	setp.eq.f32 	%p66, %f44, 0f7F800000;
	@%p66 bra 	$L__BB0_72;
	mov.b32 	%r111, %f42;
	shl.b32 	%r2878, %r111, 8;
	or.b32  	%r112, %r2878, -2147483648;
	mov.b64 	%rd2816, 0;
	mov.b32 	%r7038, 0;
$L__BB0_68:
	.pragma "nounroll";
	mul.wide.u32 	%rd695, %r7038, 4;
	mov.u64 	%rd696, __cudart_i2opi_f;
	add.s64 	%rd697, %rd696, %rd695;
	ld.global.nc.u32 	%r2879, [%rd697];
	mad.wide.u32 	%rd698, %r2879, %r112, %rd2816;
	shr.u64 	%rd2816, %rd698, 32;
	add.s64 	%rd699, %rd2, %rd695;
	st.local.u32 	[%rd699], %rd698;
	add.s32 	%r7038, %r7038, 1;
	setp.ne.s32 	%p67, %r7038, 6;
	@%p67 bra 	$L__BB0_68;
	shr.u32 	%r2880, %r111, 23;
	st.local.u32 	[%rd2+24], %rd2816;
	and.b32  	%r115, %r2880, 31;
	and.b32  	%r2881, %r2880, 224;
	add.s32 	%r2882, %r2881, -128;
	shr.u32 	%r2883, %r2882, 5;
	mul.wide.u32 	%rd700, %r2883, 4;
	sub.s64 	%rd33, %rd2, %rd700;
	ld.local.u32 	%r7039, [%rd33+24];
	ld.local.u32 	%r7040, [%rd33+20];
	setp.eq.s32 	%p68, %r115, 0;
	@%p68 bra 	$L__BB0_71;
	shf.l.wrap.b32 	%r7039, %r7040, %r7039, %r115;
	ld.local.u32 	%r2884, [%rd33+16];
	shf.l.wrap.b32 	%r7040, %r2884, %r7040, %r115;
$L__BB0_71:
	shr.u32 	%r2885, %r7039, 30;
	shf.l.wrap.b32 	%r2886, %r7040, %r7039, 2;
	shl.b32 	%r2887, %r7040, 2;
	shr.u32 	%r2888, %r2886, 31;
	add.s32 	%r2889, %r2888, %r2885;
	neg.s32 	%r2890, %r2889;
	setp.lt.s32 	%p69, %r111, 0;
	selp.b32 	%r7041, %r2890, %r2889, %p69;
	xor.b32  	%r2891, %r2886, %r111;
	shr.s32 	%r2892, %r2886, 31;
	xor.b32  	%r2893, %r2892, %r2886;
	xor.b32  	%r2894, %r2892, %r2887;
	cvt.u64.u32 	%rd701, %r2893;
	shl.b64 	%rd702, %rd701, 32;
	cvt.u64.u32 	%rd703, %r2894;
	or.b64  	%rd704, %rd702, %rd703;
	cvt.rn.f64.s64 	%fd17, %rd704;
	mul.f64 	%fd18, %fd17, 0d3BF921FB54442D19;
	cvt.rn.f32.f64 	%f1147, %fd18;
	neg.f32 	%f1148, %f1147;
	setp.lt.s32 	%p70, %r2891, 0;
	selp.f32 	%f4512, %f1148, %f1147, %p70;
	bra.uni 	$L__BB0_73;
$L__BB0_72:
	mov.f32 	%f1149, 0f00000000;
	mul.rn.f32 	%f4512, %f42, %f1149;
	mov.b32 	%r7041, 0;
$L__BB0_73:
	setp.ltu.f32 	%p71, %f44, 0f47CE4780;
	mul.rn.f32 	%f1150, %f4512, %f4512;
	and.b32  	%r2896, %r7041, 1;
	setp.eq.b32 	%p72, %r2896, 1;
	selp.f32 	%f1151, 0f3F800000, %f4512, %p72;
	fma.rn.f32 	%f1152, %f1150, %f1151, 0f00000000;
	fma.rn.f32 	%f1153, %f1150, 0f37CBAC00, 0fBAB607ED;
	selp.f32 	%f1154, %f1153, 0fB94D4153, %p72;
	selp.f32 	%f1155, 0f3D2AAABB, 0f3C0885E4, %p72;
	fma.rn.f32 	%f1156, %f1154, %f1150, %f1155;
	selp.f32 	%f1157, 0fBEFFFFFF, 0fBE2AAAA8, %p72;
	fma.rn.f32 	%f1158, %f1156, %f1150, %f1157;
	fma.rn.f32 	%f1159, %f1158, %f1152, %f1151;
	and.b32  	%r2897, %r7041, 2;
	setp.eq.s32 	%p73, %r2897, 0;
	mov.f32 	%f1160, 0f00000000;
	sub.f32 	%f1161, %f1160, %f1159;
	selp.f32 	%f48, %f1159, %f1161, %p73;
	@%p71 bra 	$L__BB0_81;
	setp.eq.f32 	%p74, %f44, 0f7F800000;
	@%p74 bra 	$L__BB0_80;
	mov.b32 	%r124, %f42;
	shl.b32 	%r2899, %r124, 8;
	or.b32  	%r125, %r2899, -2147483648;
	mov.b64 	%rd2817, 0;
	mov.b32 	%r7042, 0;
$L__BB0_76:
	.pragma "nounroll";
	mul.wide.u32 	%rd706, %r7042, 4;
	mov.u64 	%rd707, __cudart_i2opi_f;
	add.s64 	%rd708, %rd707, %rd706;
	ld.global.nc.u32 	%r2900, [%rd708];
	mad.wide.u32 	%rd709, %r2900, %r125, %rd2817;
	shr.u64 	%rd2817, %rd709, 32;
	add.s64 	%rd710, %rd1, %rd706;
	st.local.u32 	[%rd710], %rd709;
	add.s32 	%r7042, %r7042, 1;
	setp.ne.s32 	%p75, %r7042, 6;
	@%p75 bra 	$L__BB0_76;
	shr.u32 	%r2901, %r124, 23;
	st.local.u32 	[%rd1+24], %rd2817;
	and.b32  	%r128, %r2901, 31;
	and.b32  	%r2902, %r2901, 224;
	add.s32 	%r2903, %r2902, -128;
	shr.u32 	%r2904, %r2903, 5;
	mul.wide.u32 	%rd711, %r2904, 4;
	sub.s64 	%rd36, %rd1, %rd711;
	ld.local.u32 	%r7043, [%rd36+24];
	ld.local.u32 	%r7044, [%rd36+20];
	setp.eq.s32 	%p76, %r128, 0;
	@%p76 bra 	$L__BB0_79;
	shf.l.wrap.b32 	%r7043, %r7044, %r7043, %r128;
	ld.local.u32 	%r2905, [%rd36+16];
	shf.l.wrap.b32 	%r7044, %r2905, %r7044, %r128;
$L__BB0_79:
	shr.u32 	%r2906, %r7043, 30;
	shf.l.wrap.b32 	%r2907, %r7044, %r7043, 2;
	shl.b32 	%r2908, %r7044, 2;
	shr.u32 	%r2909, %r2907, 31;
	add.s32 	%r2910, %r2909, %r2906;
	neg.s32 	%r2911, %r2910;
	setp.lt.s32 	%p77, %r124, 0;
	selp.b32 	%r7045, %r2911, %r2910, %p77;
	xor.b32  	%r2912, %r2907, %r124;
	shr.s32 	%r2913, %r2907, 31;
	xor.b32  	%r2914, %r2913, %r2907;
	xor.b32  	%r2915, %r2913, %r2908;
	cvt.u64.u32 	%rd712, %r2914;
	shl.b64 	%rd713, %rd712, 32;
	cvt.u64.u32 	%rd714, %r2915;
	or.b64  	%rd715, %rd713, %rd714;
	cvt.rn.f64.s64 	%fd19, %rd715;
	mul.f64 	%fd20, %fd19, 0d3BF921FB54442D19;
	cvt.rn.f32.f64 	%f1162, %fd20;
	neg.f32 	%f1163, %f1162;
	setp.lt.s32 	%p78, %r2912, 0;
	selp.f32 	%f4513, %f1163, %f1162, %p78;
	bra.uni 	$L__BB0_81;
$L__BB0_80:
	mov.f32 	%f1164, 0f00000000;
	mul.rn.f32 	%f4513, %f42, %f1164;
	mov.b32 	%r7045, 0;
$L__BB0_81:
	add.s32 	%r2917, %r7045, 1;
	mul.rn.f32 	%f1165, %f4513, %f4513;
	and.b32  	%r2918, %r7045, 1;
	setp.eq.b32 	%p79, %r2918, 1;
	selp.f32 	%f1166, %f4513, 0f3F800000, %p79;
	fma.rn.f32 	%f1167, %f1165, %f1166, 0f00000000;
	fma.rn.f32 	%f1168, %f1165, 0f37CBAC00, 0fBAB607ED;
	selp.f32 	%f1169, 0fB94D4153, %f1168, %p79;
	selp.f32 	%f1170, 0f3C0885E4, 0f3D2AAABB, %p79;
	fma.rn.f32 	%f1171, %f1169, %f1165, %f1170;
	selp.f32 	%f1172, 0fBE2AAAA8, 0fBEFFFFFF, %p79;
	fma.rn.f32 	%f1173, %f1171, %f1165, %f1172;
	fma.rn.f32 	%f1174, %f1173, %f1167, %f1166;
	and.b32  	%r2919, %r2917, 2;
	setp.eq.s32 	%p80, %r2919, 0;
	mov.f32 	%f1175, 0f00000000;
	sub.f32 	%f1176, %f1175, %f1174;
	selp.f32 	%f1177, %f1174, %f1176, %p80;
	fma.rn.f32 	%f52, %f48, %f1177, %f42;
	mul.f32 	%f1178, %f52, 0f3F22F983;
	cvt.rni.s32.f32 	%r7053, %f1178;
	cvt.rn.f32.s32 	%f1179, %r7053;
	fma.rn.f32 	%f1180, %f1179, 0fBFC90FDA, %f52;
	fma.rn.f32 	%f1181, %f1179, 0fB3A22168, %f1180;
	fma.rn.f32 	%f4515, %f1179, 0fA7C234C5, %f1181;
	abs.f32 	%f54, %f52;
	setp.ltu.f32 	%p81, %f54, 0f47CE4780;
	mov.u32 	%r7049, %r7053;
	mov.f32 	%f4514, %f4515;
	@%p81 bra 	$L__BB0_89;
	setp.eq.f32 	%p82, %f54, 0f7F800000;
	@%p82 bra 	$L__BB0_88;
	mov.b32 	%r138, %f52;
	shl.b32 	%r2921, %r138, 8;
	or.b32  	%r139, %r2921, -2147483648;
	mov.b64 	%rd2818, 0;
	mov.b32 	%r7046, 0;
$L__BB0_84:
	.pragma "nounroll";
	mul.wide.u32 	%rd717, %r7046, 4;
	mov.u64 	%rd718, __cudart_i2opi_f;
	add.s64 	%rd719, %rd718, %rd717;
	ld.global.nc.u32 	%r2922, [%rd719];
	mad.wide.u32 	%rd720, %r2922, %r139, %rd2818;
	shr.u64 	%rd2818, %rd720, 32;
	add.s64 	%rd721, %rd2, %rd717;
	st.local.u32 	[%rd721], %rd720;
	add.s32 	%r7046, %r7046, 1;
	setp.ne.s32 	%p83, %r7046, 6;
	@%p83 bra 	$L__BB0_84;
	shr.u32 	%r2923, %r138, 23;
	st.local.u32 	[%rd2+24], %rd2818;
	and.b32  	%r142, %r2923, 31;
	and.b32  	%r2924, %r2923, 224;
	add.s32 	%r2925, %r2924, -128;
	shr.u32 	%r2926, %r2925, 5;
	mul.wide.u32 	%rd722, %r2926, 4;
	sub.s64 	%rd39, %rd2, %rd722;
	ld.local.u32 	%r7047, [%rd39+24];
	ld.local.u32 	%r7048, [%rd39+20];
	setp.eq.s32 	%p84, %r142, 0;
	@%p84 bra 	$L__BB0_87;
	shf.l.wrap.b32 	%r7047, %r7048, %r7047, %r142;
	ld.local.u32 	%r2927, [%rd39+16];
	shf.l.wrap.b32 	%r7048, %r2927, %r7048, %r142;
$L__BB0_87:
	shr.u32 	%r2928, %r7047, 30;
	shf.l.wrap.b32 	%r2929, %r7048, %r7047, 2;
	shl.b32 	%r2930, %r7048, 2;
	shr.u32 	%r2931, %r2929, 31;
	add.s32 	%r2932, %r2931, %r2928;
	neg.s32 	%r2933, %r2932;
	setp.lt.s32 	%p85, %r138, 0;
	selp.b32 	%r7049, %r2933, %r2932, %p85;
	xor.b32  	%r2934, %r2929, %r138;
	shr.s32 	%r2935, %r2929, 31;
	xor.b32  	%r2936, %r2935, %r2929;
	xor.b32  	%r2937, %r2935, %r2930;
	cvt.u64.u32 	%rd723, %r2936;
	shl.b64 	%rd724, %rd723, 32;
	cvt.u64.u32 	%rd725, %r2937;
	or.b64  	%rd726, %rd724, %rd725;
	cvt.rn.f64.s64 	%fd21, %rd726;
	mul.f64 	%fd22, %fd21, 0d3BF921FB54442D19;
	cvt.rn.f32.f64 	%f1182, %fd22;
	neg.f32 	%f1183, %f1182;
	setp.lt.s32 	%p86, %r2934, 0;
	selp.f32 	%f4514, %f1183, %f1182, %p86;
	bra.uni 	$L__BB0_89;
$L__BB0_88:
	mov.f32 	%f1184, 0f00000000;
	mul.rn.f32 	%f4514, %f52, %f1184;
	mov.b32 	%r7049, 0;
$L__BB0_89:
	setp.ltu.f32 	%p87, %f54, 0f47CE4780;
	mul.rn.f32 	%f1185, %f4514, %f4514;
	and.b32  	%r2939, %r7049, 1;
	setp.eq.b32 	%p88, %r2939, 1;
	selp.f32 	%f1186, 0f3F800000, %f4514, %p88;
	fma.rn.f32 	%f1187, %f1185, %f1186, 0f00000000;
	fma.rn.f32 	%f1188, %f1185, 0f37CBAC00, 0fBAB607ED;
	selp.f32 	%f1189, %f1188, 0fB94D4153, %p88;
	selp.f32 	%f1190, 0f3D2AAABB, 0f3C0885E4, %p88;
	fma.rn.f32 	%f1191, %f1189, %f1185, %f1190;
	selp.f32 	%f1192, 0fBEFFFFFF, 0fBE2AAAA8, %p88;
	fma.rn.f32 	%f1193, %f1191, %f1185, %f1192;
	fma.rn.f32 	%f1194, %f1193, %f1187, %f1186;
	and.b32  	%r2940, %r7049, 2;
	setp.eq.s32 	%p89, %r2940, 0;
	mov.f32 	%f1195, 0f00000000;
	sub.f32 	%f1196, %f1195, %f1194;
	selp.f32 	%f58, %f1194, %f1196, %p89;
	@%p87 bra 	$L__BB0_97;
	setp.eq.f32 	%p90, %f54, 0f7F800000;
	@%p90 bra 	$L__BB0_96;
	mov.b32 	%r151, %f52;
	shl.b32 	%r2942, %r151, 8;
	or.b32  	%r152, %r2942, -2147483648;
	mov.b64 	%rd2819, 0;
	mov.b32 	%r7050, 0;
$L__BB0_92:
	.pragma "nounroll";
	mul.wide.u32 	%rd728, %r7050, 4;
	mov.u64 	%rd729, __cudart_i2opi_f;
	add.s64 	%rd730, %rd729, %rd728;
	ld.global.nc.u32 	%r2943, [%rd730];
	mad.wide.u32 	%rd731, %r2943, %r152, %rd2819;
	shr.u64 	%rd2819, %rd731, 32;
	add.s64 	%rd732, %rd1, %rd728;
	st.local.u32 	[%rd732], %rd731;
	add.s32 	%r7050, %r7050, 1;
	setp.ne.s32 	%p91, %r7050, 6;
	@%p91 bra 	$L__BB0_92;
	shr.u32 	%r2944, %r151, 23;
	st.local.u32 	[%rd1+24], %rd2819;
	and.b32  	%r155, %r2944, 31;
	and.b32  	%r2945, %r2944, 224;
	add.s32 	%r2946, %r2945, -128;
	shr.u32 	%r2947, %r2946, 5;
	mul.wide.u32 	%rd733, %r2947, 4;
	sub.s64 	%rd42, %rd1, %rd733;
	ld.local.u32 	%r7051, [%rd42+24];
	ld.local.u32 	%r7052, [%rd42+20];
	setp.eq.s32 	%p92, %r155, 0;
	@%p92 bra 	$L__BB0_95;
	shf.l.wrap.b32 	%r7051, %r7052, %r7051, %r155;
	ld.local.u32 	%r2948, [%rd42+16];
	shf.l.wrap.b32 	%r7052, %r2948, %r7052, %r155;
$L__BB0_95:
	shr.u32 	%r2949, %r7051, 30;
	shf.l.wrap.b32 	%r2950, %r7052, %r7051, 2;
	shl.b32 	%r2951, %r7052, 2;
	shr.u32 	%r2952, %r2950, 31;
	add.s32 	%r2953, %r2952, %r2949;
	neg.s32 	%r2954, %r2953;
	setp.lt.s32 	%p93, %r151, 0;
	selp.b32 	%r7053, %r2954, %r2953, %p93;
	xor.b32  	%r2955, %r2950, %r151;
	shr.s32 	%r2956, %r2950, 31;
	xor.b32  	%r2957, %r2956, %r2950;
	xor.b32  	%r2958, %r2956, %r2951;
	cvt.u64.u32 	%rd734, %r2957;
	shl.b64 	%rd735, %rd734, 32;
	cvt.u64.u32 	%rd736, %r2958;
	or.b64  	%rd737, %rd735, %rd736;
	cvt.rn.f64.s64 	%fd23, %rd737;
	mul.f64 	%fd24, %fd23, 0d3BF921FB54442D19;
	cvt.rn.f32.f64 	%f1197, %fd24;
	neg.f32 	%f1198, %f1197;
	setp.lt.s32 	%p94, %r2955, 0;
	selp.f32 	%f4515, %f1198, %f1197, %p94;
	bra.uni 	$L__BB0_97;
$L__BB0_96:
	mov.f32 	%f1199, 0f00000000;
	mul.rn.f32 	%f4515, %f52, %f1199;
	mov.b32 	%r7053, 0;
$L__BB0_97:
	add.s32 	%r2960, %r7053, 1;
	mul.rn.f32 	%f1200, %f4515, %f4515;
	and.b32  	%r2961, %r7053, 1;
	setp.eq.b32 	%p95, %r2961, 1;
	selp.f32 	%f1201, %f4515, 0f3F800000, %p95;
	fma.rn.f32 	%f1202, %f1200, %f1201, 0f00000000;
	fma.rn.f32 	%f1203, %f1200, 0f37CBAC00, 0fBAB607ED;
	selp.f32 	%f1204, 0fB94D4153, %f1203, %p95;
	selp.f32 	%f1205, 0f3C0885E4, 0f3D2AAABB, %p95;
	fma.rn.f32 	%f1206, %f1204, %f1200, %f1205;
	selp.f32 	%f1207, 0fBE2AAAA8, 0fBEFFFFFF, %p95;
	fma.rn.f32 	%f1208, %f1206, %f1200, %f1207;
	fma.rn.f32 	%f1209, %f1208, %f1202, %f1201;
	and.b32  	%r2962, %r2960, 2;
	setp.eq.s32 	%p96, %r2962, 0;
	mov.f32 	%f1210, 0f00000000;
	sub.f32 	%f1211, %f1210, %f1209;
	selp.f32 	%f1212, %f1209, %f1211, %p96;
	fma.rn.f32 	%f62, %f58, %f1212, %f52;
	mul.f32 	%f1213, %f62, 0f3F22F983;
	cvt.rni.s32.f32 	%r7061, %f1213;
	cvt.rn.f32.s32 	%f1214, %r7061;
	fma.rn.f32 	%f1215, %f1214, 0fBFC90FDA, %f62;
	fma.rn.f32 	%f1216, %f1214, 0fB3A22168, %f1215;
	fma.rn.f32 	%f4517, %f1214, 0fA7C234C5, %f1216;
	abs.f32 	%f64, %f62;
	setp.ltu.f32 	%p97, %f64, 0f47CE4780;
	mov.u32 	%r7057, %r7061;
	mov.f32 	%f4516, %f4517;
	@%p97 bra 	$L__BB0_105;
	setp.eq.f32 	%p98, %f64, 0f7F800000;
	@%p98 bra 	$L__BB0_104;
	mov.b32 	%r165, %f62;
	shl.b32 	%r2964, %r165, 8;
	or.b32  	%r166, %r2964, -2147483648;
	mov.b64 	%rd2820, 0;
	mov.b32 	%r7054, 0;
$L__BB0_100:
	.pragma "nounroll";
	mul.wide.u32 	%rd739, %r7054, 4;
	mov.u64 	%rd740, __cudart_i2opi_f;
	add.s64 	%rd741, %rd740, %rd739;
	ld.global.nc.u32 	%r2965, [%rd741];
	mad.wide.u32 	%rd742, %r2965, %r166, %rd2820;
	shr.u64 	%rd2820, %rd742, 32;
	add.s64 	%rd743, %rd2, %rd739;
	st.local.u32 	[%rd743], %rd742;
	add.s32 	%r7054, %r7054, 1;
	setp.ne.s32 	%p99, %r7054, 6;
	@%p99 bra 	$L__BB0_100;
	shr.u32 	%r2966, %r165, 23;
	st.local.u32 	[%rd2+24], %rd2820;
	and.b32  	%r169, %r2966, 31;
	and.b32  	%r2967, %r2966, 224;
	add.s32 	%r2968, %r2967, -128;
	shr.u32 	%r2969, %r2968, 5;
	mul.wide.u32 	%rd744, %r2969, 4;
	sub.s64 	%rd45, %rd2, %rd744;
	ld.local.u32 	%r7055, [%rd45+24];
	ld.local.u32 	%r7056, [%rd45+20];
	setp.eq.s32 	%p100, %r169, 0;
	@%p100 bra 	$L__BB0_103;
	shf.l.wrap.b32 	%r7055, %r7056, %r7055, %r169;
	ld.local.u32 	%r2970, [%rd45+16];
	shf.l.wrap.b32 	%r7056, %r2970, %r7056, %r169;
$L__BB0_103:
	shr.u32 	%r2971, %r7055, 30;
	shf.l.wrap.b32 	%r2972, %r7056, %r7055, 2;
	shl.b32 	%r2973, %r7056, 2;
	shr.u32 	%r2974, %r2972, 31;
	add.s32 	%r2975, %r2974, %r2971;
	neg.s32 	%r2976, %r2975;
	setp.lt.s32 	%p101, %r165, 0;
	selp.b32 	%r7057, %r2976, %r2975, %p101;
	xor.b32  	%r2977, %r2972, %r165;
	shr.s32 	%r2978, %r2972, 31;
	xor.b32  	%r2979, %r2978, %r2972;
	xor.b32  	%r2980, %r2978, %r2973;
	cvt.u64.u32 	%rd745, %r2979;
	shl.b64 	%rd746, %rd745, 32;
	cvt.u64.u32 	%rd747, %r2980;
	or.b64  	%rd748, %rd746, %rd747;
	cvt.rn.f64.s64 	%fd25, %rd748;
	mul.f64 	%fd26, %fd25, 0d3BF921FB54442D19;
	cvt.rn.f32.f64 	%f1217, %fd26;
	neg.f32 	%f1218, %f1217;
	setp.lt.s32 	%p102, %r2977, 0;
	selp.f32 	%f4516, %f1218, %f1217, %p102;
	bra.uni 	$L__BB0_105;
$L__BB0_104:
	mov.f32 	%f1219, 0f00000000;
	mul.rn.f32 	%f4516, %f62, %f1219;
	mov.b32 	%r7057, 0;
$L__BB0_105:
	setp.ltu.f32 	%p103, %f64, 0f47CE4780;
	mul.rn.f32 	%f1220, %f4516, %f4516;
	and.b32  	%r2982, %r7057, 1;
	setp.eq.b32 	%p104, %r2982, 1;
	selp.f32 	%f1221, 0f3F800000, %f4516, %p104;
	fma.rn.f32 	%f1222, %f1220, %f1221, 0f00000000;
	fma.rn.f32 	%f1223, %f1220, 0f37CBAC00, 0fBAB607ED;
	selp.f32 	%f1224, %f1223, 0fB94D4153, %p104;
	selp.f32 	%f1225, 0f3D2AAABB, 0f3C0885E4, %p104;
	fma.rn.f32 	%f1226, %f1224, %f1220, %f1225;
	selp.f32 	%f1227, 0fBEFFFFFF, 0fBE2AAAA8, %p104;
	fma.rn.f32 	%f1228, %f1226, %f1220, %f1227;
	fma.rn.f32 	%f1229, %f1228, %f1222, %f1221;
	and.b32  	%r2983, %r7057, 2;
	setp.eq.s32 	%p105, %r2983, 0;
	mov.f32 	%f1230, 0f00000000;
	sub.f32 	%f1231, %f1230, %f1229;
	selp.f32 	%f68, %f1229, %f1231, %p105;
	@%p103 bra 	$L__BB0_113;
	setp.eq.f32 	%p106, %f64, 0f7F800000;
	@%p106 bra 	$L__BB0_112;
	mov.b32 	%r178, %f62;
	shl.b32 	%r2985, %r178, 8;
	or.b32  	%r179, %r2985, -2147483648;
	mov.b64 	%rd2821, 0;
	mov.b32 	%r7058, 0;
$L__BB0_108:
	.pragma "nounroll";
	mul.wide.u32 	%rd750, %r7058, 4;
	mov.u64 	%rd751, __cudart_i2opi_f;
	add.s64 	%rd752, %rd751, %rd750;
	ld.global.nc.u32 	%r2986, [%rd752];
	mad.wide.u32 	%rd753, %r2986, %r179, %rd2821;
	shr.u64 	%rd2821, %rd753, 32;
	add.s64 	%rd754, %rd1, %rd750;
	st.local.u32 	[%rd754], %rd753;
	add.s32 	%r7058, %r7058, 1;
	setp.ne.s32 	%p107, %r7058, 6;
	@%p107 bra 	$L__BB0_108;
	shr.u32 	%r2987, %r178, 23;
	st.local.u32 	[%rd1+24], %rd2821;
	and.b32  	%r182, %r2987, 31;
	and.b32  	%r2988, %r2987, 224;
	add.s32 	%r2989, %r2988, -128;
	shr.u32 	%r2990, %r2989, 5;
	mul.wide.u32 	%rd755, %r2990, 4;
	sub.s64 	%rd48, %rd1, %rd755;
	ld.local.u32 	%r7059, [%rd48+24];
	ld.local.u32 	%r7060, [%rd48+20];
	setp.eq.s32 	%p108, %r182, 0;
	@%p108 bra 	$L__BB0_111;
	shf.l.wrap.b32 	%r7059, %r7060, %r7059, %r182;
	ld.local.u32 	%r2991, [%rd48+16];
	shf.l.wrap.b32 	%r7060, %r2991, %r7060, %r182;
$L__BB0_111:
	shr.u32 	%r2992, %r7059, 30;
	shf.l.wrap.b32 	%r2993, %r7060, %r7059, 2;
	shl.b32 	%r2994, %r7060, 2;
	shr.u32 	%r2995, %r2993, 31;
	add.s32 	%r2996, %r2995, %r2992;
	neg.s32 	%r2997, %r2996;
	setp.lt.s32 	%p109, %r178, 0;
	selp.b32 	%r7061, %r2997, %r2996, %p109;
	xor.b32  	%r2998, %r2993, %r178;
	shr.s32 	%r2999, %r2993, 31;
	xor.b32  	%r3000, %r2999, %r2993;
	xor.b32  	%r3001, %r2999, %r2994;
	cvt.u64.u32 	%rd756, %r3000;
	shl.b64 	%rd757, %rd756, 32;
	cvt.u64.u32 	%rd758, %r3001;
	or.b64  	%rd759, %rd757, %rd758;
	cvt.rn.f64.s64 	%fd27, %rd759;
	mul.f64 	%fd28, %fd27, 0d3BF921FB54442D19;
	cvt.rn.f32.f64 	%f1232, %fd28;
	neg.f32 	%f1233, %f1232;
	setp.lt.s32 	%p110, %r2998, 0;
	selp.f32 	%f4517, %f1233, %f1232, %p110;
	bra.uni 	$L__BB0_113;
$L__BB0_112:
	mov.f32 	%f1234, 0f00000000;
	mul.rn.f32 	%f4517, %f62, %f1234;
	mov.b32 	%r7061, 0;
$L__BB0_113:
	add.s32 	%r3003, %r7061, 1;
	mul.rn.f32 	%f1235, %f4517, %f4517;
	and.b32  	%r3004, %r7061, 1;
	setp.eq.b32 	%p111, %r3004, 1;
	selp.f32 	%f1236, %f4517, 0f3F800000, %p111;
	fma.rn.f32 	%f1237, %f1235, %f1236, 0f00000000;
	fma.rn.f32 	%f1238, %f1235, 0f37CBAC00, 0fBAB607ED;
	selp.f32 	%f1239, 0fB94D4153, %f1238, %p111;
	selp.f32 	%f1240, 0f3C0885E4, 0f3D2AAABB, %p111;
	fma.rn.f32 	%f1241, %f1239, %f1235, %f1240;
	selp.f32 	%f1242, 0fBE2AAAA8, 0fBEFFFFFF, %p111;
	fma.rn.f32 	%f1243, %f1241, %f1235, %f1242;
	fma.rn.f32 	%f1244, %f1243, %f1237, %f1236;
	and.b32  	%r3005, %r3003, 2;
	setp.eq.s32 	%p112, %r3005, 0;
	mov.f32 	%f1245, 0f00000000;
	sub.f32 	%f1246, %f1245, %f1244;
	selp.f32 	%f1247, %f1244, %f1246, %p112;
	fma.rn.f32 	%f72, %f68, %f1247, %f62;
	mul.f32 	%f1248, %f72, 0f3F22F983;
	cvt.rni.s32.f32 	%r7069, %f1248;
	cvt.rn.f32.s32 	%f1249, %r7069;
	fma.rn.f32 	%f1250, %f1249, 0fBFC90FDA, %f72;
	fma.rn.f32 	%f1251, %f1249, 0fB3A22168, %f1250;
	fma.rn.f32 	%f4519, %f1249, 0fA7C234C5, %f1251;
	abs.f32 	%f74, %f72;
	setp.ltu.f32 	%p113, %f74, 0f47CE4780;
	mov.u32 	%r7065, %r7069;
	mov.f32 	%f4518, %f4519;
	@%p113 bra 	$L__BB0_121;
	setp.eq.f32 	%p114, %f74, 0f7F800000;
	@%p114 bra 	$L__BB0_120;
	mov.b32 	%r192, %f72;
	shl.b32 	%r3007, %r192, 8;
	or.b32  	%r193, %r3007, -2147483648;
	mov.b64 	%rd2822, 0;
	mov.b32 	%r7062, 0;
$L__BB0_116:
	.pragma "nounroll";
	mul.wide.u32 	%rd761, %r7062, 4;
	mov.u64 	%rd762, __cudart_i2opi_f;
	add.s64 	%rd763, %rd762, %rd761;
	ld.global.nc.u32 	%r3008, [%rd763];
	mad.wide.u32 	%rd764, %r3008, %r193, %rd2822;
	shr.u64 	%rd2822, %rd764, 32;
	add.s64 	%rd765, %rd2, %rd761;
	st.local.u32 	[%rd765], %rd764;
	add.s32 	%r7062, %r7062, 1;
	setp.ne.s32 	%p115, %r7062, 6;
	@%p115 bra 	$L__BB0_116;
	shr.u32 	%r3009, %r192, 23;
	st.local.u32 	[%rd2+24], %rd2822;
	and.b32  	%r196, %r3009, 31;
	and.b32  	%r3010, %r3009, 224;
	add.s32 	%r3011, %r3010, -128;
	shr.u32 	%r3012, %r3011, 5;
	mul.wide.u32 	%rd766, %r3012, 4;
	sub.s64 	%rd51, %rd2, %rd766;
	ld.local.u32 	%r7063, [%rd51+24];
	ld.local.u32 	%r7064, [%rd51+20];
	setp.eq.s32 	%p116, %r196, 0;
	@%p116 bra 	$L__BB0_119;
	shf.l.wrap.b32 	%r7063, %r7064, %r7063, %r196;
	ld.local.u32 	%r3013, [%rd51+16];
	shf.l.wrap.b32 	%r7064, %r3013, %r7064, %r196;
$L__BB0_119:
	shr.u32 	%r3014, %r7063, 30;
	shf.l.wrap.b32 	%r3015, %r7064, %r7063, 2;
	shl.b32 	%r3016, %r7064, 2;
	shr.u32 	%r3017, %r3015, 31;
	add.s32 	%r3018, %r3017, %r3014;
	neg.s32 	%r3019, %r3018;
	setp.lt.s32 	%p117, %r192, 0;
	selp.b32 	%r7065, %r3019, %r3018, %p117;
	xor.b32  	%r3020, %r3015, %r192;
	shr.s32 	%r3021, %r3015, 31;
	xor.b32  	%r3022, %r3021, %r3015;
	xor.b32  	%r3023, %r3021, %r3016;
	cvt.u64.u32 	%rd767, %r3022;
	shl.b64 	%rd768, %rd767, 32;
	cvt.u64.u32 	%rd769, %r3023;
	or.b64  	%rd770, %rd768, %rd769;
	cvt.rn.f64.s64 	%fd29, %rd770;
	mul.f64 	%fd30, %fd29, 0d3BF921FB54442D19;
	cvt.rn.f32.f64 	%f1252, %fd30;
	neg.f32 	%f1253, %f1252;
	setp.lt.s32 	%p118, %r3020, 0;
	selp.f32 	%f4518, %f1253, %f1252, %p118;
	bra.uni 	$L__BB0_121;
$L__BB0_120:
	mov.f32 	%f1254, 0f00000000;
	mul.rn.f32 	%f4518, %f72, %f1254;
	mov.b32 	%r7065, 0;
$L__BB0_121:
	setp.ltu.f32 	%p119, %f74, 0f47CE4780;
	mul.rn.f32 	%f1255, %f4518, %f4518;
	and.b32  	%r3025, %r7065, 1;
	setp.eq.b32 	%p120, %r3025, 1;
	selp.f32 	%f1256, 0f3F800000, %f4518, %p120;
	fma.rn.f32 	%f1257, %f1255, %f1256, 0f00000000;
	fma.rn.f32 	%f1258, %f1255, 0f37CBAC00, 0fBAB607ED;
	selp.f32 	%f1259, %f1258, 0fB94D4153, %p120;
	selp.f32 	%f1260, 0f3D2AAABB, 0f3C0885E4, %p120;
	fma.rn.f32 	%f1261, %f1259, %f1255, %f1260;
	selp.f32 	%f1262, 0fBEFFFFFF, 0fBE2AAAA8, %p120;
	fma.rn.f32 	%f1263, %f1261, %f1255, %f1262;
	fma.rn.f32 	%f1264, %f1263, %f1257, %f1256;
	and.b32  	%r3026, %r7065, 2;
	setp.eq.s32 	%p121, %r3026, 0;
	mov.f32 	%f1265, 0f00000000;
	sub.f32 	%f1266, %f1265, %f1264;
	selp.f32 	%f78, %f1264, %f1266, %p121;
	@%p119 bra 	$L__BB0_129;
	setp.eq.f32 	%p122, %f74, 0f7F800000;
	@%p122 bra 	$L__BB0_128;
	mov.b32 	%r205, %f72;
	shl.b32 	%r3028, %r205, 8;
	or.b32  	%r206, %r3028, -2147483648;
	mov.b64 	%rd2823, 0;
	mov.b32 	%r7066, 0;
$L__BB0_124:
	.pragma "nounroll";
	mul.wide.u32 	%rd772, %r7066, 4;
	mov.u64 	%rd773, __cudart_i2opi_f;
	add.s64 	%rd774, %rd773, %rd772;
	ld.global.nc.u32 	%r3029, [%rd774];
	mad.wide.u32 	%rd775, %r3029, %r206, %rd2823;
	shr.u64 	%rd2823, %rd775, 32;
	add.s64 	%rd776, %rd1, %rd772;
	st.local.u32 	[%rd776], %rd775;
	add.s32 	%r7066, %r7066, 1;
	setp.ne.s32 	%p123, %r7066, 6;
	@%p123 bra 	$L__BB0_124;
	shr.u32 	%r3030, %r205, 23;
	st.local.u32 	[%rd1+24], %rd2823;
	and.b32  	%r209, %r3030, 31;
	and.b32  	%r3031, %r3030, 224;
	add.s32 	%r3032, %r3031, -128;
	shr.u32 	%r3033, %r3032, 5;
	mul.wide.u32 	%rd777, %r3033, 4;
	sub.s64 	%rd54, %rd1, %rd777;
	ld.local.u32 	%r7067, [%rd54+24];
	ld.local.u32 	%r7068, [%rd54+20];
	setp.eq.s32 	%p124, %r209, 0;
	@%p124 bra 	$L__BB0_127;
	shf.l.wrap.b32 	%r7067, %r7068, %r7067, %r209;
	ld.local.u32 	%r3034, [%rd54+16];
	shf.l.wrap.b32 	%r7068, %r3034, %r7068, %r209;
$L__BB0_127:
	shr.u32 	%r3035, %r7067, 30;
	shf.l.wrap.b32 	%r3036, %r7068, %r7067, 2;
	shl.b32 	%r3037, %r7068, 2;
	shr.u32 	%r3038, %r3036, 31;
	add.s32 	%r3039, %r3038, %r3035;
	neg.s32 	%r3040, %r3039;
	setp.lt.s32 	%p125, %r205, 0;
	selp.b32 	%r7069, %r3040, %r3039, %p125;
	xor.b32  	%r3041, %r3036, %r205;
	shr.s32 	%r3042, %r3036, 31;
	xor.b32  	%r3043, %r3042, %r3036;
	xor.b32  	%r3044, %r3042, %r3037;
	cvt.u64.u32 	%rd778, %r3043;
	shl.b64 	%rd779, %rd778, 32;
	cvt.u64.u32 	%rd780, %r3044;
	or.b64  	%rd781, %rd779, %rd780;
	cvt.rn.f64.s64 	%fd31, %rd781;
	mul.f64 	%fd32, %fd31, 0d3BF921FB54442D19;
	cvt.rn.f32.f64 	%f1267, %fd32;
	neg.f32 	%f1268, %f1267;
	setp.lt.s32 	%p126, %r3041, 0;
	selp.f32 	%f4519, %f1268, %f1267, %p126;
	bra.uni 	$L__BB0_129;
$L__BB0_128:
	mov.f32 	%f1269, 0f00000000;
	mul.rn.f32 	%f4519, %f72, %f1269;
	mov.b32 	%r7069, 0;
$L__BB0_129:
	add.s32 	%r3046, %r7069, 1;
	mul.rn.f32 	%f1270, %f4519, %f4519;
	and.b32  	%r3047, %r7069, 1;
	setp.eq.b32 	%p127, %r3047, 1;
	selp.f32 	%f1271, %f4519, 0f3F800000, %p127;
	fma.rn.f32 	%f1272, %f1270, %f1271, 0f00000000;
	fma.rn.f32 	%f1273, %f1270, 0f37CBAC00, 0fBAB607ED;
	selp.f32 	%f1274, 0fB94D4153, %f1273, %p127;
	selp.f32 	%f1275, 0f3C0885E4, 0f3D2AAABB, %p127;
	fma.rn.f32 	%f1276, %f1274, %f1270, %f1275;
	selp.f32 	%f1277, 0fBE2AAAA8, 0fBEFFFFFF, %p127;
	fma.rn.f32 	%f1278, %f1276, %f1270, %f1277;
	fma.rn.f32 	%f1279, %f1278, %f1272, %f1271;
	and.b32  	%r3048, %r3046, 2;
	setp.eq.s32 	%p128, %r3048, 0;
	mov.f32 	%f1280, 0f00000000;
	sub.f32 	%f1281, %f1280, %f1279;
	selp.f32 	%f1282, %f1279, %f1281, %p128;
	fma.rn.f32 	%f82, %f78, %f1282, %f72;
	mul.f32 	%f1283, %f82, 0f3F22F983;
	cvt.rni.s32.f32 	%r7077, %f1283;
	cvt.rn.f32.s32 	%f1284, %r7077;
	fma.rn.f32 	%f1285, %f1284, 0fBFC90FDA, %f82;
	fma.rn.f32 	%f1286, %f1284, 0fB3A22168, %f1285;
	fma.rn.f32 	%f4521, %f1284, 0fA7C234C5, %f1286;
	abs.f32 	%f84, %f82;
	setp.ltu.f32 	%p129, %f84, 0f47CE4780;
	mov.u32 	%r7073, %r7077;
	mov.f32 	%f4520, %f4521;
	@%p129 bra 	$L__BB0_137;
	setp.eq.f32 	%p130, %f84, 0f7F800000;
	@%p130 bra 	$L__BB0_136;
	mov.b32 	%r219, %f82;
	shl.b32 	%r3050, %r219, 8;
	or.b32  	%r220, %r3050, -2147483648;
	mov.b64 	%rd2824, 0;
	mov.b32 	%r7070, 0;
$L__BB0_132:
	.pragma "nounroll";
	mul.wide.u32 	%rd783, %r7070, 4;
	mov.u64 	%rd784, __cudart_i2opi_f;
	add.s64 	%rd785, %rd784, %rd783;
	ld.global.nc.u32 	%r3051, [%rd785];
	mad.wide.u32 	%rd786, %r3051, %r220, %rd2824;
	shr.u64 	%rd2824, %rd786, 32;
	add.s64 	%rd787, %rd2, %rd783;
	st.local.u32 	[%rd787], %rd786;
	add.s32 	%r7070, %r7070, 1;
	setp.ne.s32 	%p131, %r7070, 6;
	@%p131 bra 	$L__BB0_132;
	shr.u32 	%r3052, %r219, 23;
	st.local.u32 	[%rd2+24], %rd2824;
	and.b32  	%r223, %r3052, 31;
	and.b32  	%r3053, %r3052, 224;
	add.s32 	%r3054, %r3053, -128;
	shr.u32 	%r3055, %r3054, 5;
	mul.wide.u32 	%rd788, %r3055, 4;
	sub.s64 	%rd57, %rd2, %rd788;
	ld.local.u32 	%r7071, [%rd57+24];
	ld.local.u32 	%r7072, [%rd57+20];
	setp.eq.s32 	%p132, %r223, 0;
	@%p132 bra 	$L__BB0_135;
	shf.l.wrap.b32 	%r7071, %r7072, %r7071, %r223;
	ld.local.u32 	%r3056, [%rd57+16];
	shf.l.wrap.b32 	%r7072, %r3056, %r7072, %r223;
$L__BB0_135:
	shr.u32 	%r3057, %r7071, 30;
	shf.l.wrap.b32 	%r3058, %r7072, %r7071, 2;
	shl.b32 	%r3059, %r7072, 2;
	shr.u32 	%r3060, %r3058, 31;
	add.s32 	%r3061, %r3060, %r3057;
	neg.s32 	%r3062, %r3061;
	setp.lt.s32 	%p133, %r219, 0;
	selp.b32 	%r7073, %r3062, %r3061, %p133;
	xor.b32  	%r3063, %r3058, %r219;
	shr.s32 	%r3064, %r3058, 31;
	xor.b32  	%r3065, %r3064, %r3058;
	xor.b32  	%r3066, %r3064, %r3059;
	cvt.u64.u32 	%rd789, %r3065;
	shl.b64 	%rd790, %rd789, 32;
	cvt.u64.u32 	%rd791, %r3066;
	or.b64  	%rd792, %rd790, %rd791;
	cvt.rn.f64.s64 	%fd33, %rd792;
	mul.f64 	%fd34, %fd33, 0d3BF921FB54442D19;
	cvt.rn.f32.f64 	%f1287, %fd34;
	neg.f32 	%f1288, %f1287;
	setp.lt.s32 	%p134, %r3063, 0;
	selp.f32 	%f4520, %f1288, %f1287, %p134;
	bra.uni 	$L__BB0_137;
$L__BB0_136:
	mov.f32 	%f1289, 0f00000000;
	mul.rn.f32 	%f4520, %f82, %f1289;
	mov.b32 	%r7073, 0;
$L__BB0_137:
	setp.ltu.f32 	%p135, %f84, 0f47CE4780;
	mul.rn.f32 	%f1290, %f4520, %f4520;
	and.b32  	%r3068, %r7073, 1;
	setp.eq.b32 	%p136, %r3068, 1;
	selp.f32 	%f1291, 0f3F800000, %f4520, %p136;
	fma.rn.f32 	%f1292, %f1290, %f1291, 0f00000000;
	fma.rn.f32 	%f1293, %f1290, 0f37CBAC00, 0fBAB607ED;
	selp.f32 	%f1294, %f1293, 0fB94D4153, %p136;
	selp.f32 	%f1295, 0f3D2AAABB, 0f3C0885E4, %p136;
	fma.rn.f32 	%f1296, %f1294, %f1290, %f1295;
	selp.f32 	%f1297, 0fBEFFFFFF, 0fBE2AAAA8, %p136;
	fma.rn.f32 	%f1298, %f1296, %f1290, %f1297;
	fma.rn.f32 	%f1299, %f1298, %f1292, %f1291;
	and.b32  	%r3069, %r7073, 2;
	setp.eq.s32 	%p137, %r3069, 0;
	mov.f32 	%f1300, 0f00000000;
	sub.f32 	%f1301, %f1300, %f1299;
	selp.f32 	%f88, %f1299, %f1301, %p137;
	@%p135 bra 	$L__BB0_145;
	setp.eq.f32 	%p138, %f84, 0f7F800000;
	@%p138 bra 	$L__BB0_144;
	mov.b32 	%r232, %f82;
	shl.b32 	%r3071, %r232, 8;
	or.b32  	%r233, %r3071, -2147483648;
	mov.b64 	%rd2825, 0;
	mov.b32 	%r7074, 0;
$L__BB0_140:
	.pragma "nounroll";
	mul.wide.u32 	%rd794, %r7074, 4;
	mov.u64 	%rd795, __cudart_i2opi_f;
	add.s64 	%rd796, %rd795, %rd794;
	ld.global.nc.u32 	%r3072, [%rd796];
	mad.wide.u32 	%rd797, %r3072, %r233, %rd2825;
	shr.u64 	%rd2825, %rd797, 32;
	add.s64 	%rd798, %rd1, %rd794;
	st.local.u32 	[%rd798], %rd797;
	add.s32 	%r7074, %r7074, 1;
	setp.ne.s32 	%p139, %r7074, 6;
	@%p139 bra 	$L__BB0_140;
	shr.u32 	%r3073, %r232, 23;
	st.local.u32 	[%rd1+24], %rd2825;
	and.b32  	%r236, %r3073, 31;
	and.b32  	%r3074, %r3073, 224;
	add.s32 	%r3075, %r3074, -128;
	shr.u32 	%r3076, %r3075, 5;
	mul.wide.u32 	%rd799, %r3076, 4;
	sub.s64 	%rd60, %rd1, %rd799;
	ld.local.u32 	%r7075, [%rd60+24];
	ld.local.u32 	%r7076, [%rd60+20];
	setp.eq.s32 	%p140, %r236, 0;
	@%p140 bra 	$L__BB0_143;
	shf.l.wrap.b32 	%r7075, %r7076, %r7075, %r236;
	ld.local.u32 	%r3077, [%rd60+16];
	shf.l.wrap.b32 	%r7076, %r3077, %r7076, %r236;
$L__BB0_143:
	shr.u32 	%r3078, %r7075, 30;
	shf.l.wrap.b32 	%r3079, %r7076, %r7075, 2;
	shl.b32 	%r3080, %r7076, 2;
	shr.u32 	%r3081, %r3079, 31;
	add.s32 	%r3082, %r3081, %r3078;
	neg.s32 	%r3083, %r3082;
	setp.lt.s32 	%p141, %r232, 0;
	selp.b32 	%r7077, %r3083, %r3082, %p141;
	xor.b32  	%r3084, %r3079, %r232;
	shr.s32 	%r3085, %r3079, 31;
	xor.b32  	%r3086, %r3085, %r3079;
	xor.b32  	%r3087, %r3085, %r3080;
	cvt.u64.u32 	%rd800, %r3086;
	shl.b64 	%rd801, %rd800, 32;
	cvt.u64.u32 	%rd802, %r3087;
	or.b64  	%rd803, %rd801, %rd802;
	cvt.rn.f64.s64 	%fd35, %rd803;
	mul.f64 	%fd36, %fd35, 0d3BF921FB54442D19;
	cvt.rn.f32.f64 	%f1302, %fd36;
	neg.f32 	%f1303, %f1302;
	setp.lt.s32 	%p142, %r3084, 0;
	selp.f32 	%f4521, %f1303, %f1302, %p142;
	bra.uni 	$L__BB0_145;
$L__BB0_144:
	mov.f32 	%f1304, 0f00000000;
	mul.rn.f32 	%f4521, %f82, %f1304;
	mov.b32 	%r7077, 0;
$L__BB0_145:
	add.s32 	%r3089, %r7077, 1;
	mul.rn.f32 	%f1305, %f4521, %f4521;
	and.b32  	%r3090, %r7077, 1;
	setp.eq.b32 	%p143, %r3090, 1;
	selp.f32 	%f1306, %f4521, 0f3F800000, %p143;
	fma.rn.f32 	%f1307, %f1305, %f1306, 0f00000000;
	fma.rn.f32 	%f1308, %f1305, 0f37CBAC00, 0fBAB607ED;
	selp.f32 	%f1309, 0fB94D4153, %f1308, %p143;
	selp.f32 	%f1310, 0f3C0885E4, 0f3D2AAABB, %p143;
	fma.rn.f32 	%f1311, %f1309, %f1305, %f1310;
	selp.f32 	%f1312, 0fBE2AAAA8, 0fBEFFFFFF, %p143;
	fma.rn.f32 	%f1313, %f1311, %f1305, %f1312;
	fma.rn.f32 	%f1314, %f1313, %f1307, %f1306;
	and.b32  	%r3091, %r3089, 2;
	setp.eq.s32 	%p144, %r3091, 0;
	mov.f32 	%f1315, 0f00000000;
	sub.f32 	%f1316, %f1315, %f1314;
	selp.f32 	%f1317, %f1314, %f1316, %p144;
	fma.rn.f32 	%f92, %f88, %f1317, %f82;
	mul.f32 	%f1318, %f92, 0f3F22F983;
	cvt.rni.s32.f32 	%r7085, %f1318;
	cvt.rn.f32.s32 	%f1319, %r7085;
	fma.rn.f32 	%f1320, %f1319, 0fBFC90FDA, %f92;
	fma.rn.f32 	%f1321, %f1319, 0fB3A22168, %f1320;
	fma.rn.f32 	%f4523, %f1319, 0fA7C234C5, %f1321;
	abs.f32 	%f94, %f92;
	setp.ltu.f32 	%p145, %f94, 0f47CE4780;
	mov.u32 	%r7081, %r7085;
	mov.f32 	%f4522, %f4523;
	@%p145 bra 	$L__BB0_153;
	setp.eq.f32 	%p146, %f94, 0f7F800000;
	@%p146 bra 	$L__BB0_152;
	mov.b32 	%r246, %f92;
	shl.b32 	%r3093, %r246, 8;
	or.b32  	%r247, %r3093, -2147483648;
	mov.b64 	%rd2826, 0;
	mov.b32 	%r7078, 0;
$L__BB0_148:
	.pragma "nounroll";
	mul.wide.u32 	%rd805, %r7078, 4;
	mov.u64 	%rd806, __cudart_i2opi_f;
	add.s64 	%rd807, %rd806, %rd805;
	ld.global.nc.u32 	%r3094, [%rd807];
	mad.wide.u32 	%rd808, %r3094, %r247, %rd2826;
	shr.u64 	%rd2826, %rd808, 32;
	add.s64 	%rd809, %rd2, %rd805;
	st.local.u32 	[%rd809], %rd808;
	add.s32 	%r7078, %r7078, 1;
	setp.ne.s32 	%p147, %r7078, 6;
	@%p147 bra 	$L__BB0_148;
	shr.u32 	%r3095, %r246, 23;
	st.local.u32 	[%rd2+24], %rd2826;
	and.b32  	%r250, %r3095, 31;
	and.b32  	%r3096, %r3095, 224;
	add.s32 	%r3097, %r3096, -128;
	shr.u32 	%r3098, %r3097, 5;
	mul.wide.u32 	%rd810, %r3098, 4;
	sub.s64 	%rd63, %rd2, %rd810;
	ld.local.u32 	%r7079, [%rd63+24];
	ld.local.u32 	%r7080, [%rd63+20];
	setp.eq.s32 	%p148, %r250, 0;
	@%p148 bra 	$L__BB0_151;
	shf.l.wrap.b32 	%r7079, %r7080, %r7079, %r250;
	ld.local.u32 	%r3099, [%rd63+16];
	shf.l.wrap.b32 	%r7080, %r3099, %r7080, %r250;
$L__BB0_151:
	shr.u32 	%r3100, %r7079, 30;
	shf.l.wrap.b32 	%r3101, %r7080, %r7079, 2;
	shl.b32 	%r3102, %r7080, 2;
	shr.u32 	%r3103, %r3101, 31;
	add.s32 	%r3104, %r3103, %r3100;
	neg.s32 	%r3105, %r3104;
	setp.lt.s32 	%p149, %r246, 0;
	selp.b32 	%r7081, %r3105, %r3104, %p149;
	xor.b32  	%r3106, %r3101, %r246;
	shr.s32 	%r3107, %r3101, 31;
	xor.b32  	%r3108, %r3107, %r3101;
	xor.b32  	%r3109, %r3107, %r3102;
	cvt.u64.u32 	%rd811, %r3108;
	shl.b64 	%rd812, %rd811, 32;
	cvt.u64.u32 	%rd813, %r3109;
	or.b64  	%rd814, %rd812, %rd813;
	cvt.rn.f64.s64 	%fd37, %rd814;
	mul.f64 	%fd38, %fd37, 0d3BF921FB54442D19;
	cvt.rn.f32.f64 	%f1322, %fd38;
	neg.f32 	%f1323, %f1322;
	setp.lt.s32 	%p150, %r3106, 0;
	selp.f32 	%f4522, %f1323, %f1322, %p150;
	bra.uni 	$L__BB0_153;
$L__BB0_152:
	mov.f32 	%f1324, 0f00000000;
	mul.rn.f32 	%f4522, %f92, %f1324;
	mov.b32 	%r7081, 0;
$L__BB0_153:
	setp.ltu.f32 	%p151, %f94, 0f47CE4780;
	mul.rn.f32 	%f1325, %f4522, %f4522;
	and.b32  	%r3111, %r7081, 1;
	setp.eq.b32 	%p152, %r3111, 1;
	selp.f32 	%f1326, 0f3F800000, %f4522, %p152;
	fma.rn.f32 	%f1327, %f1325, %f1326, 0f00000000;
	fma.rn.f32 	%f1328, %f1325, 0f37CBAC00, 0fBAB607ED;
	selp.f32 	%f1329, %f1328, 0fB94D4153, %p152;
	selp.f32 	%f1330, 0f3D2AAABB, 0f3C0885E4, %p152;
	fma.rn.f32 	%f1331, %f1329, %f1325, %f1330;
	selp.f32 	%f1332, 0fBEFFFFFF, 0fBE2AAAA8, %p152;
	fma.rn.f32 	%f1333, %f1331, %f1325, %f1332;
	fma.rn.f32 	%f1334, %f1333, %f1327, %f1326;
	and.b32  	%r3112, %r7081, 2;
	setp.eq.s32 	%p153, %r3112, 0;
	mov.f32 	%f1335, 0f00000000;
	sub.f32 	%f1336, %f1335, %f1334;
	selp.f32 	%f98, %f1334, %f1336, %p153;
	@%p151 bra 	$L__BB0_161;
	setp.eq.f32 	%p154, %f94, 0f7F800000;
	@%p154 bra 	$L__BB0_160;
	mov.b32 	%r259, %f92;
	shl.b32 	%r3114, %r259, 8;
	or.b32  	%r260, %r3114, -2147483648;
	mov.b64 	%rd2827, 0;
	mov.b32 	%r7082, 0;
$L__BB0_156:
	.pragma "nounroll";
	mul.wide.u32 	%rd816, %r7082, 4;
	mov.u64 	%rd817, __cudart_i2opi_f;
	add.s64 	%rd818, %rd817, %rd816;
	ld.global.nc.u32 	%r3115, [%rd818];
	mad.wide.u32 	%rd819, %r3115, %r260, %rd2827;
	shr.u64 	%rd2827, %rd819, 32;
	add.s64 	%rd820, %rd1, %rd816;
	st.local.u32 	[%rd820], %rd819;
	add.s32 	%r7082, %r7082, 1;
	setp.ne.s32 	%p155, %r7082, 6;
	@%p155 bra 	$L__BB0_156;
	shr.u32 	%r3116, %r259, 23;
	st.local.u32 	[%rd1+24], %rd2827;
	and.b32  	%r263, %r3116, 31;
	and.b32  	%r3117, %r3116, 224;
	add.s32 	%r3118, %r3117, -128;
	shr.u32 	%r3119, %r3118, 5;
	mul.wide.u32 	%rd821, %r3119, 4;
	sub.s64 	%rd66, %rd1, %rd821;
	ld.local.u32 	%r7083, [%rd66+24];
	ld.local.u32 	%r7084, [%rd66+20];
	setp.eq.s32 	%p156, %r263, 0;
	@%p156 bra 	$L__BB0_159;
	shf.l.wrap.b32 	%r7083, %r7084, %r7083, %r263;
	ld.local.u32 	%r3120, [%rd66+16];
	shf.l.wrap.b32 	%r7084, %r3120, %r7084, %r263;
$L__BB0_159:
	shr.u32 	%r3121, %r7083, 30;
	shf.l.wrap.b32 	%r3122, %r7084, %r7083, 2;
	shl.b32 	%r3123, %r7084, 2;
	shr.u32 	%r3124, %r3122, 31;
	add.s32 	%r3125, %r3124, %r3121;
	neg.s32 	%r3126, %r3125;
	setp.lt.s32 	%p157, %r259, 0;
	selp.b32 	%r7085, %r3126, %r3125, %p157;
	xor.b32  	%r3127, %r3122, %r259;
	shr.s32 	%r3128, %r3122, 31;
	xor.b32  	%r3129, %r3128, %r3122;
	xor.b32  	%r3130, %r3128, %r3123;
	cvt.u64.u32 	%rd822, %r3129;
	shl.b64 	%rd823, %rd822, 32;
	cvt.u64.u32 	%rd824, %r3130;
	or.b64  	%rd825, %rd823, %rd824;
	cvt.rn.f64.s64 	%fd39, %rd825;
	mul.f64 	%fd40, %fd39, 0d3BF921FB54442D19;
	cvt.rn.f32.f64 	%f1337, %fd40;
	neg.f32 	%f1338, %f1337;
	setp.lt.s32 	%p158, %r3127, 0;
	selp.f32 	%f4523, %f1338, %f1337, %p158;
	bra.uni 	$L__BB0_161;
$L__BB0_160:
	mov.f32 	%f1339, 0f00000000;
	mul.rn.f32 	%f4523, %f92, %f1339;
	mov.b32 	%r7085, 0;
$L__BB0_161:
	add.s32 	%r3132, %r7085, 1;
	mul.rn.f32 	%f1340, %f4523, %f4523;
	and.b32  	%r3133, %r7085, 1;
	setp.eq.b32 	%p159, %r3133, 1;
	selp.f32 	%f1341, %f4523, 0f3F800000, %p159;
	fma.rn.f32 	%f1342, %f1340, %f1341, 0f00000000;
	fma.rn.f32 	%f1343, %f1340, 0f37CBAC00, 0fBAB607ED;
	selp.f32 	%f1344, 0fB94D4153, %f1343, %p159;
	selp.f32 	%f1345, 0f3C0885E4, 0f3D2AAABB, %p159;
	fma.rn.f32 	%f1346, %f1344, %f1340, %f1345;
	selp.f32 	%f1347, 0fBE2AAAA8, 0fBEFFFFFF, %p159;
	fma.rn.f32 	%f1348, %f1346, %f1340, %f1347;
	fma.rn.f32 	%f1349, %f1348, %f1342, %f1341;
	and.b32  	%r3134, %r3132, 2;
	setp.eq.s32 	%p160, %r3134, 0;
	mov.f32 	%f1350, 0f00000000;
	sub.f32 	%f1351, %f1350, %f1349;
	selp.f32 	%f1352, %f1349, %f1351, %p160;
	fma.rn.f32 	%f102, %f98, %f1352, %f92;
	mul.f32 	%f1353, %f102, 0f3F22F983;
	cvt.rni.s32.f32 	%r7093, %f1353;
	cvt.rn.f32.s32 	%f1354, %r7093;
	fma.rn.f32 	%f1355, %f1354, 0fBFC90FDA, %f102;
	fma.rn.f32 	%f1356, %f1354, 0fB3A22168, %f1355;
	fma.rn.f32 	%f4525, %f1354, 0fA7C234C5, %f1356;
	abs.f32 	%f104, %f102;
	setp.ltu.f32 	%p161, %f104, 0f47CE4780;
	mov.u32 	%r7089, %r7093;
	mov.f32 	%f4524, %f4525;
	@%p161 bra 	$L__BB0_169;
	setp.eq.f32 	%p162, %f104, 0f7F800000;
	@%p162 bra 	$L__BB0_168;
	mov.b32 	%r273, %f102;
	shl.b32 	%r3136, %r273, 8;
	or.b32  	%r274, %r3136, -2147483648;
	mov.b64 	%rd2828, 0;
	mov.b32 	%r7086, 0;
$L__BB0_164:
	.pragma "nounroll";
	mul.wide.u32 	%rd827, %r7086, 4;
	mov.u64 	%rd828, __cudart_i2opi_f;
	add.s64 	%rd829, %rd828, %rd827;
	ld.global.nc.u32 	%r3137, [%rd829];
	mad.wide.u32 	%rd830, %r3137, %r274, %rd2828;
	shr.u64 	%rd2828, %rd830, 32;
	add.s64 	%rd831, %rd2, %rd827;
	st.local.u32 	[%rd831], %rd830;
	add.s32 	%r7086, %r7086, 1;
	setp.ne.s32 	%p163, %r7086, 6;
	@%p163 bra 	$L__BB0_164;
	shr.u32 	%r3138, %r273, 23;
	st.local.u32 	[%rd2+24], %rd2828;
	and.b32  	%r277, %r3138, 31;
	and.b32  	%r3139, %r3138, 224;
	add.s32 	%r3140, %r3139, -128;
	shr.u32 	%r3141, %r3140, 5;
	mul.wide.u32 	%rd832, %r3141, 4;
	sub.s64 	%rd69, %rd2, %rd832;
	ld.local.u32 	%r7087, [%rd69+24];
	ld.local.u32 	%r7088, [%rd69+20];
	setp.eq.s32 	%p164, %r277, 0;
	@%p164 bra 	$L__BB0_167;
	shf.l.wrap.b32 	%r7087, %r7088, %r7087, %r277;
	ld.local.u32 	%r3142, [%rd69+16];
	shf.l.wrap.b32 	%r7088, %r3142, %r7088, %r277;
$L__BB0_167:
	shr.u32 	%r3143, %r7087, 30;
	shf.l.wrap.b32 	%r3144, %r7088, %r7087, 2;
	shl.b32 	%r3145, %r7088, 2;
	shr.u32 	%r3146, %r3144, 31;
	add.s32 	%r3147, %r3146, %r3143;
	neg.s32 	%r3148, %r3147;
	setp.lt.s32 	%p165, %r273, 0;
	selp.b32 	%r7089, %r3148, %r3147, %p165;
	xor.b32  	%r3149, %r3144, %r273;
	shr.s32 	%r3150, %r3144, 31;
	xor.b32  	%r3151, %r3150, %r3144;
	xor.b32  	%r3152, %r3150, %r3145;
	cvt.u64.u32 	%rd833, %r3151;
	shl.b64 	%rd834, %rd833, 32;
	cvt.u64.u32 	%rd835, %r3152;
	or.b64  	%rd836, %rd834, %rd835;
	cvt.rn.f64.s64 	%fd41, %rd836;
	mul.f64 	%fd42, %fd41, 0d3BF921FB54442D19;
	cvt.rn.f32.f64 	%f1357, %fd42;
	neg.f32 	%f1358, %f1357;
	setp.lt.s32 	%p166, %r3149, 0;
	selp.f32 	%f4524, %f1358, %f1357, %p166;
	bra.uni 	$L__BB0_169;
$L__BB0_168:
	mov.f32 	%f1359, 0f00000000;
	mul.rn.f32 	%f4524, %f102, %f1359;
	mov.b32 	%r7089, 0;
$L__BB0_169:
	setp.ltu.f32 	%p167, %f104, 0f47CE4780;
	mul.rn.f32 	%f1360, %f4524, %f4524;
	and.b32  	%r3154, %r7089, 1;
	setp.eq.b32 	%p168, %r3154, 1;
	selp.f32 	%f1361, 0f3F800000, %f4524, %p168;
	fma.rn.f32 	%f1362, %f1360, %f1361, 0f00000000;
	fma.rn.f32 	%f1363, %f1360, 0f37CBAC00, 0fBAB607ED;
	selp.f32 	%f1364, %f1363, 0fB94D4153, %p168;
	selp.f32 	%f1365, 0f3D2AAABB, 0f3C0885E4, %p168;
	fma.rn.f32 	%f1366, %f1364, %f1360, %f1365;
	selp.f32 	%f1367, 0fBEFFFFFF, 0fBE2AAAA8, %p168;
	fma.rn.f32 	%f1368, %f1366, %f1360, %f1367;
	fma.rn.f32 	%f1369, %f1368, %f1362, %f1361;
	and.b32  	%r3155, %r7089, 2;
	setp.eq.s32 	%p169, %r3155, 0;
	mov.f32 	%f1370, 0f00000000;
	sub.f32 	%f1371, %f1370, %f1369;
	selp.f32 	%f108, %f1369, %f1371, %p169;
	@%p167 bra 	$L__BB0_177;
	setp.eq.f32 	%p170, %f104, 0f7F800000;
	@%p170 bra 	$L__BB0_176;
	mov.b32 	%r286, %f102;
	shl.b32 	%r3157, %r286, 8;
	or.b32  	%r287, %r3157, -2147483648;
	mov.b64 	%rd2829, 0;
	mov.b32 	%r7090, 0;
$L__BB0_172:
	.pragma "nounroll";
	mul.wide.u32 	%rd838, %r7090, 4;
	mov.u64 	%rd839, __cudart_i2opi_f;
	add.s64 	%rd840, %rd839, %rd838;
	ld.global.nc.u32 	%r3158, [%rd840];
	mad.wide.u32 	%rd841, %r3158, %r287, %rd2829;
	shr.u64 	%rd2829, %rd841, 32;
	add.s64 	%rd842, %rd1, %rd838;
	st.local.u32 	[%rd842], %rd841;
	add.s32 	%r7090, %r7090, 1;
	setp.ne.s32 	%p171, %r7090, 6;
	@%p171 bra 	$L__BB0_172;
	shr.u32 	%r3159, %r286, 23;
	st.local.u32 	[%rd1+24], %rd2829;
	and.b32  	%r290, %r3159, 31;
	and.b32  	%r3160, %r3159, 224;
	add.s32 	%r3161, %r3160, -128;
	shr.u32 	%r3162, %r3161, 5;
	mul.wide.u32 	%rd843, %r3162, 4;
	sub.s64 	%rd72, %rd1, %rd843;
	ld.local.u32 	%r7091, [%rd72+24];
	ld.local.u32 	%r7092, [%rd72+20];
	setp.eq.s32 	%p172, %r290, 0;
	@%p172 bra 	$L__BB0_175;
	shf.l.wrap.b32 	%r7091, %r7092, %r7091, %r290;
	ld.local.u32 	%r3163, [%rd72+16];
	shf.l.wrap.b32 	%r7092, %r3163, %r7092, %r290;
$L__BB0_175:
	shr.u32 	%r3164, %r7091, 30;
	shf.l.wrap.b32 	%r3165, %r7092, %r7091, 2;
	shl.b32 	%r3166, %r7092, 2;
	shr.u32 	%r3167, %r3165, 31;
	add.s32 	%r3168, %r3167, %r3164;
	neg.s32 	%r3169, %r3168;
	setp.lt.s32 	%p173, %r286, 0;
	selp.b32 	%r7093, %r3169, %r3168, %p173;
	xor.b32  	%r3170, %r3165, %r286;
	shr.s32 	%r3171, %r3165, 31;
	xor.b32  	%r3172, %r3171, %r3165;
	xor.b32  	%r3173, %r3171, %r3166;
	cvt.u64.u32 	%rd844, %r3172;
	shl.b64 	%rd845, %rd844, 32;
	cvt.u64.u32 	%rd846, %r3173;
	or.b64  	%rd847, %rd845, %rd846;
	cvt.rn.f64.s64 	%fd43, %rd847;
	mul.f64 	%fd44, %fd43, 0d3BF921FB54442D19;
	cvt.rn.f32.f64 	%f1372, %fd44;
	neg.f32 	%f1373, %f1372;
	setp.lt.s32 	%p174, %r3170, 0;
	selp.f32 	%f4525, %f1373, %f1372, %p174;
	bra.uni 	$L__BB0_177;
$L__BB0_176:
	mov.f32 	%f1374, 0f00000000;
	mul.rn.f32 	%f4525, %f102, %f1374;
	mov.b32 	%r7093, 0;
$L__BB0_177:
	add.s32 	%r3175, %r7093, 1;
	mul.rn.f32 	%f1375, %f4525, %f4525;
	and.b32  	%r3176, %r7093, 1;
	setp.eq.b32 	%p175, %r3176, 1;
	selp.f32 	%f1376, %f4525, 0f3F800000, %p175;
	fma.rn.f32 	%f1377, %f1375, %f1376, 0f00000000;
	fma.rn.f32 	%f1378, %f1375, 0f37CBAC00, 0fBAB607ED;
	selp.f32 	%f1379, 0fB94D4153, %f1378, %p175;
	selp.f32 	%f1380, 0f3C0885E4, 0f3D2AAABB, %p175;
	fma.rn.f32 	%f1381, %f1379, %f1375, %f1380;
	selp.f32 	%f1382, 0fBE2AAAA8, 0fBEFFFFFF, %p175;
	fma.rn.f32 	%f1383, %f1381, %f1375, %f1382;
	fma.rn.f32 	%f1384, %f1383, %f1377, %f1376;
	and.b32  	%r3177, %r3175, 2;
	setp.eq.s32 	%p176, %r3177, 0;
	mov.f32 	%f1385, 0f00000000;
	sub.f32 	%f1386, %f1385, %f1384;
	selp.f32 	%f1387, %f1384, %f1386, %p176;
	fma.rn.f32 	%f112, %f108, %f1387, %f102;
	mul.f32 	%f1388, %f112, 0f3F22F983;
	cvt.rni.s32.f32 	%r7101, %f1388;
	cvt.rn.f32.s32 	%f1389, %r7101;
	fma.rn.f32 	%f1390, %f1389, 0fBFC90FDA, %f112;
	fma.rn.f32 	%f1391, %f1389, 0fB3A22168, %f1390;
	fma.rn.f32 	%f4527, %f1389, 0fA7C234C5, %f1391;
	abs.f32 	%f114, %f112;
	setp.ltu.f32 	%p177, %f114, 0f47CE4780;
	mov.u32 	%r7097, %r7101;
	mov.f32 	%f4526, %f4527;
	@%p177 bra 	$L__BB0_185;
	setp.eq.f32 	%p178, %f114, 0f7F800000;
	@%p178 bra 	$L__BB0_184;
	mov.b32 	%r300, %f112;
	shl.b32 	%r3179, %r300, 8;
	or.b32  	%r301, %r3179, -2147483648;
	mov.b64 	%rd2830, 0;
	mov.b32 	%r7094, 0;
$L__BB0_180:
	.pragma "nounroll";
	mul.wide.u32 	%rd849, %r7094, 4;
	mov.u64 	%rd850, __cudart_i2opi_f;
	add.s64 	%rd851, %rd850, %rd849;
	ld.global.nc.u32 	%r3180, [%rd851];
	mad.wide.u32 	%rd852, %r3180, %r301, %rd2830;
	shr.u64 	%rd2830, %rd852, 32;
	add.s64 	%rd853, %rd2, %rd849;
	st.local.u32 	[%rd853], %rd852;
	add.s32 	%r7094, %r7094, 1;
	setp.ne.s32 	%p179, %r7094, 6;
	@%p179 bra 	$L__BB0_180;
	shr.u32 	%r3181, %r300, 23;
	st.local.u32 	[%rd2+24], %rd2830;
	and.b32  	%r304, %r3181, 31;
	and.b32  	%r3182, %r3181, 224;
	add.s32 	%r3183, %r3182, -128;
	shr.u32 	%r3184, %r3183, 5;
	mul.wide.u32 	%rd854, %r3184, 4;
	sub.s64 	%rd75, %rd2, %rd854;
	ld.local.u32 	%r7095, [%rd75+24];
	ld.local.u32 	%r7096, [%rd75+20];
	setp.eq.s32 	%p180, %r304, 0;
	@%p180 bra 	$L__BB0_183;
	shf.l.wrap.b32 	%r7095, %r7096, %r7095, %r304;
	ld.local.u32 	%r3185, [%rd75+16];
	shf.l.wrap.b32 	%r7096, %r3185, %r7096, %r304;
$L__BB0_183:
	shr.u32 	%r3186, %r7095, 30;
	shf.l.wrap.b32 	%r3187, %r7096, %r7095, 2;
	shl.b32 	%r3188, %r7096, 2;
	shr.u32 	%r3189, %r3187, 31;
	add.s32 	%r3190, %r3189, %r3186;
	neg.s32 	%r3191, %r3190;
	setp.lt.s32 	%p181, %r300, 0;
	selp.b32 	%r7097, %r3191, %r3190, %p181;
	xor.b32  	%r3192, %r3187, %r300;
	shr.s32 	%r3193, %r3187, 31;
	xor.b32  	%r3194, %r3193, %r3187;
	xor.b32  	%r3195, %r3193, %r3188;
	cvt.u64.u32 	%rd855, %r3194;
	shl.b64 	%rd856, %rd855, 32;
	cvt.u64.u32 	%rd857, %r3195;
	or.b64  	%rd858, %rd856, %rd857;
	cvt.rn.f64.s64 	%fd45, %rd858;
	mul.f64 	%fd46, %fd45, 0d3BF921FB54442D19;
	cvt.rn.f32.f64 	%f1392, %fd46;
	neg.f32 	%f1393, %f1392;
	setp.lt.s32 	%p182, %r3192, 0;
	selp.f32 	%f4526, %f1393, %f1392, %p182;
	bra.uni 	$L__BB0_185;
$L__BB0_184:
	mov.f32 	%f1394, 0f00000000;
	mul.rn.f32 	%f4526, %f112, %f1394;
	mov.b32 	%r7097, 0;
$L__BB0_185:
	setp.ltu.f32 	%p183, %f114, 0f47CE4780;
	mul.rn.f32 	%f1395, %f4526, %f4526;
	and.b32  	%r3197, %r7097, 1;
	setp.eq.b32 	%p184, %r3197, 1;
	selp.f32 	%f1396, 0f3F800000, %f4526, %p184;
	fma.rn.f32 	%f1397, %f1395, %f1396, 0f00000000;
	fma.rn.f32 	%f1398, %f1395, 0f37CBAC00, 0fBAB607ED;
	selp.f32 	%f1399, %f1398, 0fB94D4153, %p184;
	selp.f32 	%f1400, 0f3D2AAABB, 0f3C0885E4, %p184;
	fma.rn.f32 	%f1401, %f1399, %f1395, %f1400;
	selp.f32 	%f1402, 0fBEFFFFFF, 0fBE2AAAA8, %p184;
	fma.rn.f32 	%f1403, %f1401, %f1395, %f1402;
	fma.rn.f32 	%f1404, %f1403, %f1397, %f1396;
	and.b32  	%r3198, %r7097, 2;
	setp.eq.s32 	%p185, %r3198, 0;
	mov.f32 	%f1405, 0f00000000;
	sub.f32 	%f1406, %f1405, %f1404;
	selp.f32 	%f118, %f1404, %f1406, %p185;
	@%p183 bra 	$L__BB0_193;
	setp.eq.f32 	%p186, %f114, 0f7F800000;
	@%p186 bra 	$L__BB0_192;
	mov.b32 	%r313, %f112;
	shl.b32 	%r3200, %r313, 8;
	or.b32  	%r314, %r3200, -2147483648;
	mov.b64 	%rd2831, 0;
	mov.b32 	%r7098, 0;
$L__BB0_188:
	.pragma "nounroll";
	mul.wide.u32 	%rd860, %r7098, 4;
	mov.u64 	%rd861, __cudart_i2opi_f;
	add.s64 	%rd862, %rd861, %rd860;
	ld.global.nc.u32 	%r3201, [%rd862];
	mad.wide.u32 	%rd863, %r3201, %r314, %rd2831;
	shr.u64 	%rd2831, %rd863, 32;
	add.s64 	%rd864, %rd1, %rd860;
	st.local.u32 	[%rd864], %rd863;
	add.s32 	%r7098, %r7098, 1;
	setp.ne.s32 	%p187, %r7098, 6;
	@%p187 bra 	$L__BB0_188;
	shr.u32 	%r3202, %r313, 23;
	st.local.u32 	[%rd1+24], %rd2831;
	and.b32  	%r317, %r3202, 31;
	and.b32  	%r3203, %r3202, 224;
	add.s32 	%r3204, %r3203, -128;
	shr.u32 	%r3205, %r3204, 5;
	mul.wide.u32 	%rd865, %r3205, 4;
	sub.s64 	%rd78, %rd1, %rd865;
	ld.local.u32 	%r7099, [%rd78+24];
	ld.local.u32 	%r7100, [%rd78+20];
	setp.eq.s32 	%p188, %r317, 0;
	@%p188 bra 	$L__BB0_191;
	shf.l.wrap.b32 	%r7099, %r7100, %r7099, %r317;
	ld.local.u32 	%r3206, [%rd78+16];
	shf.l.wrap.b32 	%r7100, %r3206, %r7100, %r317;
$L__BB0_191:
	shr.u32 	%r3207, %r7099, 30;
	shf.l.wrap.b32 	%r3208, %r7100, %r7099, 2;
	shl.b32 	%r3209, %r7100, 2;
	shr.u32 	%r3210, %r3208, 31;
	add.s32 	%r3211, %r3210, %r3207;
	neg.s32 	%r3212, %r3211;
	setp.lt.s32 	%p189, %r313, 0;
	selp.b32 	%r7101, %r3212, %r3211, %p189;
	xor.b32  	%r3213, %r3208, %r313;
	shr.s32 	%r3214, %r3208, 31;
	xor.b32  	%r3215, %r3214, %r3208;
	xor.b32  	%r3216, %r3214, %r3209;
	cvt.u64.u32 	%rd866, %r3215;
	shl.b64 	%rd867, %rd866, 32;
	cvt.u64.u32 	%rd868, %r3216;
	or.b64  	%rd869, %rd867, %rd868;
	cvt.rn.f64.s64 	%fd47, %rd869;
	mul.f64 	%fd48, %fd47, 0d3BF921FB54442D19;
	cvt.rn.f32.f64 	%f1407, %fd48;
	neg.f32 	%f1408, %f1407;
	setp.lt.s32 	%p190, %r3213, 0;
	selp.f32 	%f4527, %f1408, %f1407, %p190;
	bra.uni 	$L__BB0_193;
$L__BB0_192:
	mov.f32 	%f1409, 0f00000000;
	mul.rn.f32 	%f4527, %f112, %f1409;
	mov.b32 	%r7101, 0;
$L__BB0_193:
	add.s32 	%r3218, %r7101, 1;
	mul.rn.f32 	%f1410, %f4527, %f4527;
	and.b32  	%r3219, %r7101, 1;
	setp.eq.b32 	%p191, %r3219, 1;
	selp.f32 	%f1411, %f4527, 0f3F800000, %p191;
	fma.rn.f32 	%f1412, %f1410, %f1411, 0f00000000;
	fma.rn.f32 	%f1413, %f1410, 0f37CBAC00, 0fBAB607ED;
	selp.f32 	%f1414, 0fB94D4153, %f1413, %p191;
	selp.f32 	%f1415, 0f3C0885E4, 0f3D2AAABB, %p191;
	fma.rn.f32 	%f1416, %f1414, %f1410, %f1415;
	selp.f32 	%f1417, 0fBE2AAAA8, 0fBEFFFFFF, %p191;
	fma.rn.f32 	%f1418, %f1416, %f1410, %f1417;
	fma.rn.f32 	%f1419, %f1418, %f1412, %f1411;
	and.b32  	%r3220, %r3218, 2;
	setp.eq.s32 	%p192, %r3220, 0;
	mov.f32 	%f1420, 0f00000000;
	sub.f32 	%f1421, %f1420, %f1419;
	selp.f32 	%f1422, %f1419, %f1421, %p192;
	fma.rn.f32 	%f122, %f118, %f1422, %f112;
	mul.f32 	%f1423, %f122, 0f3F22F983;
	cvt.rni.s32.f32 	%r7109, %f1423;
	cvt.rn.f32.s32 	%f1424, %r7109;
	fma.rn.f32 	%f1425, %f1424, 0fBFC90FDA, %f122;
	fma.rn.f32 	%f1426, %f1424, 0fB3A22168, %f1425;
	fma.rn.f32 	%f4529, %f1424, 0fA7C234C5, %f1426;
	abs.f32 	%f124, %f122;
	setp.ltu.f32 	%p193, %f124, 0f47CE4780;
	mov.u32 	%r7105, %r7109;
	mov.f32 	%f4528, %f4529;
	@%p193 bra 	$L__BB0_201;
	setp.eq.f32 	%p194, %f124, 0f7F800000;
	@%p194 bra 	$L__BB0_200;
	mov.b32 	%r327, %f122;
	shl.b32 	%r3222, %r327, 8;
	or.b32  	%r328, %r3222, -2147483648;
	mov.b64 	%rd2832, 0;
	mov.b32 	%r7102, 0;
$L__BB0_196:
	.pragma "nounroll";
	mul.wide.u32 	%rd871, %r7102, 4;
	mov.u64 	%rd872, __cudart_i2opi_f;
	add.s64 	%rd873, %rd872, %rd871;
	ld.global.nc.u32 	%r3223, [%rd873];
	mad.wide.u32 	%rd874, %r3223, %r328, %rd2832;
	shr.u64 	%rd2832, %rd874, 32;
	add.s64 	%rd875, %rd2, %rd871;
	st.local.u32 	[%rd875], %rd874;
	add.s32 	%r7102, %r7102, 1;
	setp.ne.s32 	%p195, %r7102, 6;
	@%p195 bra 	$L__BB0_196;
	shr.u32 	%r3224, %r327, 23;
	st.local.u32 	[%rd2+24], %rd2832;
	and.b32  	%r331, %r3224, 31;
	and.b32  	%r3225, %r3224, 224;
	add.s32 	%r3226, %r3225, -128;
	shr.u32 	%r3227, %r3226, 5;
	mul.wide.u32 	%rd876, %r3227, 4;
	sub.s64 	%rd81, %rd2, %rd876;
	ld.local.u32 	%r7103, [%rd81+24];
	ld.local.u32 	%r7104, [%rd81+20];
	setp.eq.s32 	%p196, %r331, 0;
	@%p196 bra 	$L__BB0_199;
	shf.l.wrap.b32 	%r7103, %r7104, %r7103, %r331;
	ld.local.u32 	%r3228, [%rd81+16];
	shf.l.wrap.b32 	%r7104, %r3228, %r7104, %r331;
$L__BB0_199:
	shr.u32 	%r3229, %r7103, 30;
	shf.l.wrap.b32 	%r3230, %r7104, %r7103, 2;
	shl.b32 	%r3231, %r7104, 2;
	shr.u32 	%r3232, %r3230, 31;
	add.s32 	%r3233, %r3232, %r3229;
	neg.s32 	%r3234, %r3233;
	setp.lt.s32 	%p197, %r327, 0;
	selp.b32 	%r7105, %r3234, %r3233, %p197;
	xor.b32  	%r3235, %r3230, %r327;
	shr.s32 	%r3236, %r3230, 31;
	xor.b32  	%r3237, %r3236, %r3230;
	xor.b32  	%r3238, %r3236, %r3231;
	cvt.u64.u32 	%rd877, %r3237;
	shl.b64 	%rd878, %rd877, 32;
	cvt.u64.u32 	%rd879, %r3238;
	or.b64  	%rd880, %rd878, %rd879;
	cvt.rn.f64.s64 	%fd49, %rd880;
	mul.f64 	%fd50, %fd49, 0d3BF921FB54442D19;
	cvt.rn.f32.f64 	%f1427, %fd50;
	neg.f32 	%f1428, %f1427;
	setp.lt.s32 	%p198, %r3235, 0;
	selp.f32 	%f4528, %f1428, %f1427, %p198;
	bra.uni 	$L__BB0_201;
$L__BB0_200:
	mov.f32 	%f1429, 0f00000000;
	mul.rn.f32 	%f4528, %f122, %f1429;
	mov.b32 	%r7105, 0;
$L__BB0_201:
	setp.ltu.f32 	%p199, %f124, 0f47CE4780;
	mul.rn.f32 	%f1430, %f4528, %f4528;
	and.b32  	%r3240, %r7105, 1;
	setp.eq.b32 	%p200, %r3240, 1;
	selp.f32 	%f1431, 0f3F800000, %f4528, %p200;
	fma.rn.f32 	%f1432, %f1430, %f1431, 0f00000000;
	fma.rn.f32 	%f1433, %f1430, 0f37CBAC00, 0fBAB607ED;
	selp.f32 	%f1434, %f1433, 0fB94D4153, %p200;
	selp.f32 	%f1435, 0f3D2AAABB, 0f3C0885E4, %p200;
	fma.rn.f32 	%f1436, %f1434, %f1430, %f1435;
	selp.f32 	%f1437, 0fBEFFFFFF, 0fBE2AAAA8, %p200;
	fma.rn.f32 	%f1438, %f1436, %f1430, %f1437;
	fma.rn.f32 	%f1439, %f1438, %f1432, %f1431;
	and.b32  	%r3241, %r7105, 2;
	setp.eq.s32 	%p201, %r3241, 0;
	mov.f32 	%f1440, 0f00000000;
	sub.f32 	%f1441, %f1440, %f1439;
	selp.f32 	%f128, %f1439, %f1441, %p201;
	@%p199 bra 	$L__BB0_209;
	setp.eq.f32 	%p202, %f124, 0f7F800000;
	@%p202 bra 	$L__BB0_208;
	mov.b32 	%r340, %f122;
	shl.b32 	%r3243, %r340, 8;
	or.b32  	%r341, %r3243, -2147483648;
	mov.b64 	%rd2833, 0;
	mov.b32 	%r7106, 0;
$L__BB0_204:
	.pragma "nounroll";
	mul.wide.u32 	%rd882, %r7106, 4;
	mov.u64 	%rd883, __cudart_i2opi_f;
	add.s64 	%rd884, %rd883, %rd882;
	ld.global.nc.u32 	%r3244, [%rd884];
	mad.wide.u32 	%rd885, %r3244, %r341, %rd2833;
	shr.u64 	%rd2833, %rd885, 32;
	add.s64 	%rd886, %rd1, %rd882;
	st.local.u32 	[%rd886], %rd885;
	add.s32 	%r7106, %r7106, 1;
	setp.ne.s32 	%p203, %r7106, 6;
	@%p203 bra 	$L__BB0_204;
	shr.u32 	%r3245, %r340, 23;
	st.local.u32 	[%rd1+24], %rd2833;
	and.b32  	%r344, %r3245, 31;
	and.b32  	%r3246, %r3245, 224;
	add.s32 	%r3247, %r3246, -128;
	shr.u32 	%r3248, %r3247, 5;
	mul.wide.u32 	%rd887, %r3248, 4;
	sub.s64 	%rd84, %rd1, %rd887;
	ld.local.u32 	%r7107, [%rd84+24];
	ld.local.u32 	%r7108, [%rd84+20];
	setp.eq.s32 	%p204, %r344, 0;
	@%p204 bra 	$L__BB0_207;
	shf.l.wrap.b32 	%r7107, %r7108, %r7107, %r344;
	ld.local.u32 	%r3249, [%rd84+16];
	shf.l.wrap.b32 	%r7108, %r3249, %r7108, %r344;
$L__BB0_207:
	shr.u32 	%r3250, %r7107, 30;
	shf.l.wrap.b32 	%r3251, %r7108, %r7107, 2;
	shl.b32 	%r3252, %r7108, 2;
	shr.u32 	%r3253, %r3251, 31;
	add.s32 	%r3254, %r3253, %r3250;
	neg.s32 	%r3255, %r3254;
	setp.lt.s32 	%p205, %r340, 0;
	selp.b32 	%r7109, %r3255, %r3254, %p205;
	xor.b32  	%r3256, %r3251, %r340;
	shr.s32 	%r3257, %r3251, 31;
	xor.b32  	%r3258, %r3257, %r3251;
	xor.b32  	%r3259, %r3257, %r3252;
	cvt.u64.u32 	%rd888, %r3258;
	shl.b64 	%rd889, %rd888, 32;
	cvt.u64.u32 	%rd890, %r3259;
	or.b64  	%rd891, %rd889, %rd890;
	cvt.rn.f64.s64 	%fd51, %rd891;
	mul.f64 	%fd52, %fd51, 0d3BF921FB54442D19;
	cvt.rn.f32.f64 	%f1442, %fd52;
	neg.f32 	%f1443, %f1442;
	setp.lt.s32 	%p206, %r3256, 0;
	selp.f32 	%f4529, %f1443, %f1442, %p206;
	bra.uni 	$L__BB0_209;
$L__BB0_208:
	mov.f32 	%f1444, 0f00000000;
	mul.rn.f32 	%f4529, %f122, %f1444;
	mov.b32 	%r7109, 0;
$L__BB0_209:
	add.s32 	%r3261, %r7109, 1;
	mul.rn.f32 	%f1445, %f4529, %f4529;
	and.b32  	%r3262, %r7109, 1;
	setp.eq.b32 	%p207, %r3262, 1;
	selp.f32 	%f1446, %f4529, 0f3F800000, %p207;
	fma.rn.f32 	%f1447, %f1445, %f1446, 0f00000000;
	fma.rn.f32 	%f1448, %f1445, 0f37CBAC00, 0fBAB607ED;
	selp.f32 	%f1449, 0fB94D4153, %f1448, %p207;
	selp.f32 	%f1450, 0f3C0885E4, 0f3D2AAABB, %p207;
	fma.rn.f32 	%f1451, %f1449, %f1445, %f1450;
	selp.f32 	%f1452, 0fBE2AAAA8, 0fBEFFFFFF, %p207;
	fma.rn.f32 	%f1453, %f1451, %f1445, %f1452;
	fma.rn.f32 	%f1454, %f1453, %f1447, %f1446;
	and.b32  	%r3263, %r3261, 2;
	setp.eq.s32 	%p208, %r3263, 0;
	mov.f32 	%f1455, 0f00000000;
	sub.f32 	%f1456, %f1455, %f1454;
	selp.f32 	%f1457, %f1454, %f1456, %p208;
	fma.rn.f32 	%f132, %f128, %f1457, %f122;
	mul.f32 	%f1458, %f132, 0f3F22F983;
	cvt.rni.s32.f32 	%r7117, %f1458;
	cvt.rn.f32.s32 	%f1459, %r7117;
	fma.rn.f32 	%f1460, %f1459, 0fBFC90FDA, %f132;
	fma.rn.f32 	%f1461, %f1459, 0fB3A22168, %f1460;
	fma.rn.f32 	%f4531, %f1459, 0fA7C234C5, %f1461;
	abs.f32 	%f134, %f132;
	setp.ltu.f32 	%p209, %f134, 0f47CE4780;
	mov.u32 	%r7113, %r7117;
	mov.f32 	%f4530, %f4531;
	@%p209 bra 	$L__BB0_217;
	setp.eq.f32 	%p210, %f134, 0f7F800000;
	@%p210 bra 	$L__BB0_216;
	mov.b32 	%r354, %f132;
	shl.b32 	%r3265, %r354, 8;
	or.b32  	%r355, %r3265, -2147483648;
	mov.b64 	%rd2834, 0;
	mov.b32 	%r7110, 0;
$L__BB0_212:
	.pragma "nounroll";
	mul.wide.u32 	%rd893, %r7110, 4;
	mov.u64 	%rd894, __cudart_i2opi_f;
	add.s64 	%rd895, %rd894, %rd893;
	ld.global.nc.u32 	%r3266, [%rd895];
	mad.wide.u32 	%rd896, %r3266, %r355, %rd2834;
	shr.u64 	%rd2834, %rd896, 32;
	add.s64 	%rd897, %rd2, %rd893;
	st.local.u32 	[%rd897], %rd896;
	add.s32 	%r7110, %r7110, 1;
	setp.ne.s32 	%p211, %r7110, 6;
	@%p211 bra 	$L__BB0_212;
	shr.u32 	%r3267, %r354, 23;
	st.local.u32 	[%rd2+24], %rd2834;
	and.b32  	%r358, %r3267, 31;
	and.b32  	%r3268, %r3267, 224;
	add.s32 	%r3269, %r3268, -128;
	shr.u32 	%r3270, %r3269, 5;
	mul.wide.u32 	%rd898, %r3270, 4;
	sub.s64 	%rd87, %rd2, %rd898;
	ld.local.u32 	%r7111, [%rd87+24];
	ld.local.u32 	%r7112, [%rd87+20];
	setp.eq.s32 	%p212, %r358, 0;
	@%p212 bra 	$L__BB0_215;
	shf.l.wrap.b32 	%r7111, %r7112, %r7111, %r358;
	ld.local.u32 	%r3271, [%rd87+16];
	shf.l.wrap.b32 	%r7112, %r3271, %r7112, %r358;
$L__BB0_215:
	shr.u32 	%r3272, %r7111, 30;
	shf.l.wrap.b32 	%r3273, %r7112, %r7111, 2;
	shl.b32 	%r3274, %r7112, 2;
	shr.u32 	%r3275, %r3273, 31;
	add.s32 	%r3276, %r3275, %r3272;
	neg.s32 	%r3277, %r3276;
	setp.lt.s32 	%p213, %r354, 0;
	selp.b32 	%r7113, %r3277, %r3276, %p213;
	xor.b32  	%r3278, %r3273, %r354;
	shr.s32 	%r3279, %r3273, 31;
	xor.b32  	%r3280, %r3279, %r3273;
	xor.b32  	%r3281, %r3279, %r3274;
	cvt.u64.u32 	%rd899, %r3280;
	shl.b64 	%rd900, %rd899, 32;
	cvt.u64.u32 	%rd901, %r3281;
	or.b64  	%rd902, %rd900, %rd901;
	cvt.rn.f64.s64 	%fd53, %rd902;
	mul.f64 	%fd54, %fd53, 0d3BF921FB54442D19;
	cvt.rn.f32.f64 	%f1462, %fd54;
	neg.f32 	%f1463, %f1462;
	setp.lt.s32 	%p214, %r3278, 0;
	selp.f32 	%f4530, %f1463, %f1462, %p214;
	bra.uni 	$L__BB0_217;
$L__BB0_216:
	mov.f32 	%f1464, 0f00000000;
	mul.rn.f32 	%f4530, %f132, %f1464;
	mov.b32 	%r7113, 0;
$L__BB0_217:
	setp.ltu.f32 	%p215, %f134, 0f47CE4780;
	mul.rn.f32 	%f1465, %f4530, %f4530;
	and.b32  	%r3283, %r7113, 1;
	setp.eq.b32 	%p216, %r3283, 1;
	selp.f32 	%f1466, 0f3F800000, %f4530, %p216;
	fma.rn.f32 	%f1467, %f1465, %f1466, 0f00000000;
	fma.rn.f32 	%f1468, %f1465, 0f37CBAC00, 0fBAB607ED;
	selp.f32 	%f1469, %f1468, 0fB94D4153, %p216;
	selp.f32 	%f1470, 0f3D2AAABB, 0f3C0885E4, %p216;
	fma.rn.f32 	%f1471, %f1469, %f1465, %f1470;
	selp.f32 	%f1472, 0fBEFFFFFF, 0fBE2AAAA8, %p216;
	fma.rn.f32 	%f1473, %f1471, %f1465, %f1472;
	fma.rn.f32 	%f1474, %f1473, %f1467, %f1466;
	and.b32  	%r3284, %r7113, 2;
	setp.eq.s32 	%p217, %r3284, 0;
	mov.f32 	%f1475, 0f00000000;
	sub.f32 	%f1476, %f1475, %f1474;
	selp.f32 	%f138, %f1474, %f1476, %p217;
	@%p215 bra 	$L__BB0_225;
	setp.eq.f32 	%p218, %f134, 0f7F800000;
	@%p218 bra 	$L__BB0_224;
	mov.b32 	%r367, %f132;
	shl.b32 	%r3286, %r367, 8;
	or.b32  	%r368, %r3286, -2147483648;
	mov.b64 	%rd2835, 0;
	mov.b32 	%r7114, 0;
$L__BB0_220:
	.pragma "nounroll";
	mul.wide.u32 	%rd904, %r7114, 4;
	mov.u64 	%rd905, __cudart_i2opi_f;
	add.s64 	%rd906, %rd905, %rd904;
	ld.global.nc.u32 	%r3287, [%rd906];
	mad.wide.u32 	%rd907, %r3287, %r368, %rd2835;
	shr.u64 	%rd2835, %rd907, 32;
	add.s64 	%rd908, %rd1, %rd904;
	st.local.u32 	[%rd908], %rd907;
	add.s32 	%r7114, %r7114, 1;
	setp.ne.s32 	%p219, %r7114, 6;
	@%p219 bra 	$L__BB0_220;
	shr.u32 	%r3288, %r367, 23;
	st.local.u32 	[%rd1+24], %rd2835;
	and.b32  	%r371, %r3288, 31;
	and.b32  	%r3289, %r3288, 224;
	add.s32 	%r3290, %r3289, -128;
	shr.u32 	%r3291, %r3290, 5;
	mul.wide.u32 	%rd909, %r3291, 4;
	sub.s64 	%rd90, %rd1, %rd909;
	ld.local.u32 	%r7115, [%rd90+24];
	ld.local.u32 	%r7116, [%rd90+20];
	setp.eq.s32 	%p220, %r371, 0;
	@%p220 bra 	$L__BB0_223;
	shf.l.wrap.b32 	%r7115, %r7116, %r7115, %r371;
	ld.local.u32 	%r3292, [%rd90+16];
	shf.l.wrap.b32 	%r7116, %r3292, %r7116, %r371;
$L__BB0_223:
	shr.u32 	%r3293, %r7115, 30;
	shf.l.wrap.b32 	%r3294, %r7116, %r7115, 2;
	shl.b32 	%r3295, %r7116, 2;
	shr.u32 	%r3296, %r3294, 31;
	add.s32 	%r3297, %r3296, %r3293;
	neg.s32 	%r3298, %r3297;
	setp.lt.s32 	%p221, %r367, 0;
	selp.b32 	%r7117, %r3298, %r3297, %p221;
	xor.b32  	%r3299, %r3294, %r367;
	shr.s32 	%r3300, %r3294, 31;
	xor.b32  	%r3301, %r3300, %r3294;
	xor.b32  	%r3302, %r3300, %r3295;
	cvt.u64.u32 	%rd910, %r3301;
	shl.b64 	%rd911, %rd910, 32;
	cvt.u64.u32 	%rd912, %r3302;
	or.b64  	%rd913, %rd911, %rd912;
	cvt.rn.f64.s64 	%fd55, %rd913;
	mul.f64 	%fd56, %fd55, 0d3BF921FB54442D19;
	cvt.rn.f32.f64 	%f1477, %fd56;
	neg.f32 	%f1478, %f1477;
	setp.lt.s32 	%p222, %r3299, 0;
	selp.f32 	%f4531, %f1478, %f1477, %p222;
	bra.uni 	$L__BB0_225;
$L__BB0_224:
	mov.f32 	%f1479, 0f00000000;
	mul.rn.f32 	%f4531, %f132, %f1479;
	mov.b32 	%r7117, 0;
$L__BB0_225:
	add.s32 	%r3304, %r7117, 1;
	mul.rn.f32 	%f1480, %f4531, %f4531;
	and.b32  	%r3305, %r7117, 1;
	setp.eq.b32 	%p223, %r3305, 1;
	selp.f32 	%f1481, %f4531, 0f3F800000, %p223;
	fma.rn.f32 	%f1482, %f1480, %f1481, 0f00000000;
	fma.rn.f32 	%f1483, %f1480, 0f37CBAC00, 0fBAB607ED;
	selp.f32 	%f1484, 0fB94D4153, %f1483, %p223;
	selp.f32 	%f1485, 0f3C0885E4, 0f3D2AAABB, %p223;
	fma.rn.f32 	%f1486, %f1484, %f1480, %f1485;
	selp.f32 	%f1487, 0fBE2AAAA8, 0fBEFFFFFF, %p223;
	fma.rn.f32 	%f1488, %f1486, %f1480, %f1487;
	fma.rn.f32 	%f1489, %f1488, %f1482, %f1481;
	and.b32  	%r3306, %r3304, 2;
	setp.eq.s32 	%p224, %r3306, 0;
	mov.f32 	%f1490, 0f00000000;
	sub.f32 	%f1491, %f1490, %f1489;
	selp.f32 	%f1492, %f1489, %f1491, %p224;
	fma.rn.f32 	%f142, %f138, %f1492, %f132;
	mul.f32 	%f1493, %f142, 0f3F22F983;
	cvt.rni.s32.f32 	%r7125, %f1493;
	cvt.rn.f32.s32 	%f1494, %r7125;
	fma.rn.f32 	%f1495, %f1494, 0fBFC90FDA, %f142;
	fma.rn.f32 	%f1496, %f1494, 0fB3A22168, %f1495;
	fma.rn.f32 	%f4533, %f1494, 0fA7C234C5, %f1496;
	abs.f32 	%f144, %f142;
	setp.ltu.f32 	%p225, %f144, 0f47CE4780;
	mov.u32 	%r7121, %r7125;
	mov.f32 	%f4532, %f4533;
	@%p225 bra 	$L__BB0_233;
	setp.eq.f32 	%p226, %f144, 0f7F800000;
	@%p226 bra 	$L__BB0_232;
	mov.b32 	%r381, %f142;
	shl.b32 	%r3308, %r381, 8;
	or.b32  	%r382, %r3308, -2147483648;
	mov.b64 	%rd2836, 0;
	mov.b32 	%r7118, 0;
$L__BB0_228:
	.pragma "nounroll";
	mul.wide.u32 	%rd915, %r7118, 4;
	mov.u64 	%rd916, __cudart_i2opi_f;
	add.s64 	%rd917, %rd916, %rd915;
	ld.global.nc.u32 	%r3309, [%rd917];
	mad.wide.u32 	%rd918, %r3309, %r382, %rd2836;
	shr.u64 	%rd2836, %rd918, 32;
	add.s64 	%rd919, %rd2, %rd915;
	st.local.u32 	[%rd919], %rd918;
	add.s32 	%r7118, %r7118, 1;
	setp.ne.s32 	%p227, %r7118, 6;
	@%p227 bra 	$L__BB0_228;
	shr.u32 	%r3310, %r381, 23;
	st.local.u32 	[%rd2+24], %rd2836;
	and.b32  	%r385, %r3310, 31;
	and.b32  	%r3311, %r3310, 224;
	add.s32 	%r3312, %r3311, -128;
	shr.u32 	%r3313, %r3312, 5;
	mul.wide.u32 	%rd920, %r3313, 4;
	sub.s64 	%rd93, %rd2, %rd920;
	ld.local.u32 	%r7119, [%rd93+24];
	ld.local.u32 	%r7120, [%rd93+20];
	setp.eq.s32 	%p228, %r385, 0;
	@%p228 bra 	$L__BB0_231;
	shf.l.wrap.b32 	%r7119, %r7120, %r7119, %r385;
	ld.local.u32 	%r3314, [%rd93+16];
	shf.l.wrap.b32 	%r7120, %r3314, %r7120, %r385;
$L__BB0_231:
	shr.u32 	%r3315, %r7119, 30;
	shf.l.wrap.b32 	%r3316, %r7120, %r7119, 2;
	shl.b32 	%r3317, %r7120, 2;
	shr.u32 	%r3318, %r3316, 31;
	add.s32 	%r3319, %r3318, %r3315;
	neg.s32 	%r3320, %r3319;
	setp.lt.s32 	%p229, %r381, 0;
	selp.b32 	%r7121, %r3320, %r3319, %p229;
	xor.b32  	%r3321, %r3316, %r381;
	shr.s32 	%r3322, %r3316, 31;
	xor.b32  	%r3323, %r3322, %r3316;
	xor.b32  	%r3324, %r3322, %r3317;
	cvt.u64.u32 	%rd921, %r3323;
	shl.b64 	%rd922, %rd921, 32;
	cvt.u64.u32 	%rd923, %r3324;
	or.b64  	%rd924, %rd922, %rd923;
	cvt.rn.f64.s64 	%fd57, %rd924;
	mul.f64 	%fd58, %fd57, 0d3BF921FB54442D19;
	cvt.rn.f32.f64 	%f1497, %fd58;
	neg.f32 	%f1498, %f1497;
	setp.lt.s32 	%p230, %r3321, 0;
	selp.f32 	%f4532, %f1498, %f1497, %p230;
	bra.uni 	$L__BB0_233;
$L__BB0_232:
	mov.f32 	%f1499, 0f00000000;
	mul.rn.f32 	%f4532, %f142, %f1499;
	mov.b32 	%r7121, 0;
$L__BB0_233:
	setp.ltu.f32 	%p231, %f144, 0f47CE4780;
	mul.rn.f32 	%f1500, %f4532, %f4532;
	and.b32  	%r3326, %r7121, 1;
	setp.eq.b32 	%p232, %r3326, 1;
	selp.f32 	%f1501, 0f3F800000, %f4532, %p232;
	fma.rn.f32 	%f1502, %f1500, %f1501, 0f00000000;
	fma.rn.f32 	%f1503, %f1500, 0f37CBAC00, 0fBAB607ED;
	selp.f32 	%f1504, %f1503, 0fB94D4153, %p232;
	selp.f32 	%f1505, 0f3D2AAABB, 0f3C0885E4, %p232;
	fma.rn.f32 	%f1506, %f1504, %f1500, %f1505;
	selp.f32 	%f1507, 0fBEFFFFFF, 0fBE2AAAA8, %p232;
	fma.rn.f32 	%f1508, %f1506, %f1500, %f1507;
	fma.rn.f32 	%f1509, %f1508, %f1502, %f1501;
	and.b32  	%r3327, %r7121, 2;
	setp.eq.s32 	%p233, %r3327, 0;
	mov.f32 	%f1510, 0f00000000;
	sub.f32 	%f1511, %f1510, %f1509;
	selp.f32 	%f148, %f1509, %f1511, %p233;
	@%p231 bra 	$L__BB0_241;
	setp.eq.f32 	%p234, %f144, 0f7F800000;
	@%p234 bra 	$L__BB0_240;
	mov.b32 	%r394, %f142;
	shl.b32 	%r3329, %r394, 8;
	or.b32  	%r395, %r3329, -2147483648;
	mov.b64 	%rd2837, 0;
	mov.b32 	%r7122, 0;
$L__BB0_236:
	.pragma "nounroll";
	mul.wide.u32 	%rd926, %r7122, 4;
	mov.u64 	%rd927, __cudart_i2opi_f;
	add.s64 	%rd928, %rd927, %rd926;
	ld.global.nc.u32 	%r3330, [%rd928];
	mad.wide.u32 	%rd929, %r3330, %r395, %rd2837;
	shr.u64 	%rd2837, %rd929, 32;
	add.s64 	%rd930, %rd1, %rd926;
	st.local.u32 	[%rd930], %rd929;
	add.s32 	%r7122, %r7122, 1;
	setp.ne.s32 	%p235, %r7122, 6;
	@%p235 bra 	$L__BB0_236;
	shr.u32 	%r3331, %r394, 23;
	st.local.u32 	[%rd1+24], %rd2837;
	and.b32  	%r398, %r3331, 31;
	and.b32  	%r3332, %r3331, 224;
	add.s32 	%r3333, %r3332, -128;
	shr.u32 	%r3334, %r3333, 5;
	mul.wide.u32 	%rd931, %r3334, 4;
	sub.s64 	%rd96, %rd1, %rd931;
	ld.local.u32 	%r7123, [%rd96+24];
	ld.local.u32 	%r7124, [%rd96+20];
	setp.eq.s32 	%p236, %r398, 0;
	@%p236 bra 	$L__BB0_239;
	shf.l.wrap.b32 	%r7123, %r7124, %r7123, %r398;
	ld.local.u32 	%r3335, [%rd96+16];
	shf.l.wrap.b32 	%r7124, %r3335, %r7124, %r398;
$L__BB0_239:
	shr.u32 	%r3336, %r7123, 30;
	shf.l.wrap.b32 	%r3337, %r7124, %r7123, 2;
	shl.b32 	%r3338, %r7124, 2;
	shr.u32 	%r3339, %r3337, 31;
	add.s32 	%r3340, %r3339, %r3336;
	neg.s32 	%r3341, %r3340;
	setp.lt.s32 	%p237, %r394, 0;
	selp.b32 	%r7125, %r3341, %r3340, %p237;
	xor.b32  	%r3342, %r3337, %r394;
	shr.s32 	%r3343, %r3337, 31;
	xor.b32  	%r3344, %r3343, %r3337;
	xor.b32  	%r3345, %r3343, %r3338;
	cvt.u64.u32 	%rd932, %r3344;
	shl.b64 	%rd933, %rd932, 32;
	cvt.u64.u32 	%rd934, %r3345;
	or.b64  	%rd935, %rd933, %rd934;
	cvt.rn.f64.s64 	%fd59, %rd935;
	mul.f64 	%fd60, %fd59, 0d3BF921FB54442D19;
	cvt.rn.f32.f64 	%f1512, %fd60;
	neg.f32 	%f1513, %f1512;
	setp.lt.s32 	%p238, %r3342, 0;
	selp.f32 	%f4533, %f1513, %f1512, %p238;
	bra.uni 	$L__BB0_241;
$L__BB0_240:
	mov.f32 	%f1514, 0f00000000;
	mul.rn.f32 	%f4533, %f142, %f1514;
	mov.b32 	%r7125, 0;
$L__BB0_241:
	add.s32 	%r3347, %r7125, 1;
	mul.rn.f32 	%f1515, %f4533, %f4533;
	and.b32  	%r3348, %r7125, 1;
	setp.eq.b32 	%p239, %r3348, 1;
	selp.f32 	%f1516, %f4533, 0f3F800000, %p239;
	fma.rn.f32 	%f1517, %f1515, %f1516, 0f00000000;
	fma.rn.f32 	%f1518, %f1515, 0f37CBAC00, 0fBAB607ED;
	selp.f32 	%f1519, 0fB94D4153, %f1518, %p239;
	selp.f32 	%f1520, 0f3C0885E4, 0f3D2AAABB, %p239;
	fma.rn.f32 	%f1521, %f1519, %f1515, %f1520;
	selp.f32 	%f1522, 0fBE2AAAA8, 0fBEFFFFFF, %p239;
	fma.rn.f32 	%f1523, %f1521, %f1515, %f1522;
	fma.rn.f32 	%f1524, %f1523, %f1517, %f1516;
	and.b32  	%r3349, %r3347, 2;
	setp.eq.s32 	%p240, %r3349, 0;
	mov.f32 	%f1525, 0f00000000;
	sub.f32 	%f1526, %f1525, %f1524;
	selp.f32 	%f1527, %f1524, %f1526, %p240;
	fma.rn.f32 	%f152, %f148, %f1527, %f142;
	mul.f32 	%f1528, %f152, 0f3F22F983;
	cvt.rni.s32.f32 	%r7133, %f1528;
	cvt.rn.f32.s32 	%f1529, %r7133;
	fma.rn.f32 	%f1530, %f1529, 0fBFC90FDA, %f152;
	fma.rn.f32 	%f1531, %f1529, 0fB3A22168, %f1530;
	fma.rn.f32 	%f4535, %f1529, 0fA7C234C5, %f1531;
	abs.f32 	%f154, %f152;
	setp.ltu.f32 	%p241, %f154, 0f47CE4780;
	mov.u32 	%r7129, %r7133;
	mov.f32 	%f4534, %f4535;
	@%p241 bra 	$L__BB0_249;
	setp.eq.f32 	%p242, %f154, 0f7F800000;
	@%p242 bra 	$L__BB0_248;
	mov.b32 	%r408, %f152;
	shl.b32 	%r3351, %r408, 8;
	or.b32  	%r409, %r3351, -2147483648;
	mov.b64 	%rd2838, 0;
	mov.b32 	%r7126, 0;
$L__BB0_244:
	.pragma "nounroll";
	mul.wide.u32 	%rd937, %r7126, 4;
	mov.u64 	%rd938, __cudart_i2opi_f;
	add.s64 	%rd939, %rd938, %rd937;
	ld.global.nc.u32 	%r3352, [%rd939];
	mad.wide.u32 	%rd940, %r3352, %r409, %rd2838;
	shr.u64 	%rd2838, %rd940, 32;
	add.s64 	%rd941, %rd2, %rd937;
	st.local.u32 	[%rd941], %rd940;
	add.s32 	%r7126, %r7126, 1;
	setp.ne.s32 	%p243, %r7126, 6;
	@%p243 bra 	$L__BB0_244;
	shr.u32 	%r3353, %r408, 23;
	st.local.u32 	[%rd2+24], %rd2838;
	and.b32  	%r412, %r3353, 31;
	and.b32  	%r3354, %r3353, 224;
	add.s32 	%r3355, %r3354, -128;
	shr.u32 	%r3356, %r3355, 5;
	mul.wide.u32 	%rd942, %r3356, 4;
	sub.s64 	%rd99, %rd2, %rd942;
	ld.local.u32 	%r7127, [%rd99+24];
	ld.local.u32 	%r7128, [%rd99+20];
	setp.eq.s32 	%p244, %r412, 0;
	@%p244 bra 	$L__BB0_247;
	shf.l.wrap.b32 	%r7127, %r7128, %r7127, %r412;
	ld.local.u32 	%r3357, [%rd99+16];
	shf.l.wrap.b32 	%r7128, %r3357, %r7128, %r412;
$L__BB0_247:
	shr.u32 	%r3358, %r7127, 30;
	shf.l.wrap.b32 	%r3359, %r7128, %r7127, 2;
	shl.b32 	%r3360, %r7128, 2;
	shr.u32 	%r3361, %r3359, 31;
	add.s32 	%r3362, %r3361, %r3358;
	neg.s32 	%r3363, %r3362;
	setp.lt.s32 	%p245, %r408, 0;
	selp.b32 	%r7129, %r3363, %r3362, %p245;
	xor.b32  	%r3364, %r3359, %r408;
	shr.s32 	%r3365, %r3359, 31;
	xor.b32  	%r3366, %r3365, %r3359;
	xor.b32  	%r3367, %r3365, %r3360;
	cvt.u64.u32 	%rd943, %r3366;
	shl.b64 	%rd944, %rd943, 32;
	cvt.u64.u32 	%rd945, %r3367;
	or.b64  	%rd946, %rd944, %rd945;
	cvt.rn.f64.s64 	%fd61, %rd946;
	mul.f64 	%fd62, %fd61, 0d3BF921FB54442D19;
	cvt.rn.f32.f64 	%f1532, %fd62;
	neg.f32 	%f1533, %f1532;
	setp.lt.s32 	%p246, %r3364, 0;
	selp.f32 	%f4534, %f1533, %f1532, %p246;
	bra.uni 	$L__BB0_249;
$L__BB0_248:
	mov.f32 	%f1534, 0f00000000;
	mul.rn.f32 	%f4534, %f152, %f1534;
	mov.b32 	%r7129, 0;
$L__BB0_249:
	setp.ltu.f32 	%p247, %f154, 0f47CE4780;
	mul.rn.f32 	%f1535, %f4534, %f4534;
	and.b32  	%r3369, %r7129, 1;
	setp.eq.b32 	%p248, %r3369, 1;
	selp.f32 	%f1536, 0f3F800000, %f4534, %p248;
	fma.rn.f32 	%f1537, %f1535, %f1536, 0f00000000;
	fma.rn.f32 	%f1538, %f1535, 0f37CBAC00, 0fBAB607ED;
	selp.f32 	%f1539, %f1538, 0fB94D4153, %p248;
	selp.f32 	%f1540, 0f3D2AAABB, 0f3C0885E4, %p248;
	fma.rn.f32 	%f1541, %f1539, %f1535, %f1540;
	selp.f32 	%f1542, 0fBEFFFFFF, 0fBE2AAAA8, %p248;
	fma.rn.f32 	%f1543, %f1541, %f1535, %f1542;
	fma.rn.f32 	%f1544, %f1543, %f1537, %f1536;
	and.b32  	%r3370, %r7129, 2;
	setp.eq.s32 	%p249, %r3370, 0;
	mov.f32 	%f1545, 0f00000000;
	sub.f32 	%f1546, %f1545, %f1544;
	selp.f32 	%f158, %f1544, %f1546, %p249;
	@%p247 bra 	$L__BB0_257;
	setp.eq.f32 	%p250, %f154, 0f7F800000;
	@%p250 bra 	$L__BB0_256;
	mov.b32 	%r421, %f152;
	shl.b32 	%r3372, %r421, 8;
	or.b32  	%r422, %r3372, -2147483648;
	mov.b64 	%rd2839, 0;
	mov.b32 	%r7130, 0;
$L__BB0_252:
	.pragma "nounroll";
	mul.wide.u32 	%rd948, %r7130, 4;
	mov.u64 	%rd949, __cudart_i2opi_f;
	add.s64 	%rd950, %rd949, %rd948;
	ld.global.nc.u32 	%r3373, [%rd950];
	mad.wide.u32 	%rd951, %r3373, %r422, %rd2839;
	shr.u64 	%rd2839, %rd951, 32;
	add.s64 	%rd952, %rd1, %rd948;
	st.local.u32 	[%rd952], %rd951;
	add.s32 	%r7130, %r7130, 1;
	setp.ne.s32 	%p251, %r7130, 6;
	@%p251 bra 	$L__BB0_252;
	shr.u32 	%r3374, %r421, 23;
	st.local.u32 	[%rd1+24], %rd2839;
	and.b32  	%r425, %r3374, 31;
	and.b32  	%r3375, %r3374, 224;
	add.s32 	%r3376, %r3375, -128;
	shr.u32 	%r3377, %r3376, 5;
	mul.wide.u32 	%rd953, %r3377, 4;
	sub.s64 	%rd102, %rd1, %rd953;
	ld.local.u32 	%r7131, [%rd102+24];
	ld.local.u32 	%r7132, [%rd102+20];
	setp.eq.s32 	%p252, %r425, 0;
	@%p252 bra 	$L__BB0_255;
	shf.l.wrap.b32 	%r7131, %r7132, %r7131, %r425;
	ld.local.u32 	%r3378, [%rd102+16];
	shf.l.wrap.b32 	%r7132, %r3378, %r7132, %r425;
$L__BB0_255:
	shr.u32 	%r3379, %r7131, 30;
	shf.l.wrap.b32 	%r3380, %r7132, %r7131, 2;
	shl.b32 	%r3381, %r7132, 2;
	shr.u32 	%r3382, %r3380, 31;
	add.s32 	%r3383, %r3382, %r3379;
	neg.s32 	%r3384, %r3383;
	setp.lt.s32 	%p253, %r421, 0;
	selp.b32 	%r7133, %r3384, %r3383, %p253;
	xor.b32  	%r3385, %r3380, %r421;
	shr.s32 	%r3386, %r3380, 31;
	xor.b32  	%r3387, %r3386, %r3380;
	xor.b32  	%r3388, %r3386, %r3381;
	cvt.u64.u32 	%rd954, %r3387;
	shl.b64 	%rd955, %rd954, 32;
	cvt.u64.u32 	%rd956, %r3388;
	or.b64  	%rd957, %rd955, %rd956;
	cvt.rn.f64.s64 	%fd63, %rd957;
	mul.f64 	%fd64, %fd63, 0d3BF921FB54442D19;
	cvt.rn.f32.f64 	%f1547, %fd64;
	neg.f32 	%f1548, %f1547;
	setp.lt.s32 	%p254, %r3385, 0;
	selp.f32 	%f4535, %f1548, %f1547, %p254;
	bra.uni 	$L__BB0_257;
$L__BB0_256:
	mov.f32 	%f1549, 0f00000000;
	mul.rn.f32 	%f4535, %f152, %f1549;
	mov.b32 	%r7133, 0;
$L__BB0_257:
	add.s32 	%r3390, %r7133, 1;
	mul.rn.f32 	%f1550, %f4535, %f4535;
	and.b32  	%r3391, %r7133, 1;
	setp.eq.b32 	%p255, %r3391, 1;
	selp.f32 	%f1551, %f4535, 0f3F800000, %p255;
	fma.rn.f32 	%f1552, %f1550, %f1551, 0f00000000;
	fma.rn.f32 	%f1553, %f1550, 0f37CBAC00, 0fBAB607ED;
	selp.f32 	%f1554, 0fB94D4153, %f1553, %p255;
	selp.f32 	%f1555, 0f3C0885E4, 0f3D2AAABB, %p255;
	fma.rn.f32 	%f1556, %f1554, %f1550, %f1555;
	selp.f32 	%f1557, 0fBE2AAAA8, 0fBEFFFFFF, %p255;
	fma.rn.f32 	%f1558, %f1556, %f1550, %f1557;
	fma.rn.f32 	%f1559, %f1558, %f1552, %f1551;
	and.b32  	%r3392, %r3390, 2;
	setp.eq.s32 	%p256, %r3392, 0;
	mov.f32 	%f1560, 0f00000000;
	sub.f32 	%f1561, %f1560, %f1559;
	selp.f32 	%f1562, %f1559, %f1561, %p256;
	fma.rn.f32 	%f162, %f158, %f1562, %f152;
	mul.f32 	%f1563, %f162, 0f3F22F983;
	cvt.rni.s32.f32 	%r7141, %f1563;
	cvt.rn.f32.s32 	%f1564, %r7141;
	fma.rn.f32 	%f1565, %f1564, 0fBFC90FDA, %f162;
	fma.rn.f32 	%f1566, %f1564, 0fB3A22168, %f1565;
	fma.rn.f32 	%f4537, %f1564, 0fA7C234C5, %f1566;
	abs.f32 	%f164, %f162;
	setp.ltu.f32 	%p257, %f164, 0f47CE4780;
	mov.u32 	%r7137, %r7141;
	mov.f32 	%f4536, %f4537;
	@%p257 bra 	$L__BB0_265;
	setp.eq.f32 	%p258, %f164, 0f7F800000;
	@%p258 bra 	$L__BB0_264;
	mov.b32 	%r435, %f162;
	shl.b32 	%r3394, %r435, 8;
	or.b32  	%r436, %r3394, -2147483648;
	mov.b64 	%rd2840, 0;
	mov.b32 	%r7134, 0;
$L__BB0_260:
	.pragma "nounroll";
	mul.wide.u32 	%rd959, %r7134, 4;
	mov.u64 	%rd960, __cudart_i2opi_f;
	add.s64 	%rd961, %rd960, %rd959;
	ld.global.nc.u32 	%r3395, [%rd961];
	mad.wide.u32 	%rd962, %r3395, %r436, %rd2840;
	shr.u64 	%rd2840, %rd962, 32;
	add.s64 	%rd963, %rd2, %rd959;
	st.local.u32 	[%rd963], %rd962;
	add.s32 	%r7134, %r7134, 1;
	setp.ne.s32 	%p259, %r7134, 6;
	@%p259 bra 	$L__BB0_260;
	shr.u32 	%r3396, %r435, 23;
	st.local.u32 	[%rd2+24], %rd2840;
	and.b32  	%r439, %r3396, 31;
	and.b32  	%r3397, %r3396, 224;
	add.s32 	%r3398, %r3397, -128;
	shr.u32 	%r3399, %r3398, 5;
	mul.wide.u32 	%rd964, %r3399, 4;
	sub.s64 	%rd105, %rd2, %rd964;
	ld.local.u32 	%r7135, [%rd105+24];
	ld.local.u32 	%r7136, [%rd105+20];
	setp.eq.s32 	%p260, %r439, 0;
	@%p260 bra 	$L__BB0_263;
	shf.l.wrap.b32 	%r7135, %r7136, %r7135, %r439;
	ld.local.u32 	%r3400, [%rd105+16];
	shf.l.wrap.b32 	%r7136, %r3400, %r7136, %r439;
$L__BB0_263:
	shr.u32 	%r3401, %r7135, 30;
	shf.l.wrap.b32 	%r3402, %r7136, %r7135, 2;
	shl.b32 	%r3403, %r7136, 2;
	shr.u32 	%r3404, %r3402, 31;
	add.s32 	%r3405, %r3404, %r3401;
	neg.s32 	%r3406, %r3405;
	setp.lt.s32 	%p261, %r435, 0;
	selp.b32 	%r7137, %r3406, %r3405, %p261;
	xor.b32  	%r3407, %r3402, %r435;
	shr.s32 	%r3408, %r3402, 31;
	xor.b32  	%r3409, %r3408, %r3402;
	xor.b32  	%r3410, %r3408, %r3403;
	cvt.u64.u32 	%rd965, %r3409;
	shl.b64 	%rd966, %rd965, 32;
	cvt.u64.u32 	%rd967, %r3410;
	or.b64  	%rd968, %rd966, %rd967;
	cvt.rn.f64.s64 	%fd65, %rd968;
	mul.f64 	%fd66, %fd65, 0d3BF921FB54442D19;
	cvt.rn.f32.f64 	%f1567, %fd66;
	neg.f32 	%f1568, %f1567;
	setp.lt.s32 	%p262, %r3407, 0;
	selp.f32 	%f4536, %f1568, %f1567, %p262;
	bra.uni 	$L__BB0_265;
$L__BB0_264:
	mov.f32 	%f1569, 0f00000000;
	mul.rn.f32 	%f4536, %f162, %f1569;
	mov.b32 	%r7137, 0;
$L__BB0_265:
	setp.ltu.f32 	%p263, %f164, 0f47CE4780;
	mul.rn.f32 	%f1570, %f4536, %f4536;
	and.b32  	%r3412, %r7137, 1;
	setp.eq.b32 	%p264, %r3412, 1;
	selp.f32 	%f1571, 0f3F800000, %f4536, %p264;
	fma.rn.f32 	%f1572, %f1570, %f1571, 0f00000000;
	fma.rn.f32 	%f1573, %f1570, 0f37CBAC00, 0fBAB607ED;
	selp.f32 	%f1574, %f1573, 0fB94D4153, %p264;
	selp.f32 	%f1575, 0f3D2AAABB, 0f3C0885E4, %p264;
	fma.rn.f32 	%f1576, %f1574, %f1570, %f1575;
	selp.f32 	%f1577, 0fBEFFFFFF, 0fBE2AAAA8, %p264;
	fma.rn.f32 	%f1578, %f1576, %f1570, %f1577;
	fma.rn.f32 	%f1579, %f1578, %f1572, %f1571;
	and.b32  	%r3413, %r7137, 2;
	setp.eq.s32 	%p265, %r3413, 0;
	mov.f32 	%f1580, 0f00000000;
	sub.f32 	%f1581, %f1580, %f1579;
	selp.f32 	%f168, %f1579, %f1581, %p265;
	@%p263 bra 	$L__BB0_273;
	setp.eq.f32 	%p266, %f164, 0f7F800000;
	@%p266 bra 	$L__BB0_272;
	mov.b32 	%r448, %f162;
	shl.b32 	%r3415, %r448, 8;
	or.b32  	%r449, %r3415, -2147483648;
	mov.b64 	%rd2841, 0;
	mov.b32 	%r7138, 0;
$L__BB0_268:
	.pragma "nounroll";
	mul.wide.u32 	%rd970, %r7138, 4;
	mov.u64 	%rd971, __cudart_i2opi_f;
	add.s64 	%rd972, %rd971, %rd970;
	ld.global.nc.u32 	%r3416, [%rd972];
	mad.wide.u32 	%rd973, %r3416, %r449, %rd2841;
	shr.u64 	%rd2841, %rd973, 32;
	add.s64 	%rd974, %rd1, %rd970;
	st.local.u32 	[%rd974], %rd973;
	add.s32 	%r7138, %r7138, 1;
	setp.ne.s32 	%p267, %r7138, 6;
	@%p267 bra 	$L__BB0_268;
	shr.u32 	%r3417, %r448, 23;
	st.local.u32 	[%rd1+24], %rd2841;
	and.b32  	%r452, %r3417, 31;
	and.b32  	%r3418, %r3417, 224;
	add.s32 	%r3419, %r3418, -128;
	shr.u32 	%r3420, %r3419, 5;
	mul.wide.u32 	%rd975, %r3420, 4;
	sub.s64 	%rd108, %rd1, %rd975;
	ld.local.u32 	%r7139, [%rd108+24];
	ld.local.u32 	%r7140, [%rd108+20];
	setp.eq.s32 	%p268, %r452, 0;
	@%p268 bra 	$L__BB0_271;
	shf.l.wrap.b32 	%r7139, %r7140, %r7139, %r452;
	ld.local.u32 	%r3421, [%rd108+16];
	shf.l.wrap.b32 	%r7140, %r3421, %r7140, %r452;
$L__BB0_271:
	shr.u32 	%r3422, %r7139, 30;
	shf.l.wrap.b32 	%r3423, %r7140, %r7139, 2;
	shl.b32 	%r3424, %r7140, 2;
	shr.u32 	%r3425, %r3423, 31;
	add.s32 	%r3426, %r3425, %r3422;
	neg.s32 	%r3427, %r3426;
	setp.lt.s32 	%p269, %r448, 0;
	selp.b32 	%r7141, %r3427, %r3426, %p269;
	xor.b32  	%r3428, %r3423, %r448;
	shr.s32 	%r3429, %r3423, 31;
	xor.b32  	%r3430, %r3429, %r3423;
	xor.b32  	%r3431, %r3429, %r3424;
	cvt.u64.u32 	%rd976, %r3430;
	shl.b64 	%rd977, %rd976, 32;
	cvt.u64.u32 	%rd978, %r3431;
	or.b64  	%rd979, %rd977, %rd978;
	cvt.rn.f64.s64 	%fd67, %rd979;
	mul.f64 	%fd68, %fd67, 0d3BF921FB54442D19;
	cvt.rn.f32.f64 	%f1582, %fd68;
	neg.f32 	%f1583, %f1582;
	setp.lt.s32 	%p270, %r3428, 0;
	selp.f32 	%f4537, %f1583, %f1582, %p270;
	bra.uni 	$L__BB0_273;
$L__BB0_272:
	mov.f32 	%f1584, 0f00000000;
	mul.rn.f32 	%f4537, %f162, %f1584;
	mov.b32 	%r7141, 0;
$L__BB0_273:
	add.s32 	%r3433, %r7141, 1;
	mul.rn.f32 	%f1585, %f4537, %f4537;
	and.b32  	%r3434, %r7141, 1;
	setp.eq.b32 	%p271, %r3434, 1;
	selp.f32 	%f1586, %f4537, 0f3F800000, %p271;
	fma.rn.f32 	%f1587, %f1585, %f1586, 0f00000000;
	fma.rn.f32 	%f1588, %f1585, 0f37CBAC00, 0fBAB607ED;
	selp.f32 	%f1589, 0fB94D4153, %f1588, %p271;
	selp.f32 	%f1590, 0f3C0885E4, 0f3D2AAABB, %p271;
	fma.rn.f32 	%f1591, %f1589, %f1585, %f1590;
	selp.f32 	%f1592, 0fBE2AAAA8, 0fBEFFFFFF, %p271;
	fma.rn.f32 	%f1593, %f1591, %f1585, %f1592;
	fma.rn.f32 	%f1594, %f1593, %f1587, %f1586;
	and.b32  	%r3435, %r3433, 2;
	setp.eq.s32 	%p272, %r3435, 0;
	mov.f32 	%f1595, 0f00000000;
	sub.f32 	%f1596, %f1595, %f1594;
	selp.f32 	%f1597, %f1594, %f1596, %p272;
	fma.rn.f32 	%f172, %f168, %f1597, %f162;
	mul.f32 	%f1598, %f172, 0f3F22F983;
	cvt.rni.s32.f32 	%r7149, %f1598;
	cvt.rn.f32.s32 	%f1599, %r7149;
	fma.rn.f32 	%f1600, %f1599, 0fBFC90FDA, %f172;
	fma.rn.f32 	%f1601, %f1599, 0fB3A22168, %f1600;
	fma.rn.f32 	%f4539, %f1599, 0fA7C234C5, %f1601;
	abs.f32 	%f174, %f172;
	setp.ltu.f32 	%p273, %f174, 0f47CE4780;
	mov.u32 	%r7145, %r7149;
	mov.f32 	%f4538, %f4539;
	@%p273 bra 	$L__BB0_281;
	setp.eq.f32 	%p274, %f174, 0f7F800000;
	@%p274 bra 	$L__BB0_280;
	mov.b32 	%r462, %f172;
	shl.b32 	%r3437, %r462, 8;
	or.b32  	%r463, %r3437, -2147483648;
	mov.b64 	%rd2842, 0;
	mov.b32 	%r7142, 0;
$L__BB0_276:
	.pragma "nounroll";
	mul.wide.u32 	%rd981, %r7142, 4;
	mov.u64 	%rd982, __cudart_i2opi_f;
	add.s64 	%rd983, %rd982, %rd981;
	ld.global.nc.u32 	%r3438, [%rd983];
	mad.wide.u32 	%rd984, %r3438, %r463, %rd2842;
	shr.u64 	%rd2842, %rd984, 32;
	add.s64 	%rd985, %rd2, %rd981;
	st.local.u32 	[%rd985], %rd984;
	add.s32 	%r7142, %r7142, 1;
	setp.ne.s32 	%p275, %r7142, 6;
	@%p275 bra 	$L__BB0_276;
	shr.u32 	%r3439, %r462, 23;
	st.local.u32 	[%rd2+24], %rd2842;
	and.b32  	%r466, %r3439, 31;
	and.b32  	%r3440, %r3439, 224;
	add.s32 	%r3441, %r3440, -128;
	shr.u32 	%r3442, %r3441, 5;
	mul.wide.u32 	%rd986, %r3442, 4;
	sub.s64 	%rd111, %rd2, %rd986;
	ld.local.u32 	%r7143, [%rd111+24];
	ld.local.u32 	%r7144, [%rd111+20];
	setp.eq.s32 	%p276, %r466, 0;
	@%p276 bra 	$L__BB0_279;
	shf.l.wrap.b32 	%r7143, %r7144, %r7143, %r466;
	ld.local.u32 	%r3443, [%rd111+16];
	shf.l.wrap.b32 	%r7144, %r3443, %r7144, %r466;
$L__BB0_279:
	shr.u32 	%r3444, %r7143, 30;
	shf.l.wrap.b32 	%r3445, %r7144, %r7143, 2;
	shl.b32 	%r3446, %r7144, 2;
	shr.u32 	%r3447, %r3445, 31;
	add.s32 	%r3448, %r3447, %r3444;
	neg.s32 	%r3449, %r3448;
	setp.lt.s32 	%p277, %r462, 0;
	selp.b32 	%r7145, %r3449, %r3448, %p277;
	xor.b32  	%r3450, %r3445, %r462;
	shr.s32 	%r3451, %r3445, 31;
	xor.b32  	%r3452, %r3451, %r3445;
	xor.b32  	%r3453, %r3451, %r3446;
	cvt.u64.u32 	%rd987, %r3452;
	shl.b64 	%rd988, %rd987, 32;
	cvt.u64.u32 	%rd989, %r3453;
	or.b64  	%rd990, %rd988, %rd989;
	cvt.rn.f64.s64 	%fd69, %rd990;
	mul.f64 	%fd70, %fd69, 0d3BF921FB54442D19;
	cvt.rn.f32.f64 	%f1602, %fd70;
	neg.f32 	%f1603, %f1602;
	setp.lt.s32 	%p278, %r3450, 0;
	selp.f32 	%f4538, %f1603, %f1602, %p278;
	bra.uni 	$L__BB0_281;
$L__BB0_280:
	mov.f32 	%f1604, 0f00000000;
	mul.rn.f32 	%f4538, %f172, %f1604;
	mov.b32 	%r7145, 0;
$L__BB0_281:
	setp.ltu.f32 	%p279, %f174, 0f47CE4780;
	mul.rn.f32 	%f1605, %f4538, %f4538;
	and.b32  	%r3455, %r7145, 1;
	setp.eq.b32 	%p280, %r3455, 1;
	selp.f32 	%f1606, 0f3F800000, %f4538, %p280;
	fma.rn.f32 	%f1607, %f1605, %f1606, 0f00000000;
	fma.rn.f32 	%f1608, %f1605, 0f37CBAC00, 0fBAB607ED;
	selp.f32 	%f1609, %f1608, 0fB94D4153, %p280;
	selp.f32 	%f1610, 0f3D2AAABB, 0f3C0885E4, %p280;
	fma.rn.f32 	%f1611, %f1609, %f1605, %f1610;
	selp.f32 	%f1612, 0fBEFFFFFF, 0fBE2AAAA8, %p280;
	fma.rn.f32 	%f1613, %f1611, %f1605, %f1612;
	fma.rn.f32 	%f1614, %f1613, %f1607, %f1606;
	and.b32  	%r3456, %r7145, 2;
	setp.eq.s32 	%p281, %r3456, 0;
	mov.f32 	%f1615, 0f00000000;
	sub.f32 	%f1616, %f1615, %f1614;
	selp.f32 	%f178, %f1614, %f1616, %p281;
	@%p279 bra 	$L__BB0_289;
	setp.eq.f32 	%p282, %f174, 0f7F800000;
	@%p282 bra 	$L__BB0_288;
	mov.b32 	%r475, %f172;
	shl.b32 	%r3458, %r475, 8;
	or.b32  	%r476, %r3458, -2147483648;
	mov.b64 	%rd2843, 0;
	mov.b32 	%r7146, 0;
$L__BB0_284:
	.pragma "nounroll";
	mul.wide.u32 	%rd992, %r7146, 4;
	mov.u64 	%rd993, __cudart_i2opi_f;
	add.s64 	%rd994, %rd993, %rd992;
	ld.global.nc.u32 	%r3459, [%rd994];
	mad.wide.u32 	%rd995, %r3459, %r476, %rd2843;
	shr.u64 	%rd2843, %rd995, 32;
	add.s64 	%rd996, %rd1, %rd992;
	st.local.u32 	[%rd996], %rd995;
	add.s32 	%r7146, %r7146, 1;
	setp.ne.s32 	%p283, %r7146, 6;
	@%p283 bra 	$L__BB0_284;
	shr.u32 	%r3460, %r475, 23;
	st.local.u32 	[%rd1+24], %rd2843;
	and.b32  	%r479, %r3460, 31;
	and.b32  	%r3461, %r3460, 224;
	add.s32 	%r3462, %r3461, -128;
	shr.u32 	%r3463, %r3462, 5;
	mul.wide.u32 	%rd997, %r3463, 4;
	sub.s64 	%rd114, %rd1, %rd997;
	ld.local.u32 	%r7147, [%rd114+24];
	ld.local.u32 	%r7148, [%rd114+20];
	setp.eq.s32 	%p284, %r479, 0;
	@%p284 bra 	$L__BB0_287;
	shf.l.wrap.b32 	%r7147, %r7148, %r7147, %r479;
	ld.local.u32 	%r3464, [%rd114+16];
	shf.l.wrap.b32 	%r7148, %r3464, %r7148, %r479;
$L__BB0_287:
	shr.u32 	%r3465, %r7147, 30;
	shf.l.wrap.b32 	%r3466, %r7148, %r7147, 2;
	shl.b32 	%r3467, %r7148, 2;
	shr.u32 	%r3468, %r3466, 31;
	add.s32 	%r3469, %r3468, %r3465;
	neg.s32 	%r3470, %r3469;
	setp.lt.s32 	%p285, %r475, 0;
	selp.b32 	%r7149, %r3470, %r3469, %p285;
	xor.b32  	%r3471, %r3466, %r475;
	shr.s32 	%r3472, %r3466, 31;
	xor.b32  	%r3473, %r3472, %r3466;
	xor.b32  	%r3474, %r3472, %r3467;
	cvt.u64.u32 	%rd998, %r3473;
	shl.b64 	%rd999, %rd998, 32;
	cvt.u64.u32 	%rd1000, %r3474;
	or.b64  	%rd1001, %rd999, %rd1000;
	cvt.rn.f64.s64 	%fd71, %rd1001;
	mul.f64 	%fd72, %fd71, 0d3BF921FB54442D19;
	cvt.rn.f32.f64 	%f1617, %fd72;
	neg.f32 	%f1618, %f1617;
	setp.lt.s32 	%p286, %r3471, 0;
	selp.f32 	%f4539, %f1618, %f1617, %p286;
	bra.uni 	$L__BB0_289;
$L__BB0_288:
	mov.f32 	%f1619, 0f00000000;
	mul.rn.f32 	%f4539, %f172, %f1619;
	mov.b32 	%r7149, 0;
$L__BB0_289:
	add.s32 	%r3476, %r7149, 1;
	mul.rn.f32 	%f1620, %f4539, %f4539;
	and.b32  	%r3477, %r7149, 1;
	setp.eq.b32 	%p287, %r3477, 1;
	selp.f32 	%f1621, %f4539, 0f3F800000, %p287;
	fma.rn.f32 	%f1622, %f1620, %f1621, 0f00000000;
	fma.rn.f32 	%f1623, %f1620, 0f37CBAC00, 0fBAB607ED;
	selp.f32 	%f1624, 0fB94D4153, %f1623, %p287;
	selp.f32 	%f1625, 0f3C0885E4, 0f3D2AAABB, %p287;
	fma.rn.f32 	%f1626, %f1624, %f1620, %f1625;
	selp.f32 	%f1627, 0fBE2AAAA8, 0fBEFFFFFF, %p287;
	fma.rn.f32 	%f1628, %f1626, %f1620, %f1627;
	fma.rn.f32 	%f1629, %f1628, %f1622, %f1621;
	and.b32  	%r3478, %r3476, 2;
	setp.eq.s32 	%p288, %r3478, 0;
	mov.f32 	%f1630, 0f00000000;
	sub.f32 	%f1631, %f1630, %f1629;
	selp.f32 	%f1632, %f1629, %f1631, %p288;
	fma.rn.f32 	%f182, %f178, %f1632, %f172;
	mul.f32 	%f1633, %f182, 0f3F22F983;
	cvt.rni.s32.f32 	%r7157, %f1633;
	cvt.rn.f32.s32 	%f1634, %r7157;
	fma.rn.f32 	%f1635, %f1634, 0fBFC90FDA, %f182;
	fma.rn.f32 	%f1636, %f1634, 0fB3A22168, %f1635;
	fma.rn.f32 	%f4541, %f1634, 0fA7C234C5, %f1636;
	abs.f32 	%f184, %f182;
	setp.ltu.f32 	%p289, %f184, 0f47CE4780;
	mov.u32 	%r7153, %r7157;
	mov.f32 	%f4540, %f4541;
	@%p289 bra 	$L__BB0_297;
	setp.eq.f32 	%p290, %f184, 0f7F800000;
	@%p290 bra 	$L__BB0_296;
	mov.b32 	%r489, %f182;
	shl.b32 	%r3480, %r489, 8;
	or.b32  	%r490, %r3480, -2147483648;
	mov.b64 	%rd2844, 0;
	mov.b32 	%r7150, 0;
$L__BB0_292:
	.pragma "nounroll";
	mul.wide.u32 	%rd1003, %r7150, 4;
	mov.u64 	%rd1004, __cudart_i2opi_f;
	add.s64 	%rd1005, %rd1004, %rd1003;
	ld.global.nc.u32 	%r3481, [%rd1005];
	mad.wide.u32 	%rd1006, %r3481, %r490, %rd2844;
	shr.u64 	%rd2844, %rd1006, 32;
	add.s64 	%rd1007, %rd2, %rd1003;
	st.local.u32 	[%rd1007], %rd1006;
	add.s32 	%r7150, %r7150, 1;
	setp.ne.s32 	%p291, %r7150, 6;
	@%p291 bra 	$L__BB0_292;
	shr.u32 	%r3482, %r489, 23;
	st.local.u32 	[%rd2+24], %rd2844;
	and.b32  	%r493, %r3482, 31;
	and.b32  	%r3483, %r3482, 224;
	add.s32 	%r3484, %r3483, -128;
	shr.u32 	%r3485, %r3484, 5;
	mul.wide.u32 	%rd1008, %r3485, 4;
	sub.s64 	%rd117, %rd2, %rd1008;
	ld.local.u32 	%r7151, [%rd117+24];
	ld.local.u32 	%r7152, [%rd117+20];
	setp.eq.s32 	%p292, %r493, 0;
	@%p292 bra 	$L__BB0_295;
	shf.l.wrap.b32 	%r7151, %r7152, %r7151, %r493;
	ld.local.u32 	%r3486, [%rd117+16];
	shf.l.wrap.b32 	%r7152, %r3486, %r7152, %r493;
$L__BB0_295:
	shr.u32 	%r3487, %r7151, 30;
	shf.l.wrap.b32 	%r3488, %r7152, %r7151, 2;
	shl.b32 	%r3489, %r7152, 2;
	shr.u32 	%r3490, %r3488, 31;
	add.s32 	%r3491, %r3490, %r3487;
	neg.s32 	%r3492, %r3491;
	setp.lt.s32 	%p293, %r489, 0;
	selp.b32 	%r7153, %r3492, %r3491, %p293;
	xor.b32  	%r3493, %r3488, %r489;
	shr.s32 	%r3494, %r3488, 31;
	xor.b32  	%r3495, %r3494, %r3488;
	xor.b32  	%r3496, %r3494, %r3489;
	cvt.u64.u32 	%rd1009, %r3495;
	shl.b64 	%rd1010, %rd1009, 32;
	cvt.u64.u32 	%rd1011, %r3496;
	or.b64  	%rd1012, %rd1010, %rd1011;
	cvt.rn.f64.s64 	%fd73, %rd1012;
	mul.f64 	%fd74, %fd73, 0d3BF921FB54442D19;
	cvt.rn.f32.f64 	%f1637, %fd74;
	neg.f32 	%f1638, %f1637;
	setp.lt.s32 	%p294, %r3493, 0;
	selp.f32 	%f4540, %f1638, %f1637, %p294;
	bra.uni 	$L__BB0_297;
$L__BB0_296:
	mov.f32 	%f1639, 0f00000000;
	mul.rn.f32 	%f4540, %f182, %f1639;
	mov.b32 	%r7153, 0;
$L__BB0_297:
	setp.ltu.f32 	%p295, %f184, 0f47CE4780;
	mul.rn.f32 	%f1640, %f4540, %f4540;
	and.b32  	%r3498, %r7153, 1;
	setp.eq.b32 	%p296, %r3498, 1;
	selp.f32 	%f1641, 0f3F800000, %f4540, %p296;
	fma.rn.f32 	%f1642, %f1640, %f1641, 0f00000000;
	fma.rn.f32 	%f1643, %f1640, 0f37CBAC00, 0fBAB607ED;
	selp.f32 	%f1644, %f1643, 0fB94D4153, %p296;
	selp.f32 	%f1645, 0f3D2AAABB, 0f3C0885E4, %p296;
	fma.rn.f32 	%f1646, %f1644, %f1640, %f1645;
	selp.f32 	%f1647, 0fBEFFFFFF, 0fBE2AAAA8, %p296;
	fma.rn.f32 	%f1648, %f1646, %f1640, %f1647;
	fma.rn.f32 	%f1649, %f1648, %f1642, %f1641;
	and.b32  	%r3499, %r7153, 2;
	setp.eq.s32 	%p297, %r3499, 0;
	mov.f32 	%f1650, 0f00000000;
	sub.f32 	%f1651, %f1650, %f1649;
	selp.f32 	%f188, %f1649, %f1651, %p297;
	@%p295 bra 	$L__BB0_305;
	setp.eq.f32 	%p298, %f184, 0f7F800000;
	@%p298 bra 	$L__BB0_304;
	mov.b32 	%r502, %f182;
	shl.b32 	%r3501, %r502, 8;
	or.b32  	%r503, %r3501, -2147483648;
	mov.b64 	%rd2845, 0;
	mov.b32 	%r7154, 0;
$L__BB0_300:
	.pragma "nounroll";
	mul.wide.u32 	%rd1014, %r7154, 4;
	mov.u64 	%rd1015, __cudart_i2opi_f;
	add.s64 	%rd1016, %rd1015, %rd1014;
	ld.global.nc.u32 	%r3502, [%rd1016];
	mad.wide.u32 	%rd1017, %r3502, %r503, %rd2845;
	shr.u64 	%rd2845, %rd1017, 32;
	add.s64 	%rd1018, %rd1, %rd1014;
	st.local.u32 	[%rd1018], %rd1017;
	add.s32 	%r7154, %r7154, 1;
	setp.ne.s32 	%p299, %r7154, 6;
	@%p299 bra 	$L__BB0_300;
	shr.u32 	%r3503, %r502, 23;
	st.local.u32 	[%rd1+24], %rd2845;
	and.b32  	%r506, %r3503, 31;
	and.b32  	%r3504, %r3503, 224;
	add.s32 	%r3505, %r3504, -128;
	shr.u32 	%r3506, %r3505, 5;
	mul.wide.u32 	%rd1019, %r3506, 4;
	sub.s64 	%rd120, %rd1, %rd1019;
	ld.local.u32 	%r7155, [%rd120+24];
	ld.local.u32 	%r7156, [%rd120+20];
	setp.eq.s32 	%p300, %r506, 0;
	@%p300 bra 	$L__BB0_303;
	shf.l.wrap.b32 	%r7155, %r7156, %r7155, %r506;
	ld.local.u32 	%r3507, [%rd120+16];
	shf.l.wrap.b32 	%r7156, %r3507, %r7156, %r506;
$L__BB0_303:
	shr.u32 	%r3508, %r7155, 30;
	shf.l.wrap.b32 	%r3509, %r7156, %r7155, 2;
	shl.b32 	%r3510, %r7156, 2;
	shr.u32 	%r3511, %r3509, 31;
	add.s32 	%r3512, %r3511, %r3508;
	neg.s32 	%r3513, %r3512;
	setp.lt.s32 	%p301, %r502, 0;
	selp.b32 	%r7157, %r3513, %r3512, %p301;
	xor.b32  	%r3514, %r3509, %r502;
	shr.s32 	%r3515, %r3509, 31;
	xor.b32  	%r3516, %r3515, %r3509;
	xor.b32  	%r3517, %r3515, %r3510;
	cvt.u64.u32 	%rd1020, %r3516;
	shl.b64 	%rd1021, %rd1020, 32;
	cvt.u64.u32 	%rd1022, %r3517;
	or.b64  	%rd1023, %rd1021, %rd1022;
	cvt.rn.f64.s64 	%fd75, %rd1023;
	mul.f64 	%fd76, %fd75, 0d3BF921FB54442D19;
	cvt.rn.f32.f64 	%f1652, %fd76;
	neg.f32 	%f1653, %f1652;
	setp.lt.s32 	%p302, %r3514, 0;
	selp.f32 	%f4541, %f1653, %f1652, %p302;
	bra.uni 	$L__BB0_305;
$L__BB0_304:
	mov.f32 	%f1654, 0f00000000;
	mul.rn.f32 	%f4541, %f182, %f1654;
	mov.b32 	%r7157, 0;
$L__BB0_305:
	add.s32 	%r3519, %r7157, 1;
	mul.rn.f32 	%f1655, %f4541, %f4541;
	and.b32  	%r3520, %r7157, 1;
	setp.eq.b32 	%p303, %r3520, 1;
	selp.f32 	%f1656, %f4541, 0f3F800000, %p303;
	fma.rn.f32 	%f1657, %f1655, %f1656, 0f00000000;
	fma.rn.f32 	%f1658, %f1655, 0f37CBAC00, 0fBAB607ED;
	selp.f32 	%f1659, 0fB94D4153, %f1658, %p303;
	selp.f32 	%f1660, 0f3C0885E4, 0f3D2AAABB, %p303;
	fma.rn.f32 	%f1661, %f1659, %f1655, %f1660;
	selp.f32 	%f1662, 0fBE2AAAA8, 0fBEFFFFFF, %p303;
	fma.rn.f32 	%f1663, %f1661, %f1655, %f1662;
	fma.rn.f32 	%f1664, %f1663, %f1657, %f1656;
	and.b32  	%r3521, %r3519, 2;
	setp.eq.s32 	%p304, %r3521, 0;
	mov.f32 	%f1665, 0f00000000;
	sub.f32 	%f1666, %f1665, %f1664;
	selp.f32 	%f1667, %f1664, %f1666, %p304;
	fma.rn.f32 	%f192, %f188, %f1667, %f182;
	mul.f32 	%f1668, %f192, 0f3F22F983;
	cvt.rni.s32.f32 	%r7165, %f1668;
	cvt.rn.f32.s32 	%f1669, %r7165;
	fma.rn.f32 	%f1670, %f1669, 0fBFC90FDA, %f192;
	fma.rn.f32 	%f1671, %f1669, 0fB3A22168, %f1670;
	fma.rn.f32 	%f4543, %f1669, 0fA7C234C5, %f1671;
	abs.f32 	%f194, %f192;
	setp.ltu.f32 	%p305, %f194, 0f47CE4780;
	mov.u32 	%r7161, %r7165;
	mov.f32 	%f4542, %f4543;
	@%p305 bra 	$L__BB0_313;
	setp.eq.f32 	%p306, %f194, 0f7F800000;
	@%p306 bra 	$L__BB0_312;
	mov.b32 	%r516, %f192;
	shl.b32 	%r3523, %r516, 8;
	or.b32  	%r517, %r3523, -2147483648;
	mov.b64 	%rd2846, 0;
	mov.b32 	%r7158, 0;
$L__BB0_308:
	.pragma "nounroll";
	mul.wide.u32 	%rd1025, %r7158, 4;
	mov.u64 	%rd1026, __cudart_i2opi_f;
	add.s64 	%rd1027, %rd1026, %rd1025;
	ld.global.nc.u32 	%r3524, [%rd1027];
	mad.wide.u32 	%rd1028, %r3524, %r517, %rd2846;
	shr.u64 	%rd2846, %rd1028, 32;
	add.s64 	%rd1029, %rd2, %rd1025;
	st.local.u32 	[%rd1029], %rd1028;
	add.s32 	%r7158, %r7158, 1;
	setp.ne.s32 	%p307, %r7158, 6;
	@%p307 bra 	$L__BB0_308;
	shr.u32 	%r3525, %r516, 23;
	st.local.u32 	[%rd2+24], %rd2846;
	and.b32  	%r520, %r3525, 31;
	and.b32  	%r3526, %r3525, 224;
	add.s32 	%r3527, %r3526, -128;
	shr.u32 	%r3528, %r3527, 5;
	mul.wide.u32 	%rd1030, %r3528, 4;
	sub.s64 	%rd123, %rd2, %rd1030;
	ld.local.u32 	%r7159, [%rd123+24];
	ld.local.u32 	%r7160, [%rd123+20];
	setp.eq.s32 	%p308, %r520, 0;
	@%p308 bra 	$L__BB0_311;
	shf.l.wrap.b32 	%r7159, %r7160, %r7159, %r520;
	ld.local.u32 	%r3529, [%rd123+16];
	shf.l.wrap.b32 	%r7160, %r3529, %r7160, %r520;
$L__BB0_311:
	shr.u32 	%r3530, %r7159, 30;
	shf.l.wrap.b32 	%r3531, %r7160, %r7159, 2;
	shl.b32 	%r3532, %r7160, 2;
	shr.u32 	%r3533, %r3531, 31;
	add.s32 	%r3534, %r3533, %r3530;
	neg.s32 	%r3535, %r3534;
	setp.lt.s32 	%p309, %r516, 0;
	selp.b32 	%r7161, %r3535, %r3534, %p309;
	xor.b32  	%r3536, %r3531, %r516;
	shr.s32 	%r3537, %r3531, 31;
	xor.b32  	%r3538, %r3537, %r3531;
	xor.b32  	%r3539, %r3537, %r3532;
	cvt.u64.u32 	%rd1031, %r3538;
	shl.b64 	%rd1032, %rd1031, 32;
	cvt.u64.u32 	%rd1033, %r3539;
	or.b64  	%rd1034, %rd1032, %rd1033;
	cvt.rn.f64.s64 	%fd77, %rd1034;
	mul.f64 	%fd78, %fd77, 0d3BF921FB54442D19;
	cvt.rn.f32.f64 	%f1672, %fd78;
	neg.f32 	%f1673, %f1672;
	setp.lt.s32 	%p310, %r3536, 0;
	selp.f32 	%f4542, %f1673, %f1672, %p310;
	bra.uni 	$L__BB0_313;
$L__BB0_312:
	mov.f32 	%f1674, 0f00000000;
	mul.rn.f32 	%f4542, %f192, %f1674;
	mov.b32 	%r7161, 0;
$L__BB0_313:
	setp.ltu.f32 	%p311, %f194, 0f47CE4780;
	mul.rn.f32 	%f1675, %f4542, %f4542;
	and.b32  	%r3541, %r7161, 1;
	setp.eq.b32 	%p312, %r3541, 1;
	selp.f32 	%f1676, 0f3F800000, %f4542, %p312;
	fma.rn.f32 	%f1677, %f1675, %f1676, 0f00000000;
	fma.rn.f32 	%f1678, %f1675, 0f37CBAC00, 0fBAB607ED;
	selp.f32 	%f1679, %f1678, 0fB94D4153, %p312;
	selp.f32 	%f1680, 0f3D2AAABB, 0f3C0885E4, %p312;
	fma.rn.f32 	%f1681, %f1679, %f1675, %f1680;
	selp.f32 	%f1682, 0fBEFFFFFF, 0fBE2AAAA8, %p312;
	fma.rn.f32 	%f1683, %f1681, %f1675, %f1682;
	fma.rn.f32 	%f1684, %f1683, %f1677, %f1676;
	and.b32  	%r3542, %r7161, 2;
	setp.eq.s32 	%p313, %r3542, 0;
	mov.f32 	%f1685, 0f00000000;
	sub.f32 	%f1686, %f1685, %f1684;
	selp.f32 	%f198, %f1684, %f1686, %p313;
	@%p311 bra 	$L__BB0_321;
	setp.eq.f32 	%p314, %f194, 0f7F800000;
	@%p314 bra 	$L__BB0_320;
	mov.b32 	%r529, %f192;
	shl.b32 	%r3544, %r529, 8;
	or.b32  	%r530, %r3544, -2147483648;
	mov.b64 	%rd2847, 0;
	mov.b32 	%r7162, 0;
$L__BB0_316:
	.pragma "nounroll";
	mul.wide.u32 	%rd1036, %r7162, 4;
	mov.u64 	%rd1037, __cudart_i2opi_f;
	add.s64 	%rd1038, %rd1037, %rd1036;
	ld.global.nc.u32 	%r3545, [%rd1038];
	mad.wide.u32 	%rd1039, %r3545, %r530, %rd2847;
	shr.u64 	%rd2847, %rd1039, 32;
	add.s64 	%rd1040, %rd1, %rd1036;
	st.local.u32 	[%rd1040], %rd1039;
	add.s32 	%r7162, %r7162, 1;
	setp.ne.s32 	%p315, %r7162, 6;
	@%p315 bra 	$L__BB0_316;
	shr.u32 	%r3546, %r529, 23;
	st.local.u32 	[%rd1+24], %rd2847;
	and.b32  	%r533, %r3546, 31;
	and.b32  	%r3547, %r3546, 224;
	add.s32 	%r3548, %r3547, -128;
	shr.u32 	%r3549, %r3548, 5;
	mul.wide.u32 	%rd1041, %r3549, 4;
	sub.s64 	%rd126, %rd1, %rd1041;
	ld.local.u32 	%r7163, [%rd126+24];
	ld.local.u32 	%r7164, [%rd126+20];
	setp.eq.s32 	%p316, %r533, 0;
	@%p316 bra 	$L__BB0_319;
	shf.l.wrap.b32 	%r7163, %r7164, %r7163, %r533;
	ld.local.u32 	%r3550, [%rd126+16];
	shf.l.wrap.b32 	%r7164, %r3550, %r7164, %r533;
$L__BB0_319:
	shr.u32 	%r3551, %r7163, 30;
	shf.l.wrap.b32 	%r3552, %r7164, %r7163, 2;
	shl.b32 	%r3553, %r7164, 2;
	shr.u32 	%r3554, %r3552, 31;
	add.s32 	%r3555, %r3554, %r3551;
	neg.s32 	%r3556, %r3555;
	setp.lt.s32 	%p317, %r529, 0;
	selp.b32 	%r7165, %r3556, %r3555, %p317;
	xor.b32  	%r3557, %r3552, %r529;
	shr.s32 	%r3558, %r3552, 31;
	xor.b32  	%r3559, %r3558, %r3552;
	xor.b32  	%r3560, %r3558, %r3553;
	cvt.u64.u32 	%rd1042, %r3559;
	shl.b64 	%rd1043, %rd1042, 32;
	cvt.u64.u32 	%rd1044, %r3560;
	or.b64  	%rd1045, %rd1043, %rd1044;
	cvt.rn.f64.s64 	%fd79, %rd1045;
	mul.f64 	%fd80, %fd79, 0d3BF921FB54442D19;
	cvt.rn.f32.f64 	%f1687, %fd80;
	neg.f32 	%f1688, %f1687;
	setp.lt.s32 	%p318, %r3557, 0;
	selp.f32 	%f4543, %f1688, %f1687, %p318;
	bra.uni 	$L__BB0_321;
$L__BB0_320:
	mov.f32 	%f1689, 0f00000000;
	mul.rn.f32 	%f4543, %f192, %f1689;
	mov.b32 	%r7165, 0;
$L__BB0_321:
	add.s32 	%r3562, %r7165, 1;
	mul.rn.f32 	%f1690, %f4543, %f4543;
	and.b32  	%r3563, %r7165, 1;
	setp.eq.b32 	%p319, %r3563, 1;
	selp.f32 	%f1691, %f4543, 0f3F800000, %p319;
	fma.rn.f32 	%f1692, %f1690, %f1691, 0f00000000;
	fma.rn.f32 	%f1693, %f1690, 0f37CBAC00, 0fBAB607ED;
	selp.f32 	%f1694, 0fB94D4153, %f1693, %p319;
	selp.f32 	%f1695, 0f3C0885E4, 0f3D2AAABB, %p319;
	fma.rn.f32 	%f1696, %f1694, %f1690, %f1695;
	selp.f32 	%f1697, 0fBE2AAAA8, 0fBEFFFFFF, %p319;
	fma.rn.f32 	%f1698, %f1696, %f1690, %f1697;
	fma.rn.f32 	%f1699, %f1698, %f1692, %f1691;
	and.b32  	%r3564, %r3562, 2;
	setp.eq.s32 	%p320, %r3564, 0;
	mov.f32 	%f1700, 0f00000000;
	sub.f32 	%f1701, %f1700, %f1699;
	selp.f32 	%f1702, %f1699, %f1701, %p320;
	fma.rn.f32 	%f202, %f198, %f1702, %f192;
	mul.f32 	%f1703, %f202, 0f3F22F983;
	cvt.rni.s32.f32 	%r7173, %f1703;
	cvt.rn.f32.s32 	%f1704, %r7173;
	fma.rn.f32 	%f1705, %f1704, 0fBFC90FDA, %f202;
	fma.rn.f32 	%f1706, %f1704, 0fB3A22168, %f1705;
	fma.rn.f32 	%f4545, %f1704, 0fA7C234C5, %f1706;
	abs.f32 	%f204, %f202;
	setp.ltu.f32 	%p321, %f204, 0f47CE4780;
	mov.u32 	%r7169, %r7173;
	mov.f32 	%f4544, %f4545;
	@%p321 bra 	$L__BB0_329;
	setp.eq.f32 	%p322, %f204, 0f7F800000;
	@%p322 bra 	$L__BB0_328;
	mov.b32 	%r543, %f202;
	shl.b32 	%r3566, %r543, 8;
	or.b32  	%r544, %r3566, -2147483648;
	mov.b64 	%rd2848, 0;
	mov.b32 	%r7166, 0;
$L__BB0_324:
	.pragma "nounroll";
	mul.wide.u32 	%rd1047, %r7166, 4;
	mov.u64 	%rd1048, __cudart_i2opi_f;
	add.s64 	%rd1049, %rd1048, %rd1047;
	ld.global.nc.u32 	%r3567, [%rd1049];
	mad.wide.u32 	%rd1050, %r3567, %r544, %rd2848;
	shr.u64 	%rd2848, %rd1050, 32;
	add.s64 	%rd1051, %rd2, %rd1047;
	st.local.u32 	[%rd1051], %rd1050;
	add.s32 	%r7166, %r7166, 1;
	setp.ne.s32 	%p323, %r7166, 6;
	@%p323 bra 	$L__BB0_324;
	shr.u32 	%r3568, %r543, 23;
	st.local.u32 	[%rd2+24], %rd2848;
	and.b32  	%r547, %r3568, 31;
	and.b32  	%r3569, %r3568, 224;
	add.s32 	%r3570, %r3569, -128;
	shr.u32 	%r3571, %r3570, 5;
	mul.wide.u32 	%rd1052, %r3571, 4;
	sub.s64 	%rd129, %rd2, %rd1052;
	ld.local.u32 	%r7167, [%rd129+24];
	ld.local.u32 	%r7168, [%rd129+20];
	setp.eq.s32 	%p324, %r547, 0;
	@%p324 bra 	$L__BB0_327;
	shf.l.wrap.b32 	%r7167, %r7168, %r7167, %r547;
	ld.local.u32 	%r3572, [%rd129+16];
	shf.l.wrap.b32 	%r7168, %r3572, %r7168, %r547;
$L__BB0_327:
	shr.u32 	%r3573, %r7167, 30;
	shf.l.wrap.b32 	%r3574, %r7168, %r7167, 2;
	shl.b32 	%r3575, %r7168, 2;
	shr.u32 	%r3576, %r3574, 31;
	add.s32 	%r3577, %r3576, %r3573;
	neg.s32 	%r3578, %r3577;
	setp.lt.s32 	%p325, %r543, 0;
	selp.b32 	%r7169, %r3578, %r3577, %p325;
	xor.b32  	%r3579, %r3574, %r543;
	shr.s32 	%r3580, %r3574, 31;
	xor.b32  	%r3581, %r3580, %r3574;
	xor.b32  	%r3582, %r3580, %r3575;
	cvt.u64.u32 	%rd1053, %r3581;
	shl.b64 	%rd1054, %rd1053, 32;
	cvt.u64.u32 	%rd1055, %r3582;
	or.b64  	%rd1056, %rd1054, %rd1055;
	cvt.rn.f64.s64 	%fd81, %rd1056;
	mul.f64 	%fd82, %fd81, 0d3BF921FB54442D19;
	cvt.rn.f32.f64 	%f1707, %fd82;
	neg.f32 	%f1708, %f1707;
	setp.lt.s32 	%p326, %r3579, 0;
	selp.f32 	%f4544, %f1708, %f1707, %p326;
	bra.uni 	$L__BB0_329;
$L__BB0_328:
	mov.f32 	%f1709, 0f00000000;
	mul.rn.f32 	%f4544, %f202, %f1709;
	mov.b32 	%r7169, 0;
$L__BB0_329:
	setp.ltu.f32 	%p327, %f204, 0f47CE4780;
	mul.rn.f32 	%f1710, %f4544, %f4544;
	and.b32  	%r3584, %r7169, 1;
	setp.eq.b32 	%p328, %r3584, 1;
	selp.f32 	%f1711, 0f3F800000, %f4544, %p328;
	fma.rn.f32 	%f1712, %f1710, %f1711, 0f00000000;
	fma.rn.f32 	%f1713, %f1710, 0f37CBAC00, 0fBAB607ED;
	selp.f32 	%f1714, %f1713, 0fB94D4153, %p328;
	selp.f32 	%f1715, 0f3D2AAABB, 0f3C0885E4, %p328;
	fma.rn.f32 	%f1716, %f1714, %f1710, %f1715;
	selp.f32 	%f1717, 0fBEFFFFFF, 0fBE2AAAA8, %p328;
	fma.rn.f32 	%f1718, %f1716, %f1710, %f1717;
	fma.rn.f32 	%f1719, %f1718, %f1712, %f1711;
	and.b32  	%r3585, %r7169, 2;
	setp.eq.s32 	%p329, %r3585, 0;
	mov.f32 	%f1720, 0f00000000;
	sub.f32 	%f1721, %f1720, %f1719;
	selp.f32 	%f208, %f1719, %f1721, %p329;
	@%p327 bra 	$L__BB0_337;
	setp.eq.f32 	%p330, %f204, 0f7F800000;
	@%p330 bra 	$L__BB0_336;
	mov.b32 	%r556, %f202;
	shl.b32 	%r3587, %r556, 8;
	or.b32  	%r557, %r3587, -2147483648;
	mov.b64 	%rd2849, 0;
	mov.b32 	%r7170, 0;
$L__BB0_332:
	.pragma "nounroll";
	mul.wide.u32 	%rd1058, %r7170, 4;
	mov.u64 	%rd1059, __cudart_i2opi_f;
	add.s64 	%rd1060, %rd1059, %rd1058;
	ld.global.nc.u32 	%r3588, [%rd1060];
	mad.wide.u32 	%rd1061, %r3588, %r557, %rd2849;
	shr.u64 	%rd2849, %rd1061, 32;
	add.s64 	%rd1062, %rd1, %rd1058;
	st.local.u32 	[%rd1062], %rd1061;
	add.s32 	%r7170, %r7170, 1;
	setp.ne.s32 	%p331, %r7170, 6;
	@%p331 bra 	$L__BB0_332;
	shr.u32 	%r3589, %r556, 23;
	st.local.u32 	[%rd1+24], %rd2849;
	and.b32  	%r560, %r3589, 31;
	and.b32  	%r3590, %r3589, 224;
	add.s32 	%r3591, %r3590, -128;
	shr.u32 	%r3592, %r3591, 5;
	mul.wide.u32 	%rd1063, %r3592, 4;
	sub.s64 	%rd132, %rd1, %rd1063;
	ld.local.u32 	%r7171, [%rd132+24];
	ld.local.u32 	%r7172, [%rd132+20];
	setp.eq.s32 	%p332, %r560, 0;
	@%p332 bra 	$L__BB0_335;
	shf.l.wrap.b32 	%r7171, %r7172, %r7171, %r560;
	ld.local.u32 	%r3593, [%rd132+16];
	shf.l.wrap.b32 	%r7172, %r3593, %r7172, %r560;
$L__BB0_335:
	shr.u32 	%r3594, %r7171, 30;
	shf.l.wrap.b32 	%r3595, %r7172, %r7171, 2;
	shl.b32 	%r3596, %r7172, 2;
	shr.u32 	%r3597, %r3595, 31;
	add.s32 	%r3598, %r3597, %r3594;
	neg.s32 	%r3599, %r3598;
	setp.lt.s32 	%p333, %r556, 0;
	selp.b32 	%r7173, %r3599, %r3598, %p333;
	xor.b32  	%r3600, %r3595, %r556;
	shr.s32 	%r3601, %r3595, 31;
	xor.b32  	%r3602, %r3601, %r3595;
	xor.b32  	%r3603, %r3601, %r3596;
	cvt.u64.u32 	%rd1064, %r3602;
	shl.b64 	%rd1065, %rd1064, 32;
	cvt.u64.u32 	%rd1066, %r3603;
	or.b64  	%rd1067, %rd1065, %rd1066;
	cvt.rn.f64.s64 	%fd83, %rd1067;
	mul.f64 	%fd84, %fd83, 0d3BF921FB54442D19;
	cvt.rn.f32.f64 	%f1722, %fd84;
	neg.f32 	%f1723, %f1722;
	setp.lt.s32 	%p334, %r3600, 0;
	selp.f32 	%f4545, %f1723, %f1722, %p334;
	bra.uni 	$L__BB0_337;
$L__BB0_336:
	mov.f32 	%f1724, 0f00000000;
	mul.rn.f32 	%f4545, %f202, %f1724;
	mov.b32 	%r7173, 0;
$L__BB0_337:
	add.s32 	%r3605, %r7173, 1;
	mul.rn.f32 	%f1725, %f4545, %f4545;
	and.b32  	%r3606, %r7173, 1;
	setp.eq.b32 	%p335, %r3606, 1;
	selp.f32 	%f1726, %f4545, 0f3F800000, %p335;
	fma.rn.f32 	%f1727, %f1725, %f1726, 0f00000000;
	fma.rn.f32 	%f1728, %f1725, 0f37CBAC00, 0fBAB607ED;
	selp.f32 	%f1729, 0fB94D4153, %f1728, %p335;
	selp.f32 	%f1730, 0f3C0885E4, 0f3D2AAABB, %p335;
	fma.rn.f32 	%f1731, %f1729, %f1725, %f1730;
	selp.f32 	%f1732, 0fBE2AAAA8, 0fBEFFFFFF, %p335;
	fma.rn.f32 	%f1733, %f1731, %f1725, %f1732;
	fma.rn.f32 	%f1734, %f1733, %f1727, %f1726;
	and.b32  	%r3607, %r3605, 2;
	setp.eq.s32 	%p336, %r3607, 0;
	mov.f32 	%f1735, 0f00000000;
	sub.f32 	%f1736, %f1735, %f1734;
	selp.f32 	%f1737, %f1734, %f1736, %p336;
	fma.rn.f32 	%f212, %f208, %f1737, %f202;
	mul.f32 	%f1738, %f212, 0f3F22F983;
	cvt.rni.s32.f32 	%r7181, %f1738;
	cvt.rn.f32.s32 	%f1739, %r7181;
	fma.rn.f32 	%f1740, %f1739, 0fBFC90FDA, %f212;
	fma.rn.f32 	%f1741, %f1739, 0fB3A22168, %f1740;
	fma.rn.f32 	%f4547, %f1739, 0fA7C234C5, %f1741;
	abs.f32 	%f214, %f212;
	setp.ltu.f32 	%p337, %f214, 0f47CE4780;
	mov.u32 	%r7177, %r7181;
	mov.f32 	%f4546, %f4547;
	@%p337 bra 	$L__BB0_345;
	setp.eq.f32 	%p338, %f214, 0f7F800000;
	@%p338 bra 	$L__BB0_344;
	mov.b32 	%r570, %f212;
	shl.b32 	%r3609, %r570, 8;
	or.b32  	%r571, %r3609, -2147483648;
	mov.b64 	%rd2850, 0;
	mov.b32 	%r7174, 0;
$L__BB0_340:
	.pragma "nounroll";
	mul.wide.u32 	%rd1069, %r7174, 4;
	mov.u64 	%rd1070, __cudart_i2opi_f;
	add.s64 	%rd1071, %rd1070, %rd1069;
	ld.global.nc.u32 	%r3610, [%rd1071];
	mad.wide.u32 	%rd1072, %r3610, %r571, %rd2850;
	shr.u64 	%rd2850, %rd1072, 32;
	add.s64 	%rd1073, %rd2, %rd1069;
	st.local.u32 	[%rd1073], %rd1072;
	add.s32 	%r7174, %r7174, 1;
	setp.ne.s32 	%p339, %r7174, 6;
	@%p339 bra 	$L__BB0_340;
	shr.u32 	%r3611, %r570, 23;
	st.local.u32 	[%rd2+24], %rd2850;
	and.b32  	%r574, %r3611, 31;
	and.b32  	%r3612, %r3611, 224;
	add.s32 	%r3613, %r3612, -128;
	shr.u32 	%r3614, %r3613, 5;
	mul.wide.u32 	%rd1074, %r3614, 4;
	sub.s64 	%rd135, %rd2, %rd1074;
	ld.local.u32 	%r7175, [%rd135+24];
	ld.local.u32 	%r7176, [%rd135+20];
	setp.eq.s32 	%p340, %r574, 0;
	@%p340 bra 	$L__BB0_343;
	shf.l.wrap.b32 	%r7175, %r7176, %r7175, %r574;
	ld.local.u32 	%r3615, [%rd135+16];
	shf.l.wrap.b32 	%r7176, %r3615, %r7176, %r574;
$L__BB0_343:
	shr.u32 	%r3616, %r7175, 30;
	shf.l.wrap.b32 	%r3617, %r7176, %r7175, 2;
	shl.b32 	%r3618, %r7176, 2;
	shr.u32 	%r3619, %r3617, 31;
	add.s32 	%r3620, %r3619, %r3616;
	neg.s32 	%r3621, %r3620;
	setp.lt.s32 	%p341, %r570, 0;
	selp.b32 	%r7177, %r3621, %r3620, %p341;
	xor.b32  	%r3622, %r3617, %r570;
	shr.s32 	%r3623, %r3617, 31;
	xor.b32  	%r3624, %r3623, %r3617;
	xor.b32  	%r3625, %r3623, %r3618;
	cvt.u64.u32 	%rd1075, %r3624;
	shl.b64 	%rd1076, %rd1075, 32;
	cvt.u64.u32 	%rd1077, %r3625;
	or.b64  	%rd1078, %rd1076, %rd1077;
	cvt.rn.f64.s64 	%fd85, %rd1078;
	mul.f64 	%fd86, %fd85, 0d3BF921FB54442D19;
	cvt.rn.f32.f64 	%f1742, %fd86;
	neg.f32 	%f1743, %f1742;
	setp.lt.s32 	%p342, %r3622, 0;
	selp.f32 	%f4546, %f1743, %f1742, %p342;
	bra.uni 	$L__BB0_345;
$L__BB0_344:
	mov.f32 	%f1744, 0f00000000;
	mul.rn.f32 	%f4546, %f212, %f1744;
	mov.b32 	%r7177, 0;
$L__BB0_345:
	setp.ltu.f32 	%p343, %f214, 0f47CE4780;
	mul.rn.f32 	%f1745, %f4546, %f4546;
	and.b32  	%r3627, %r7177, 1;
	setp.eq.b32 	%p344, %r3627, 1;
	selp.f32 	%f1746, 0f3F800000, %f4546, %p344;
	fma.rn.f32 	%f1747, %f1745, %f1746, 0f00000000;
	fma.rn.f32 	%f1748, %f1745, 0f37CBAC00, 0fBAB607ED;
	selp.f32 	%f1749, %f1748, 0fB94D4153, %p344;
	selp.f32 	%f1750, 0f3D2AAABB, 0f3C0885E4, %p344;
	fma.rn.f32 	%f1751, %f1749, %f1745, %f1750;
	selp.f32 	%f1752, 0fBEFFFFFF, 0fBE2AAAA8, %p344;
	fma.rn.f32 	%f1753, %f1751, %f1745, %f1752;
	fma.rn.f32 	%f1754, %f1753, %f1747, %f1746;
	and.b32  	%r3628, %r7177, 2;
	setp.eq.s32 	%p345, %r3628, 0;
	mov.f32 	%f1755, 0f00000000;
	sub.f32 	%f1756, %f1755, %f1754;
	selp.f32 	%f218, %f1754, %f1756, %p345;
	@%p343 bra 	$L__BB0_353;
	setp.eq.f32 	%p346, %f214, 0f7F800000;
	@%p346 bra 	$L__BB0_352;
	mov.b32 	%r583, %f212;
	shl.b32 	%r3630, %r583, 8;
	or.b32  	%r584, %r3630, -2147483648;
	mov.b64 	%rd2851, 0;
	mov.b32 	%r7178, 0;
$L__BB0_348:
	.pragma "nounroll";
	mul.wide.u32 	%rd1080, %r7178, 4;
	mov.u64 	%rd1081, __cudart_i2opi_f;
	add.s64 	%rd1082, %rd1081, %rd1080;
	ld.global.nc.u32 	%r3631, [%rd1082];
	mad.wide.u32 	%rd1083, %r3631, %r584, %rd2851;
	shr.u64 	%rd2851, %rd1083, 32;
	add.s64 	%rd1084, %rd1, %rd1080;
	st.local.u32 	[%rd1084], %rd1083;
	add.s32 	%r7178, %r7178, 1;
	setp.ne.s32 	%p347, %r7178, 6;
	@%p347 bra 	$L__BB0_348;
	shr.u32 	%r3632, %r583, 23;
	st.local.u32 	[%rd1+24], %rd2851;
	and.b32  	%r587, %r3632, 31;
	and.b32  	%r3633, %r3632, 224;
	add.s32 	%r3634, %r3633, -128;
	shr.u32 	%r3635, %r3634, 5;
	mul.wide.u32 	%rd1085, %r3635, 4;
	sub.s64 	%rd138, %rd1, %rd1085;
	ld.local.u32 	%r7179, [%rd138+24];
	ld.local.u32 	%r7180, [%rd138+20];
	setp.eq.s32 	%p348, %r587, 0;
	@%p348 bra 	$L__BB0_351;
	shf.l.wrap.b32 	%r7179, %r7180, %r7179, %r587;
	ld.local.u32 	%r3636, [%rd138+16];
	shf.l.wrap.b32 	%r7180, %r3636, %r7180, %r587;
$L__BB0_351:
	shr.u32 	%r3637, %r7179, 30;
	shf.l.wrap.b32 	%r3638, %r7180, %r7179, 2;
	shl.b32 	%r3639, %r7180, 2;
	shr.u32 	%r3640, %r3638, 31;
	add.s32 	%r3641, %r3640, %r3637;
	neg.s32 	%r3642, %r3641;
	setp.lt.s32 	%p349, %r583, 0;
	selp.b32 	%r7181, %r3642, %r3641, %p349;
	xor.b32  	%r3643, %r3638, %r583;
	shr.s32 	%r3644, %r3638, 31;
	xor.b32  	%r3645, %r3644, %r3638;
	xor.b32  	%r3646, %r3644, %r3639;
	cvt.u64.u32 	%rd1086, %r3645;
	shl.b64 	%rd1087, %rd1086, 32;
	cvt.u64.u32 	%rd1088, %r3646;
	or.b64  	%rd1089, %rd1087, %rd1088;
	cvt.rn.f64.s64 	%fd87, %rd1089;
	mul.f64 	%fd88, %fd87, 0d3BF921FB54442D19;
	cvt.rn.f32.f64 	%f1757, %fd88;
	neg.f32 	%f1758, %f1757;
	setp.lt.s32 	%p350, %r3643, 0;
	selp.f32 	%f4547, %f1758, %f1757, %p350;
	bra.uni 	$L__BB0_353;
$L__BB0_352:
	mov.f32 	%f1759, 0f00000000;
	mul.rn.f32 	%f4547, %f212, %f1759;
	mov.b32 	%r7181, 0;
$L__BB0_353:
	add.s32 	%r3648, %r7181, 1;
	mul.rn.f32 	%f1760, %f4547, %f4547;
	and.b32  	%r3649, %r7181, 1;
	setp.eq.b32 	%p351, %r3649, 1;
	selp.f32 	%f1761, %f4547, 0f3F800000, %p351;
	fma.rn.f32 	%f1762, %f1760, %f1761, 0f00000000;
	fma.rn.f32 	%f1763, %f1760, 0f37CBAC00, 0fBAB607ED;
	selp.f32 	%f1764, 0fB94D4153, %f1763, %p351;
	selp.f32 	%f1765, 0f3C0885E4, 0f3D2AAABB, %p351;
	fma.rn.f32 	%f1766, %f1764, %f1760, %f1765;
	selp.f32 	%f1767, 0fBE2AAAA8, 0fBEFFFFFF, %p351;
	fma.rn.f32 	%f1768, %f1766, %f1760, %f1767;
	fma.rn.f32 	%f1769, %f1768, %f1762, %f1761;
	and.b32  	%r3650, %r3648, 2;
	setp.eq.s32 	%p352, %r3650, 0;
	mov.f32 	%f1770, 0f00000000;
	sub.f32 	%f1771, %f1770, %f1769;
	selp.f32 	%f1772, %f1769, %f1771, %p352;
	fma.rn.f32 	%f222, %f218, %f1772, %f212;
	mul.f32 	%f1773, %f222, 0f3F22F983;
	cvt.rni.s32.f32 	%r7189, %f1773;
	cvt.rn.f32.s32 	%f1774, %r7189;
	fma.rn.f32 	%f1775, %f1774, 0fBFC90FDA, %f222;
	fma.rn.f32 	%f1776, %f1774, 0fB3A22168, %f1775;
	fma.rn.f32 	%f4549, %f1774, 0fA7C234C5, %f1776;
	abs.f32 	%f224, %f222;
	setp.ltu.f32 	%p353, %f224, 0f47CE4780;
	mov.u32 	%r7185, %r7189;
	mov.f32 	%f4548, %f4549;
	@%p353 bra 	$L__BB0_361;
	setp.eq.f32 	%p354, %f224, 0f7F800000;
	@%p354 bra 	$L__BB0_360;
	mov.b32 	%r597, %f222;
	shl.b32 	%r3652, %r597, 8;
	or.b32  	%r598, %r3652, -2147483648;
	mov.b64 	%rd2852, 0;
	mov.b32 	%r7182, 0;
$L__BB0_356:
	.pragma "nounroll";
	mul.wide.u32 	%rd1091, %r7182, 4;
	mov.u64 	%rd1092, __cudart_i2opi_f;
	add.s64 	%rd1093, %rd1092, %rd1091;
	ld.global.nc.u32 	%r3653, [%rd1093];
	mad.wide.u32 	%rd1094, %r3653, %r598, %rd2852;
	shr.u64 	%rd2852, %rd1094, 32;
	add.s64 	%rd1095, %rd2, %rd1091;
	st.local.u32 	[%rd1095], %rd1094;
	add.s32 	%r7182, %r7182, 1;
	setp.ne.s32 	%p355, %r7182, 6;
	@%p355 bra 	$L__BB0_356;
	shr.u32 	%r3654, %r597, 23;
	st.local.u32 	[%rd2+24], %rd2852;
	and.b32  	%r601, %r3654, 31;
	and.b32  	%r3655, %r3654, 224;
	add.s32 	%r3656, %r3655, -128;
	shr.u32 	%r3657, %r3656, 5;
	mul.wide.u32 	%rd1096, %r3657, 4;
	sub.s64 	%rd141, %rd2, %rd1096;
	ld.local.u32 	%r7183, [%rd141+24];
	ld.local.u32 	%r7184, [%rd141+20];
	setp.eq.s32 	%p356, %r601, 0;
	@%p356 bra 	$L__BB0_359;
	shf.l.wrap.b32 	%r7183, %r7184, %r7183, %r601;
	ld.local.u32 	%r3658, [%rd141+16];
	shf.l.wrap.b32 	%r7184, %r3658, %r7184, %r601;
$L__BB0_359:
	shr.u32 	%r3659, %r7183, 30;
	shf.l.wrap.b32 	%r3660, %r7184, %r7183, 2;
	shl.b32 	%r3661, %r7184, 2;
	shr.u32 	%r3662, %r3660, 31;
	add.s32 	%r3663, %r3662, %r3659;
	neg.s32 	%r3664, %r3663;
	setp.lt.s32 	%p357, %r597, 0;
	selp.b32 	%r7185, %r3664, %r3663, %p357;
	xor.b32  	%r3665, %r3660, %r597;
	shr.s32 	%r3666, %r3660, 31;
	xor.b32  	%r3667, %r3666, %r3660;
	xor.b32  	%r3668, %r3666, %r3661;
	cvt.u64.u32 	%rd1097, %r3667;
	shl.b64 	%rd1098, %rd1097, 32;
	cvt.u64.u32 	%rd1099, %r3668;
	or.b64  	%rd1100, %rd1098, %rd1099;
	cvt.rn.f64.s64 	%fd89, %rd1100;
	mul.f64 	%fd90, %fd89, 0d3BF921FB54442D19;
	cvt.rn.f32.f64 	%f1777, %fd90;
	neg.f32 	%f1778, %f1777;
	setp.lt.s32 	%p358, %r3665, 0;
	selp.f32 	%f4548, %f1778, %f1777, %p358;
	bra.uni 	$L__BB0_361;
$L__BB0_360:
	mov.f32 	%f1779, 0f00000000;
	mul.rn.f32 	%f4548, %f222, %f1779;
	mov.b32 	%r7185, 0;
$L__BB0_361:
	setp.ltu.f32 	%p359, %f224, 0f47CE4780;
	mul.rn.f32 	%f1780, %f4548, %f4548;
	and.b32  	%r3670, %r7185, 1;
	setp.eq.b32 	%p360, %r3670, 1;
	selp.f32 	%f1781, 0f3F800000, %f4548, %p360;
	fma.rn.f32 	%f1782, %f1780, %f1781, 0f00000000;
	fma.rn.f32 	%f1783, %f1780, 0f37CBAC00, 0fBAB607ED;
	selp.f32 	%f1784, %f1783, 0fB94D4153, %p360;
	selp.f32 	%f1785, 0f3D2AAABB, 0f3C0885E4, %p360;
	fma.rn.f32 	%f1786, %f1784, %f1780, %f1785;
	selp.f32 	%f1787, 0fBEFFFFFF, 0fBE2AAAA8, %p360;
	fma.rn.f32 	%f1788, %f1786, %f1780, %f1787;
	fma.rn.f32 	%f1789, %f1788, %f1782, %f1781;
	and.b32  	%r3671, %r7185, 2;
	setp.eq.s32 	%p361, %r3671, 0;
	mov.f32 	%f1790, 0f00000000;
	sub.f32 	%f1791, %f1790, %f1789;
	selp.f32 	%f228, %f1789, %f1791, %p361;
	@%p359 bra 	$L__BB0_369;
	setp.eq.f32 	%p362, %f224, 0f7F800000;
	@%p362 bra 	$L__BB0_368;
	mov.b32 	%r610, %f222;
	shl.b32 	%r3673, %r610, 8;
	or.b32  	%r611, %r3673, -2147483648;
	mov.b64 	%rd2853, 0;
	mov.b32 	%r7186, 0;
$L__BB0_364:
	.pragma "nounroll";
	mul.wide.u32 	%rd1102, %r7186, 4;
	mov.u64 	%rd1103, __cudart_i2opi_f;
	add.s64 	%rd1104, %rd1103, %rd1102;
	ld.global.nc.u32 	%r3674, [%rd1104];
	mad.wide.u32 	%rd1105, %r3674, %r611, %rd2853;
	shr.u64 	%rd2853, %rd1105, 32;
	add.s64 	%rd1106, %rd1, %rd1102;
	st.local.u32 	[%rd1106], %rd1105;
	add.s32 	%r7186, %r7186, 1;
	setp.ne.s32 	%p363, %r7186, 6;
	@%p363 bra 	$L__BB0_364;
	shr.u32 	%r3675, %r610, 23;
	st.local.u32 	[%rd1+24], %rd2853;
	and.b32  	%r614, %r3675, 31;
	and.b32  	%r3676, %r3675, 224;
	add.s32 	%r3677, %r3676, -128;
	shr.u32 	%r3678, %r3677, 5;
	mul.wide.u32 	%rd1107, %r3678, 4;
	sub.s64 	%rd144, %rd1, %rd1107;
	ld.local.u32 	%r7187, [%rd144+24];
	ld.local.u32 	%r7188, [%rd144+20];
	setp.eq.s32 	%p364, %r614, 0;
	@%p364 bra 	$L__BB0_367;
	shf.l.wrap.b32 	%r7187, %r7188, %r7187, %r614;
	ld.local.u32 	%r3679, [%rd144+16];
	shf.l.wrap.b32 	%r7188, %r3679, %r7188, %r614;
$L__BB0_367:
	shr.u32 	%r3680, %r7187, 30;
	shf.l.wrap.b32 	%r3681, %r7188, %r7187, 2;
	shl.b32 	%r3682, %r7188, 2;
	shr.u32 	%r3683, %r3681, 31;
	add.s32 	%r3684, %r3683, %r3680;
	neg.s32 	%r3685, %r3684;
	setp.lt.s32 	%p365, %r610, 0;
	selp.b32 	%r7189, %r3685, %r3684, %p365;
	xor.b32  	%r3686, %r3681, %r610;
	shr.s32 	%r3687, %r3681, 31;
	xor.b32  	%r3688, %r3687, %r3681;
	xor.b32  	%r3689, %r3687, %r3682;
	cvt.u64.u32 	%rd1108, %r3688;
	shl.b64 	%rd1109, %rd1108, 32;
	cvt.u64.u32 	%rd1110, %r3689;
	or.b64  	%rd1111, %rd1109, %rd1110;
	cvt.rn.f64.s64 	%fd91, %rd1111;
	mul.f64 	%fd92, %fd91, 0d3BF921FB54442D19;
	cvt.rn.f32.f64 	%f1792, %fd92;
	neg.f32 	%f1793, %f1792;
	setp.lt.s32 	%p366, %r3686, 0;
	selp.f32 	%f4549, %f1793, %f1792, %p366;
	bra.uni 	$L__BB0_369;
$L__BB0_368:
	mov.f32 	%f1794, 0f00000000;
	mul.rn.f32 	%f4549, %f222, %f1794;
	mov.b32 	%r7189, 0;
$L__BB0_369:
	add.s32 	%r3691, %r7189, 1;
	mul.rn.f32 	%f1795, %f4549, %f4549;
	and.b32  	%r3692, %r7189, 1;
	setp.eq.b32 	%p367, %r3692, 1;
	selp.f32 	%f1796, %f4549, 0f3F800000, %p367;
	fma.rn.f32 	%f1797, %f1795, %f1796, 0f00000000;
	fma.rn.f32 	%f1798, %f1795, 0f37CBAC00, 0fBAB607ED;
	selp.f32 	%f1799, 0fB94D4153, %f1798, %p367;
	selp.f32 	%f1800, 0f3C0885E4, 0f3D2AAABB, %p367;
	fma.rn.f32 	%f1801, %f1799, %f1795, %f1800;
	selp.f32 	%f1802, 0fBE2AAAA8, 0fBEFFFFFF, %p367;
	fma.rn.f32 	%f1803, %f1801, %f1795, %f1802;
	fma.rn.f32 	%f1804, %f1803, %f1797, %f1796;
	and.b32  	%r3693, %r3691, 2;
	setp.eq.s32 	%p368, %r3693, 0;
	mov.f32 	%f1805, 0f00000000;
	sub.f32 	%f1806, %f1805, %f1804;
	selp.f32 	%f1807, %f1804, %f1806, %p368;
	fma.rn.f32 	%f232, %f228, %f1807, %f222;
	mul.f32 	%f1808, %f232, 0f3F22F983;
	cvt.rni.s32.f32 	%r7197, %f1808;
	cvt.rn.f32.s32 	%f1809, %r7197;
	fma.rn.f32 	%f1810, %f1809, 0fBFC90FDA, %f232;
	fma.rn.f32 	%f1811, %f1809, 0fB3A22168, %f1810;
	fma.rn.f32 	%f4551, %f1809, 0fA7C234C5, %f1811;
	abs.f32 	%f234, %f232;
	setp.ltu.f32 	%p369, %f234, 0f47CE4780;
	mov.u32 	%r7193, %r7197;
	mov.f32 	%f4550, %f4551;
	@%p369 bra 	$L__BB0_377;
	setp.eq.f32 	%p370, %f234, 0f7F800000;
	@%p370 bra 	$L__BB0_376;
	mov.b32 	%r624, %f232;
	shl.b32 	%r3695, %r624, 8;
	or.b32  	%r625, %r3695, -2147483648;
	mov.b64 	%rd2854, 0;
	mov.b32 	%r7190, 0;
$L__BB0_372:
	.pragma "nounroll";
	mul.wide.u32 	%rd1113, %r7190, 4;
	mov.u64 	%rd1114, __cudart_i2opi_f;
	add.s64 	%rd1115, %rd1114, %rd1113;
	ld.global.nc.u32 	%r3696, [%rd1115];
	mad.wide.u32 	%rd1116, %r3696, %r625, %rd2854;
	shr.u64 	%rd2854, %rd1116, 32;
	add.s64 	%rd1117, %rd2, %rd1113;
	st.local.u32 	[%rd1117], %rd1116;
	add.s32 	%r7190, %r7190, 1;
	setp.ne.s32 	%p371, %r7190, 6;
	@%p371 bra 	$L__BB0_372;
	shr.u32 	%r3697, %r624, 23;
	st.local.u32 	[%rd2+24], %rd2854;
	and.b32  	%r628, %r3697, 31;
	and.b32  	%r3698, %r3697, 224;
	add.s32 	%r3699, %r3698, -128;
	shr.u32 	%r3700, %r3699, 5;
	mul.wide.u32 	%rd1118, %r3700, 4;
	sub.s64 	%rd147, %rd2, %rd1118;
	ld.local.u32 	%r7191, [%rd147+24];
	ld.local.u32 	%r7192, [%rd147+20];
	setp.eq.s32 	%p372, %r628, 0;
	@%p372 bra 	$L__BB0_375;
	shf.l.wrap.b32 	%r7191, %r7192, %r7191, %r628;
	ld.local.u32 	%r3701, [%rd147+16];
	shf.l.wrap.b32 	%r7192, %r3701, %r7192, %r628;
$L__BB0_375:
	shr.u32 	%r3702, %r7191, 30;
	shf.l.wrap.b32 	%r3703, %r7192, %r7191, 2;
	shl.b32 	%r3704, %r7192, 2;
	shr.u32 	%r3705, %r3703, 31;
	add.s32 	%r3706, %r3705, %r3702;
	neg.s32 	%r3707, %r3706;
	setp.lt.s32 	%p373, %r624, 0;
	selp.b32 	%r7193, %r3707, %r3706, %p373;
	xor.b32  	%r3708, %r3703, %r624;
	shr.s32 	%r3709, %r3703, 31;
	xor.b32  	%r3710, %r3709, %r3703;
	xor.b32  	%r3711, %r3709, %r3704;
	cvt.u64.u32 	%rd1119, %r3710;
	shl.b64 	%rd1120, %rd1119, 32;
	cvt.u64.u32 	%rd1121, %r3711;
	or.b64  	%rd1122, %rd1120, %rd1121;
	cvt.rn.f64.s64 	%fd93, %rd1122;
	mul.f64 	%fd94, %fd93, 0d3BF921FB54442D19;
	cvt.rn.f32.f64 	%f1812, %fd94;
	neg.f32 	%f1813, %f1812;
	setp.lt.s32 	%p374, %r3708, 0;
	selp.f32 	%f4550, %f1813, %f1812, %p374;
	bra.uni 	$L__BB0_377;
$L__BB0_376:
	mov.f32 	%f1814, 0f00000000;
	mul.rn.f32 	%f4550, %f232, %f1814;
	mov.b32 	%r7193, 0;
$L__BB0_377:
	setp.ltu.f32 	%p375, %f234, 0f47CE4780;
	mul.rn.f32 	%f1815, %f4550, %f4550;
	and.b32  	%r3713, %r7193, 1;
	setp.eq.b32 	%p376, %r3713, 1;
	selp.f32 	%f1816, 0f3F800000, %f4550, %p376;
	fma.rn.f32 	%f1817, %f1815, %f1816, 0f00000000;
	fma.rn.f32 	%f1818, %f1815, 0f37CBAC00, 0fBAB607ED;
	selp.f32 	%f1819, %f1818, 0fB94D4153, %p376;
	selp.f32 	%f1820, 0f3D2AAABB, 0f3C0885E4, %p376;
	fma.rn.f32 	%f1821, %f1819, %f1815, %f1820;
	selp.f32 	%f1822, 0fBEFFFFFF, 0fBE2AAAA8, %p376;
	fma.rn.f32 	%f1823, %f1821, %f1815, %f1822;
	fma.rn.f32 	%f1824, %f1823, %f1817, %f1816;
	and.b32  	%r3714, %r7193, 2;
	setp.eq.s32 	%p377, %r3714, 0;
	mov.f32 	%f1825, 0f00000000;
	sub.f32 	%f1826, %f1825, %f1824;
	selp.f32 	%f238, %f1824, %f1826, %p377;
	@%p375 bra 	$L__BB0_385;
	setp.eq.f32 	%p378, %f234, 0f7F800000;
	@%p378 bra 	$L__BB0_384;
	mov.b32 	%r637, %f232;
	shl.b32 	%r3716, %r637, 8;
	or.b32  	%r638, %r3716, -2147483648;
	mov.b64 	%rd2855, 0;
	mov.b32 	%r7194, 0;
$L__BB0_380:
	.pragma "nounroll";
	mul.wide.u32 	%rd1124, %r7194, 4;
	mov.u64 	%rd1125, __cudart_i2opi_f;
	add.s64 	%rd1126, %rd1125, %rd1124;
	ld.global.nc.u32 	%r3717, [%rd1126];
	mad.wide.u32 	%rd1127, %r3717, %r638, %rd2855;
	shr.u64 	%rd2855, %rd1127, 32;
	add.s64 	%rd1128, %rd1, %rd1124;
	st.local.u32 	[%rd1128], %rd1127;
	add.s32 	%r7194, %r7194, 1;
	setp.ne.s32 	%p379, %r7194, 6;
	@%p379 bra 	$L__BB0_380;
	shr.u32 	%r3718, %r637, 23;
	st.local.u32 	[%rd1+24], %rd2855;
	and.b32  	%r641, %r3718, 31;
	and.b32  	%r3719, %r3718, 224;
	add.s32 	%r3720, %r3719, -128;
	shr.u32 	%r3721, %r3720, 5;
	mul.wide.u32 	%rd1129, %r3721, 4;
	sub.s64 	%rd150, %rd1, %rd1129;
	ld.local.u32 	%r7195, [%rd150+24];
	ld.local.u32 	%r7196, [%rd150+20];
	setp.eq.s32 	%p380, %r641, 0;
	@%p380 bra 	$L__BB0_383;
	shf.l.wrap.b32 	%r7195, %r7196, %r7195, %r641;
	ld.local.u32 	%r3722, [%rd150+16];
	shf.l.wrap.b32 	%r7196, %r3722, %r7196, %r641;
$L__BB0_383:
	shr.u32 	%r3723, %r7195, 30;
	shf.l.wrap.b32 	%r3724, %r7196, %r7195, 2;
	shl.b32 	%r3725, %r7196, 2;
	shr.u32 	%r3726, %r3724, 31;
	add.s32 	%r3727, %r3726, %r3723;
	neg.s32 	%r3728, %r3727;
	setp.lt.s32 	%p381, %r637, 0;
	selp.b32 	%r7197, %r3728, %r3727, %p381;
	xor.b32  	%r3729, %r3724, %r637;
	shr.s32 	%r3730, %r3724, 31;
	xor.b32  	%r3731, %r3730, %r3724;
	xor.b32  	%r3732, %r3730, %r3725;
	cvt.u64.u32 	%rd1130, %r3731;
	shl.b64 	%rd1131, %rd1130, 32;
	cvt.u64.u32 	%rd1132, %r3732;
	or.b64  	%rd1133, %rd1131, %rd1132;
	cvt.rn.f64.s64 	%fd95, %rd1133;
	mul.f64 	%fd96, %fd95, 0d3BF921FB54442D19;
	cvt.rn.f32.f64 	%f1827, %fd96;
	neg.f32 	%f1828, %f1827;
	setp.lt.s32 	%p382, %r3729, 0;
	selp.f32 	%f4551, %f1828, %f1827, %p382;
	bra.uni 	$L__BB0_385;
$L__BB0_384:
	mov.f32 	%f1829, 0f00000000;
	mul.rn.f32 	%f4551, %f232, %f1829;
	mov.b32 	%r7197, 0;
$L__BB0_385:
	add.s32 	%r3734, %r7197, 1;
	mul.rn.f32 	%f1830, %f4551, %f4551;
	and.b32  	%r3735, %r7197, 1;
	setp.eq.b32 	%p383, %r3735, 1;
	selp.f32 	%f1831, %f4551, 0f3F800000, %p383;
	fma.rn.f32 	%f1832, %f1830, %f1831, 0f00000000;
	fma.rn.f32 	%f1833, %f1830, 0f37CBAC00, 0fBAB607ED;
	selp.f32 	%f1834, 0fB94D4153, %f1833, %p383;
	selp.f32 	%f1835, 0f3C0885E4, 0f3D2AAABB, %p383;
	fma.rn.f32 	%f1836, %f1834, %f1830, %f1835;
	selp.f32 	%f1837, 0fBE2AAAA8, 0fBEFFFFFF, %p383;
	fma.rn.f32 	%f1838, %f1836, %f1830, %f1837;
	fma.rn.f32 	%f1839, %f1838, %f1832, %f1831;
	and.b32  	%r3736, %r3734, 2;
	setp.eq.s32 	%p384, %r3736, 0;
	mov.f32 	%f1840, 0f00000000;
	sub.f32 	%f1841, %f1840, %f1839;
	selp.f32 	%f1842, %f1839, %f1841, %p384;
	fma.rn.f32 	%f242, %f238, %f1842, %f232;
	mul.f32 	%f1843, %f242, 0f3F22F983;
	cvt.rni.s32.f32 	%r7205, %f1843;
	cvt.rn.f32.s32 	%f1844, %r7205;
	fma.rn.f32 	%f1845, %f1844, 0fBFC90FDA, %f242;
	fma.rn.f32 	%f1846, %f1844, 0fB3A22168, %f1845;
	fma.rn.f32 	%f4553, %f1844, 0fA7C234C5, %f1846;
	abs.f32 	%f244, %f242;
	setp.ltu.f32 	%p385, %f244, 0f47CE4780;
	mov.u32 	%r7201, %r7205;
	mov.f32 	%f4552, %f4553;
	@%p385 bra 	$L__BB0_393;
	setp.eq.f32 	%p386, %f244, 0f7F800000;
	@%p386 bra 	$L__BB0_392;
	mov.b32 	%r651, %f242;
	shl.b32 	%r3738, %r651, 8;
	or.b32  	%r652, %r3738, -2147483648;
	mov.b64 	%rd2856, 0;
	mov.b32 	%r7198, 0;
$L__BB0_388:
	.pragma "nounroll";
	mul.wide.u32 	%rd1135, %r7198, 4;
	mov.u64 	%rd1136, __cudart_i2opi_f;
	add.s64 	%rd1137, %rd1136, %rd1135;
	ld.global.nc.u32 	%r3739, [%rd1137];
	mad.wide.u32 	%rd1138, %r3739, %r652, %rd2856;
	shr.u64 	%rd2856, %rd1138, 32;
	add.s64 	%rd1139, %rd2, %rd1135;
	st.local.u32 	[%rd1139], %rd1138;
	add.s32 	%r7198, %r7198, 1;
	setp.ne.s32 	%p387, %r7198, 6;
	@%p387 bra 	$L__BB0_388;
	shr.u32 	%r3740, %r651, 23;
	st.local.u32 	[%rd2+24], %rd2856;
	and.b32  	%r655, %r3740, 31;
	and.b32  	%r3741, %r3740, 224;
	add.s32 	%r3742, %r3741, -128;
	shr.u32 	%r3743, %r3742, 5;
	mul.wide.u32 	%rd1140, %r3743, 4;
	sub.s64 	%rd153, %rd2, %rd1140;
	ld.local.u32 	%r7199, [%rd153+24];
	ld.local.u32 	%r7200, [%rd153+20];
	setp.eq.s32 	%p388, %r655, 0;
	@%p388 bra 	$L__BB0_391;
	shf.l.wrap.b32 	%r7199, %r7200, %r7199, %r655;
	ld.local.u32 	%r3744, [%rd153+16];
	shf.l.wrap.b32 	%r7200, %r3744, %r7200, %r655;
$L__BB0_391:
	shr.u32 	%r3745, %r7199, 30;
	shf.l.wrap.b32 	%r3746, %r7200, %r7199, 2;
	shl.b32 	%r3747, %r7200, 2;
	shr.u32 	%r3748, %r3746, 31;
	add.s32 	%r3749, %r3748, %r3745;
	neg.s32 	%r3750, %r3749;
	setp.lt.s32 	%p389, %r651, 0;
	selp.b32 	%r7201, %r3750, %r3749, %p389;
	xor.b32  	%r3751, %r3746, %r651;
	shr.s32 	%r3752, %r3746, 31;
	xor.b32  	%r3753, %r3752, %r3746;
	xor.b32  	%r3754, %r3752, %r3747;
	cvt.u64.u32 	%rd1141, %r3753;
	shl.b64 	%rd1142, %rd1141, 32;
	cvt.u64.u32 	%rd1143, %r3754;
	or.b64  	%rd1144, %rd1142, %rd1143;
	cvt.rn.f64.s64 	%fd97, %rd1144;
	mul.f64 	%fd98, %fd97, 0d3BF921FB54442D19;
	cvt.rn.f32.f64 	%f1847, %fd98;
	neg.f32 	%f1848, %f1847;
	setp.lt.s32 	%p390, %r3751, 0;
	selp.f32 	%f4552, %f1848, %f1847, %p390;
	bra.uni 	$L__BB0_393;
$L__BB0_392:
	mov.f32 	%f1849, 0f00000000;
	mul.rn.f32 	%f4552, %f242, %f1849;
	mov.b32 	%r7201, 0;
$L__BB0_393:
	setp.ltu.f32 	%p391, %f244, 0f47CE4780;
	mul.rn.f32 	%f1850, %f4552, %f4552;
	and.b32  	%r3756, %r7201, 1;
	setp.eq.b32 	%p392, %r3756, 1;
	selp.f32 	%f1851, 0f3F800000, %f4552, %p392;
	fma.rn.f32 	%f1852, %f1850, %f1851, 0f00000000;
	fma.rn.f32 	%f1853, %f1850, 0f37CBAC00, 0fBAB607ED;
	selp.f32 	%f1854, %f1853, 0fB94D4153, %p392;
	selp.f32 	%f1855, 0f3D2AAABB, 0f3C0885E4, %p392;
	fma.rn.f32 	%f1856, %f1854, %f1850, %f1855;
	selp.f32 	%f1857, 0fBEFFFFFF, 0fBE2AAAA8, %p392;
	fma.rn.f32 	%f1858, %f1856, %f1850, %f1857;
	fma.rn.f32 	%f1859, %f1858, %f1852, %f1851;
	and.b32  	%r3757, %r7201, 2;
	setp.eq.s32 	%p393, %r3757, 0;
	mov.f32 	%f1860, 0f00000000;
	sub.f32 	%f1861, %f1860, %f1859;
	selp.f32 	%f248, %f1859, %f1861, %p393;
	@%p391 bra 	$L__BB0_401;
	setp.eq.f32 	%p394, %f244, 0f7F800000;
	@%p394 bra 	$L__BB0_400;
	mov.b32 	%r664, %f242;
	shl.b32 	%r3759, %r664, 8;
	or.b32  	%r665, %r3759, -2147483648;
	mov.b64 	%rd2857, 0;
	mov.b32 	%r7202, 0;
$L__BB0_396:
	.pragma "nounroll";
	mul.wide.u32 	%rd1146, %r7202, 4;
	mov.u64 	%rd1147, __cudart_i2opi_f;
	add.s64 	%rd1148, %rd1147, %rd1146;
	ld.global.nc.u32 	%r3760, [%rd1148];
	mad.wide.u32 	%rd1149, %r3760, %r665, %rd2857;
	shr.u64 	%rd2857, %rd1149, 32;
	add.s64 	%rd1150, %rd1, %rd1146;
	st.local.u32 	[%rd1150], %rd1149;
	add.s32 	%r7202, %r7202, 1;
	setp.ne.s32 	%p395, %r7202, 6;
	@%p395 bra 	$L__BB0_396;
	shr.u32 	%r3761, %r664, 23;
	st.local.u32 	[%rd1+24], %rd2857;
	and.b32  	%r668, %r3761, 31;
	and.b32  	%r3762, %r3761, 224;
	add.s32 	%r3763, %r3762, -128;
	shr.u32 	%r3764, %r3763, 5;
	mul.wide.u32 	%rd1151, %r3764, 4;
	sub.s64 	%rd156, %rd1, %rd1151;
	ld.local.u32 	%r7203, [%rd156+24];
	ld.local.u32 	%r7204, [%rd156+20];
	setp.eq.s32 	%p396, %r668, 0;
	@%p396 bra 	$L__BB0_399;
	shf.l.wrap.b32 	%r7203, %r7204, %r7203, %r668;
	ld.local.u32 	%r3765, [%rd156+16];
	shf.l.wrap.b32 	%r7204, %r3765, %r7204, %r668;
$L__BB0_399:
	shr.u32 	%r3766, %r7203, 30;
	shf.l.wrap.b32 	%r3767, %r7204, %r7203, 2;
	shl.b32 	%r3768, %r7204, 2;
	shr.u32 	%r3769, %r3767, 31;
	add.s32 	%r3770, %r3769, %r3766;
	neg.s32 	%r3771, %r3770;
	setp.lt.s32 	%p397, %r664, 0;
	selp.b32 	%r7205, %r3771, %r3770, %p397;
	xor.b32  	%r3772, %r3767, %r664;
	shr.s32 	%r3773, %r3767, 31;
	xor.b32  	%r3774, %r3773, %r3767;
	xor.b32  	%r3775, %r3773, %r3768;
	cvt.u64.u32 	%rd1152, %r3774;
	shl.b64 	%rd1153, %rd1152, 32;
	cvt.u64.u32 	%rd1154, %r3775;
	or.b64  	%rd1155, %rd1153, %rd1154;
	cvt.rn.f64.s64 	%fd99, %rd1155;
	mul.f64 	%fd100, %fd99, 0d3BF921FB54442D19;
	cvt.rn.f32.f64 	%f1862, %fd100;
	neg.f32 	%f1863, %f1862;
	setp.lt.s32 	%p398, %r3772, 0;
	selp.f32 	%f4553, %f1863, %f1862, %p398;
	bra.uni 	$L__BB0_401;
$L__BB0_400:
	mov.f32 	%f1864, 0f00000000;
	mul.rn.f32 	%f4553, %f242, %f1864;
	mov.b32 	%r7205, 0;
$L__BB0_401:
	add.s32 	%r3777, %r7205, 1;
	mul.rn.f32 	%f1865, %f4553, %f4553;
	and.b32  	%r3778, %r7205, 1;
	setp.eq.b32 	%p399, %r3778, 1;
	selp.f32 	%f1866, %f4553, 0f3F800000, %p399;
	fma.rn.f32 	%f1867, %f1865, %f1866, 0f00000000;
	fma.rn.f32 	%f1868, %f1865, 0f37CBAC00, 0fBAB607ED;
	selp.f32 	%f1869, 0fB94D4153, %f1868, %p399;
	selp.f32 	%f1870, 0f3C0885E4, 0f3D2AAABB, %p399;
	fma.rn.f32 	%f1871, %f1869, %f1865, %f1870;
	selp.f32 	%f1872, 0fBE2AAAA8, 0fBEFFFFFF, %p399;
	fma.rn.f32 	%f1873, %f1871, %f1865, %f1872;
	fma.rn.f32 	%f1874, %f1873, %f1867, %f1866;
	and.b32  	%r3779, %r3777, 2;
	setp.eq.s32 	%p400, %r3779, 0;
	mov.f32 	%f1875, 0f00000000;
	sub.f32 	%f1876, %f1875, %f1874;
	selp.f32 	%f1877, %f1874, %f1876, %p400;
	fma.rn.f32 	%f252, %f248, %f1877, %f242;
	mul.f32 	%f1878, %f252, 0f3F22F983;
	cvt.rni.s32.f32 	%r7213, %f1878;
	cvt.rn.f32.s32 	%f1879, %r7213;
	fma.rn.f32 	%f1880, %f1879, 0fBFC90FDA, %f252;
	fma.rn.f32 	%f1881, %f1879, 0fB3A22168, %f1880;
	fma.rn.f32 	%f4555, %f1879, 0fA7C234C5, %f1881;
	abs.f32 	%f254, %f252;
	setp.ltu.f32 	%p401, %f254, 0f47CE4780;
	mov.u32 	%r7209, %r7213;
	mov.f32 	%f4554, %f4555;
	@%p401 bra 	$L__BB0_409;
	setp.eq.f32 	%p402, %f254, 0f7F800000;
	@%p402 bra 	$L__BB0_408;
	mov.b32 	%r678, %f252;
	shl.b32 	%r3781, %r678, 8;
	or.b32  	%r679, %r3781, -2147483648;
	mov.b64 	%rd2858, 0;
	mov.b32 	%r7206, 0;
$L__BB0_404:
	.pragma "nounroll";
	mul.wide.u32 	%rd1157, %r7206, 4;
	mov.u64 	%rd1158, __cudart_i2opi_f;
	add.s64 	%rd1159, %rd1158, %rd1157;
	ld.global.nc.u32 	%r3782, [%rd1159];
	mad.wide.u32 	%rd1160, %r3782, %r679, %rd2858;
	shr.u64 	%rd2858, %rd1160, 32;
	add.s64 	%rd1161, %rd2, %rd1157;
	st.local.u32 	[%rd1161], %rd1160;
	add.s32 	%r7206, %r7206, 1;
	setp.ne.s32 	%p403, %r7206, 6;
	@%p403 bra 	$L__BB0_404;
	shr.u32 	%r3783, %r678, 23;
	st.local.u32 	[%rd2+24], %rd2858;
	and.b32  	%r682, %r3783, 31;
	and.b32  	%r3784, %r3783, 224;
	add.s32 	%r3785, %r3784, -128;
	shr.u32 	%r3786, %r3785, 5;
	mul.wide.u32 	%rd1162, %r3786, 4;
	sub.s64 	%rd159, %rd2, %rd1162;
	ld.local.u32 	%r7207, [%rd159+24];
	ld.local.u32 	%r7208, [%rd159+20];
	setp.eq.s32 	%p404, %r682, 0;
	@%p404 bra 	$L__BB0_407;
	shf.l.wrap.b32 	%r7207, %r7208, %r7207, %r682;
	ld.local.u32 	%r3787, [%rd159+16];
	shf.l.wrap.b32 	%r7208, %r3787, %r7208, %r682;
$L__BB0_407:
	shr.u32 	%r3788, %r7207, 30;
	shf.l.wrap.b32 	%r3789, %r7208, %r7207, 2;
	shl.b32 	%r3790, %r7208, 2;
	shr.u32 	%r3791, %r3789, 31;
	add.s32 	%r3792, %r3791, %r3788;
	neg.s32 	%r3793, %r3792;
	setp.lt.s32 	%p405, %r678, 0;
	selp.b32 	%r7209, %r3793, %r3792, %p405;
	xor.b32  	%r3794, %r3789, %r678;
	shr.s32 	%r3795, %r3789, 31;
	xor.b32  	%r3796, %r3795, %r3789;
	xor.b32  	%r3797, %r3795, %r3790;
	cvt.u64.u32 	%rd1163, %r3796;
	shl.b64 	%rd1164, %rd1163, 32;
	cvt.u64.u32 	%rd1165, %r3797;
	or.b64  	%rd1166, %rd1164, %rd1165;
	cvt.rn.f64.s64 	%fd101, %rd1166;
	mul.f64 	%fd102, %fd101, 0d3BF921FB54442D19;
	cvt.rn.f32.f64 	%f1882, %fd102;
	neg.f32 	%f1883, %f1882;
	setp.lt.s32 	%p406, %r3794, 0;
	selp.f32 	%f4554, %f1883, %f1882, %p406;
	bra.uni 	$L__BB0_409;
$L__BB0_408:
	mov.f32 	%f1884, 0f00000000;
	mul.rn.f32 	%f4554, %f252, %f1884;
	mov.b32 	%r7209, 0;
$L__BB0_409:
	setp.ltu.f32 	%p407, %f254, 0f47CE4780;
	mul.rn.f32 	%f1885, %f4554, %f4554;
	and.b32  	%r3799, %r7209, 1;
	setp.eq.b32 	%p408, %r3799, 1;
	selp.f32 	%f1886, 0f3F800000, %f4554, %p408;
	fma.rn.f32 	%f1887, %f1885, %f1886, 0f00000000;
	fma.rn.f32 	%f1888, %f1885, 0f37CBAC00, 0fBAB607ED;
	selp.f32 	%f1889, %f1888, 0fB94D4153, %p408;
	selp.f32 	%f1890, 0f3D2AAABB, 0f3C0885E4, %p408;
	fma.rn.f32 	%f1891, %f1889, %f1885, %f1890;
	selp.f32 	%f1892, 0fBEFFFFFF, 0fBE2AAAA8, %p408;
	fma.rn.f32 	%f1893, %f1891, %f1885, %f1892;
	fma.rn.f32 	%f1894, %f1893, %f1887, %f1886;
	and.b32  	%r3800, %r7209, 2;
	setp.eq.s32 	%p409, %r3800, 0;
	mov.f32 	%f1895, 0f00000000;
	sub.f32 	%f1896, %f1895, %f1894;
	selp.f32 	%f258, %f1894, %f1896, %p409;
	@%p407 bra 	$L__BB0_417;
	setp.eq.f32 	%p410, %f254, 0f7F800000;
	@%p410 bra 	$L__BB0_416;
	mov.b32 	%r691, %f252;
	shl.b32 	%r3802, %r691, 8;
	or.b32  	%r692, %r3802, -2147483648;
	mov.b64 	%rd2859, 0;
	mov.b32 	%r7210, 0;
$L__BB0_412:
	.pragma "nounroll";
	mul.wide.u32 	%rd1168, %r7210, 4;
	mov.u64 	%rd1169, __cudart_i2opi_f;
	add.s64 	%rd1170, %rd1169, %rd1168;
	ld.global.nc.u32 	%r3803, [%rd1170];
	mad.wide.u32 	%rd1171, %r3803, %r692, %rd2859;
	shr.u64 	%rd2859, %rd1171, 32;
	add.s64 	%rd1172, %rd1, %rd1168;
	st.local.u32 	[%rd1172], %rd1171;
	add.s32 	%r7210, %r7210, 1;
	setp.ne.s32 	%p411, %r7210, 6;
	@%p411 bra 	$L__BB0_412;
	shr.u32 	%r3804, %r691, 23;
	st.local.u32 	[%rd1+24], %rd2859;
	and.b32  	%r695, %r3804, 31;
	and.b32  	%r3805, %r3804, 224;
	add.s32 	%r3806, %r3805, -128;
	shr.u32 	%r3807, %r3806, 5;
	mul.wide.u32 	%rd1173, %r3807, 4;
	sub.s64 	%rd162, %rd1, %rd1173;
	ld.local.u32 	%r7211, [%rd162+24];
	ld.local.u32 	%r7212, [%rd162+20];
	setp.eq.s32 	%p412, %r695, 0;
	@%p412 bra 	$L__BB0_415;
	shf.l.wrap.b32 	%r7211, %r7212, %r7211, %r695;
	ld.local.u32 	%r3808, [%rd162+16];
	shf.l.wrap.b32 	%r7212, %r3808, %r7212, %r695;
$L__BB0_415:
	shr.u32 	%r3809, %r7211, 30;
	shf.l.wrap.b32 	%r3810, %r7212, %r7211, 2;
	shl.b32 	%r3811, %r7212, 2;
	shr.u32 	%r3812, %r3810, 31;
	add.s32 	%r3813, %r3812, %r3809;
	neg.s32 	%r3814, %r3813;
	setp.lt.s32 	%p413, %r691, 0;
	selp.b32 	%r7213, %r3814, %r3813, %p413;
	xor.b32  	%r3815, %r3810, %r691;
	shr.s32 	%r3816, %r3810, 31;
	xor.b32  	%r3817, %r3816, %r3810;
	xor.b32  	%r3818, %r3816, %r3811;
	cvt.u64.u32 	%rd1174, %r3817;
	shl.b64 	%rd1175, %rd1174, 32;
	cvt.u64.u32 	%rd1176, %r3818;
	or.b64  	%rd1177, %rd1175, %rd1176;
	cvt.rn.f64.s64 	%fd103, %rd1177;
	mul.f64 	%fd104, %fd103, 0d3BF921FB54442D19;
	cvt.rn.f32.f64 	%f1897, %fd104;
	neg.f32 	%f1898, %f1897;
	setp.lt.s32 	%p414, %r3815, 0;
	selp.f32 	%f4555, %f1898, %f1897, %p414;
	bra.uni 	$L__BB0_417;
$L__BB0_416:
	mov.f32 	%f1899, 0f00000000;
	mul.rn.f32 	%f4555, %f252, %f1899;
	mov.b32 	%r7213, 0;
$L__BB0_417:
	add.s32 	%r3820, %r7213, 1;
	mul.rn.f32 	%f1900, %f4555, %f4555;
	and.b32  	%r3821, %r7213, 1;
	setp.eq.b32 	%p415, %r3821, 1;
	selp.f32 	%f1901, %f4555, 0f3F800000, %p415;
	fma.rn.f32 	%f1902, %f1900, %f1901, 0f00000000;
	fma.rn.f32 	%f1903, %f1900, 0f37CBAC00, 0fBAB607ED;
	selp.f32 	%f1904, 0fB94D4153, %f1903, %p415;
	selp.f32 	%f1905, 0f3C0885E4, 0f3D2AAABB, %p415;
	fma.rn.f32 	%f1906, %f1904, %f1900, %f1905;
	selp.f32 	%f1907, 0fBE2AAAA8, 0fBEFFFFFF, %p415;
	fma.rn.f32 	%f1908, %f1906, %f1900, %f1907;
	fma.rn.f32 	%f1909, %f1908, %f1902, %f1901;
	and.b32  	%r3822, %r3820, 2;
	setp.eq.s32 	%p416, %r3822, 0;
	mov.f32 	%f1910, 0f00000000;
	sub.f32 	%f1911, %f1910, %f1909;
	selp.f32 	%f1912, %f1909, %f1911, %p416;
	fma.rn.f32 	%f262, %f258, %f1912, %f252;
	mul.f32 	%f1913, %f262, 0f3F22F983;
	cvt.rni.s32.f32 	%r7221, %f1913;
	cvt.rn.f32.s32 	%f1914, %r7221;
	fma.rn.f32 	%f1915, %f1914, 0fBFC90FDA, %f262;
	fma.rn.f32 	%f1916, %f1914, 0fB3A22168, %f1915;
	fma.rn.f32 	%f4557, %f1914, 0fA7C234C5, %f1916;
	abs.f32 	%f264, %f262;
	setp.ltu.f32 	%p417, %f264, 0f47CE4780;
	mov.u32 	%r7217, %r7221;
	mov.f32 	%f4556, %f4557;
	@%p417 bra 	$L__BB0_425;
	setp.eq.f32 	%p418, %f264, 0f7F800000;
	@%p418 bra 	$L__BB0_424;
	mov.b32 	%r705, %f262;
	shl.b32 	%r3824, %r705, 8;
	or.b32  	%r706, %r3824, -2147483648;
	mov.b64 	%rd2860, 0;
	mov.b32 	%r7214, 0;
$L__BB0_420:
	.pragma "nounroll";
	mul.wide.u32 	%rd1179, %r7214, 4;
	mov.u64 	%rd1180, __cudart_i2opi_f;
	add.s64 	%rd1181, %rd1180, %rd1179;
	ld.global.nc.u32 	%r3825, [%rd1181];
	mad.wide.u32 	%rd1182, %r3825, %r706, %rd2860;
	shr.u64 	%rd2860, %rd1182, 32;
	add.s64 	%rd1183, %rd2, %rd1179;
	st.local.u32 	[%rd1183], %rd1182;
	add.s32 	%r7214, %r7214, 1;
	setp.ne.s32 	%p419, %r7214, 6;
	@%p419 bra 	$L__BB0_420;
	shr.u32 	%r3826, %r705, 23;
	st.local.u32 	[%rd2+24], %rd2860;
	and.b32  	%r709, %r3826, 31;
	and.b32  	%r3827, %r3826, 224;
	add.s32 	%r3828, %r3827, -128;
	shr.u32 	%r3829, %r3828, 5;
	mul.wide.u32 	%rd1184, %r3829, 4;
	sub.s64 	%rd165, %rd2, %rd1184;
	ld.local.u32 	%r7215, [%rd165+24];
	ld.local.u32 	%r7216, [%rd165+20];
	setp.eq.s32 	%p420, %r709, 0;
	@%p420 bra 	$L__BB0_423;
	shf.l.wrap.b32 	%r7215, %r7216, %r7215, %r709;
	ld.local.u32 	%r3830, [%rd165+16];
	shf.l.wrap.b32 	%r7216, %r3830, %r7216, %r709;
$L__BB0_423:
	shr.u32 	%r3831, %r7215, 30;
	shf.l.wrap.b32 	%r3832, %r7216, %r7215, 2;
	shl.b32 	%r3833, %r7216, 2;
	shr.u32 	%r3834, %r3832, 31;
	add.s32 	%r3835, %r3834, %r3831;
	neg.s32 	%r3836, %r3835;
	setp.lt.s32 	%p421, %r705, 0;
	selp.b32 	%r7217, %r3836, %r3835, %p421;
	xor.b32  	%r3837, %r3832, %r705;
	shr.s32 	%r3838, %r3832, 31;
	xor.b32  	%r3839, %r3838, %r3832;
	xor.b32  	%r3840, %r3838, %r3833;
	cvt.u64.u32 	%rd1185, %r3839;
	shl.b64 	%rd1186, %rd1185, 32;
	cvt.u64.u32 	%rd1187, %r3840;
	or.b64  	%rd1188, %rd1186, %rd1187;
	cvt.rn.f64.s64 	%fd105, %rd1188;
	mul.f64 	%fd106, %fd105, 0d3BF921FB54442D19;
	cvt.rn.f32.f64 	%f1917, %fd106;
	neg.f32 	%f1918, %f1917;
	setp.lt.s32 	%p422, %r3837, 0;
	selp.f32 	%f4556, %f1918, %f1917, %p422;
	bra.uni 	$L__BB0_425;
$L__BB0_424:
	mov.f32 	%f1919, 0f00000000;
	mul.rn.f32 	%f4556, %f262, %f1919;
	mov.b32 	%r7217, 0;
$L__BB0_425:
	setp.ltu.f32 	%p423, %f264, 0f47CE4780;
	mul.rn.f32 	%f1920, %f4556, %f4556;
	and.b32  	%r3842, %r7217, 1;
	setp.eq.b32 	%p424, %r3842, 1;
	selp.f32 	%f1921, 0f3F800000, %f4556, %p424;
	fma.rn.f32 	%f1922, %f1920, %f1921, 0f00000000;
	fma.rn.f32 	%f1923, %f1920, 0f37CBAC00, 0fBAB607ED;
	selp.f32 	%f1924, %f1923, 0fB94D4153, %p424;
	selp.f32 	%f1925, 0f3D2AAABB, 0f3C0885E4, %p424;
	fma.rn.f32 	%f1926, %f1924, %f1920, %f1925;
	selp.f32 	%f1927, 0fBEFFFFFF, 0fBE2AAAA8, %p424;
	fma.rn.f32 	%f1928, %f1926, %f1920, %f1927;
	fma.rn.f32 	%f1929, %f1928, %f1922, %f1921;
	and.b32  	%r3843, %r7217, 2;
	setp.eq.s32 	%p425, %r3843, 0;
	mov.f32 	%f1930, 0f00000000;
	sub.f32 	%f1931, %f1930, %f1929;
	selp.f32 	%f268, %f1929, %f1931, %p425;
	@%p423 bra 	$L__BB0_433;
	setp.eq.f32 	%p426, %f264, 0f7F800000;
	@%p426 bra 	$L__BB0_432;
	mov.b32 	%r718, %f262;
	shl.b32 	%r3845, %r718, 8;
	or.b32  	%r719, %r3845, -2147483648;
	mov.b64 	%rd2861, 0;
	mov.b32 	%r7218, 0;
$L__BB0_428:
	.pragma "nounroll";
	mul.wide.u32 	%rd1190, %r7218, 4;
	mov.u64 	%rd1191, __cudart_i2opi_f;
	add.s64 	%rd1192, %rd1191, %rd1190;
	ld.global.nc.u32 	%r3846, [%rd1192];
	mad.wide.u32 	%rd1193, %r3846, %r719, %rd2861;
	shr.u64 	%rd2861, %rd1193, 32;
	add.s64 	%rd1194, %rd1, %rd1190;
	st.local.u32 	[%rd1194], %rd1193;
	add.s32 	%r7218, %r7218, 1;
	setp.ne.s32 	%p427, %r7218, 6;
	@%p427 bra 	$L__BB0_428;
	shr.u32 	%r3847, %r718, 23;
	st.local.u32 	[%rd1+24], %rd2861;
	and.b32  	%r722, %r3847, 31;
	and.b32  	%r3848, %r3847, 224;
	add.s32 	%r3849, %r3848, -128;
	shr.u32 	%r3850, %r3849, 5;
	mul.wide.u32 	%rd1195, %r3850, 4;
	sub.s64 	%rd168, %rd1, %rd1195;
	ld.local.u32 	%r7219, [%rd168+24];
	ld.local.u32 	%r7220, [%rd168+20];
	setp.eq.s32 	%p428, %r722, 0;
	@%p428 bra 	$L__BB0_431;
	shf.l.wrap.b32 	%r7219, %r7220, %r7219, %r722;
	ld.local.u32 	%r3851, [%rd168+16];
	shf.l.wrap.b32 	%r7220, %r3851, %r7220, %r722;
$L__BB0_431:
	shr.u32 	%r3852, %r7219, 30;
	shf.l.wrap.b32 	%r3853, %r7220, %r7219, 2;
	shl.b32 	%r3854, %r7220, 2;
	shr.u32 	%r3855, %r3853, 31;
	add.s32 	%r3856, %r3855, %r3852;
	neg.s32 	%r3857, %r3856;
	setp.lt.s32 	%p429, %r718, 0;
	selp.b32 	%r7221, %r3857, %r3856, %p429;
	xor.b32  	%r3858, %r3853, %r718;
	shr.s32 	%r3859, %r3853, 31;
	xor.b32  	%r3860, %r3859, %r3853;
	xor.b32  	%r3861, %r3859, %r3854;
	cvt.u64.u32 	%rd1196, %r3860;
	shl.b64 	%rd1197, %rd1196, 32;
	cvt.u64.u32 	%rd1198, %r3861;
	or.b64  	%rd1199, %rd1197, %rd1198;
	cvt.rn.f64.s64 	%fd107, %rd1199;
	mul.f64 	%fd108, %fd107, 0d3BF921FB54442D19;
	cvt.rn.f32.f64 	%f1932, %fd108;
	neg.f32 	%f1933, %f1932;
	setp.lt.s32 	%p430, %r3858, 0;
	selp.f32 	%f4557, %f1933, %f1932, %p430;
	bra.uni 	$L__BB0_433;
$L__BB0_432:
	mov.f32 	%f1934, 0f00000000;
	mul.rn.f32 	%f4557, %f262, %f1934;
	mov.b32 	%r7221, 0;
$L__BB0_433:
	add.s32 	%r3863, %r7221, 1;
	mul.rn.f32 	%f1935, %f4557, %f4557;
	and.b32  	%r3864, %r7221, 1;
	setp.eq.b32 	%p431, %r3864, 1;
	selp.f32 	%f1936, %f4557, 0f3F800000, %p431;
	fma.rn.f32 	%f1937, %f1935, %f1936, 0f00000000;
	fma.rn.f32 	%f1938, %f1935, 0f37CBAC00, 0fBAB607ED;
	selp.f32 	%f1939, 0fB94D4153, %f1938, %p431;
	selp.f32 	%f1940, 0f3C0885E4, 0f3D2AAABB, %p431;
	fma.rn.f32 	%f1941, %f1939, %f1935, %f1940;
	selp.f32 	%f1942, 0fBE2AAAA8, 0fBEFFFFFF, %p431;
	fma.rn.f32 	%f1943, %f1941, %f1935, %f1942;
	fma.rn.f32 	%f1944, %f1943, %f1937, %f1936;
	and.b32  	%r3865, %r3863, 2;
	setp.eq.s32 	%p432, %r3865, 0;
	mov.f32 	%f1945, 0f00000000;
	sub.f32 	%f1946, %f1945, %f1944;
	selp.f32 	%f1947, %f1944, %f1946, %p432;
	fma.rn.f32 	%f272, %f268, %f1947, %f262;
	mul.f32 	%f1948, %f272, 0f3F22F983;
	cvt.rni.s32.f32 	%r7229, %f1948;
	cvt.rn.f32.s32 	%f1949, %r7229;
	fma.rn.f32 	%f1950, %f1949, 0fBFC90FDA, %f272;
	fma.rn.f32 	%f1951, %f1949, 0fB3A22168, %f1950;
	fma.rn.f32 	%f4559, %f1949, 0fA7C234C5, %f1951;
	abs.f32 	%f274, %f272;
	setp.ltu.f32 	%p433, %f274, 0f47CE4780;
	mov.u32 	%r7225, %r7229;
	mov.f32 	%f4558, %f4559;
	@%p433 bra 	$L__BB0_441;
	setp.eq.f32 	%p434, %f274, 0f7F800000;
	@%p434 bra 	$L__BB0_440;
	mov.b32 	%r732, %f272;
	shl.b32 	%r3867, %r732, 8;
	or.b32  	%r733, %r3867, -2147483648;
	mov.b64 	%rd2862, 0;
	mov.b32 	%r7222, 0;
$L__BB0_436:
	.pragma "nounroll";
	mul.wide.u32 	%rd1201, %r7222, 4;
	mov.u64 	%rd1202, __cudart_i2opi_f;
	add.s64 	%rd1203, %rd1202, %rd1201;
	ld.global.nc.u32 	%r3868, [%rd1203];
	mad.wide.u32 	%rd1204, %r3868, %r733, %rd2862;
	shr.u64 	%rd2862, %rd1204, 32;
	add.s64 	%rd1205, %rd2, %rd1201;
	st.local.u32 	[%rd1205], %rd1204;
	add.s32 	%r7222, %r7222, 1;
	setp.ne.s32 	%p435, %r7222, 6;
	@%p435 bra 	$L__BB0_436;
	shr.u32 	%r3869, %r732, 23;
	st.local.u32 	[%rd2+24], %rd2862;
	and.b32  	%r736, %r3869, 31;
	and.b32  	%r3870, %r3869, 224;
	add.s32 	%r3871, %r3870, -128;
	shr.u32 	%r3872, %r3871, 5;
	mul.wide.u32 	%rd1206, %r3872, 4;
	sub.s64 	%rd171, %rd2, %rd1206;
	ld.local.u32 	%r7223, [%rd171+24];
	ld.local.u32 	%r7224, [%rd171+20];
	setp.eq.s32 	%p436, %r736, 0;
	@%p436 bra 	$L__BB0_439;
	shf.l.wrap.b32 	%r7223, %r7224, %r7223, %r736;
	ld.local.u32 	%r3873, [%rd171+16];
	shf.l.wrap.b32 	%r7224, %r3873, %r7224, %r736;
$L__BB0_439:
	shr.u32 	%r3874, %r7223, 30;
	shf.l.wrap.b32 	%r3875, %r7224, %r7223, 2;
	shl.b32 	%r3876, %r7224, 2;
	shr.u32 	%r3877, %r3875, 31;
	add.s32 	%r3878, %r3877, %r3874;
	neg.s32 	%r3879, %r3878;
	setp.lt.s32 	%p437, %r732, 0;
	selp.b32 	%r7225, %r3879, %r3878, %p437;
	xor.b32  	%r3880, %r3875, %r732;
	shr.s32 	%r3881, %r3875, 31;
	xor.b32  	%r3882, %r3881, %r3875;
	xor.b32  	%r3883, %r3881, %r3876;
	cvt.u64.u32 	%rd1207, %r3882;
	shl.b64 	%rd1208, %rd1207, 32;
	cvt.u64.u32 	%rd1209, %r3883;
	or.b64  	%rd1210, %rd1208, %rd1209;
	cvt.rn.f64.s64 	%fd109, %rd1210;
	mul.f64 	%fd110, %fd109, 0d3BF921FB54442D19;
	cvt.rn.f32.f64 	%f1952, %fd110;
	neg.f32 	%f1953, %f1952;
	setp.lt.s32 	%p438, %r3880, 0;
	selp.f32 	%f4558, %f1953, %f1952, %p438;
	bra.uni 	$L__BB0_441;
$L__BB0_440:
	mov.f32 	%f1954, 0f00000000;
	mul.rn.f32 	%f4558, %f272, %f1954;
	mov.b32 	%r7225, 0;
$L__BB0_441:
	setp.ltu.f32 	%p439, %f274, 0f47CE4780;
	mul.rn.f32 	%f1955, %f4558, %f4558;
	and.b32  	%r3885, %r7225, 1;
	setp.eq.b32 	%p440, %r3885, 1;
	selp.f32 	%f1956, 0f3F800000, %f4558, %p440;
	fma.rn.f32 	%f1957, %f1955, %f1956, 0f00000000;
	fma.rn.f32 	%f1958, %f1955, 0f37CBAC00, 0fBAB607ED;
	selp.f32 	%f1959, %f1958, 0fB94D4153, %p440;
	selp.f32 	%f1960, 0f3D2AAABB, 0f3C0885E4, %p440;
	fma.rn.f32 	%f1961, %f1959, %f1955, %f1960;
	selp.f32 	%f1962, 0fBEFFFFFF, 0fBE2AAAA8, %p440;
	fma.rn.f32 	%f1963, %f1961, %f1955, %f1962;
	fma.rn.f32 	%f1964, %f1963, %f1957, %f1956;
	and.b32  	%r3886, %r7225, 2;
	setp.eq.s32 	%p441, %r3886, 0;
	mov.f32 	%f1965, 0f00000000;
	sub.f32 	%f1966, %f1965, %f1964;
	selp.f32 	%f278, %f1964, %f1966, %p441;
	@%p439 bra 	$L__BB0_449;
	setp.eq.f32 	%p442, %f274, 0f7F800000;
	@%p442 bra 	$L__BB0_448;
	mov.b32 	%r745, %f272;
	shl.b32 	%r3888, %r745, 8;
	or.b32  	%r746, %r3888, -2147483648;
	mov.b64 	%rd2863, 0;
	mov.b32 	%r7226, 0;
$L__BB0_444:
	.pragma "nounroll";
	mul.wide.u32 	%rd1212, %r7226, 4;
	mov.u64 	%rd1213, __cudart_i2opi_f;
	add.s64 	%rd1214, %rd1213, %rd1212;
	ld.global.nc.u32 	%r3889, [%rd1214];
	mad.wide.u32 	%rd1215, %r3889, %r746, %rd2863;
	shr.u64 	%rd2863, %rd1215, 32;
	add.s64 	%rd1216, %rd1, %rd1212;
	st.local.u32 	[%rd1216], %rd1215;
	add.s32 	%r7226, %r7226, 1;
	setp.ne.s32 	%p443, %r7226, 6;
	@%p443 bra 	$L__BB0_444;
	shr.u32 	%r3890, %r745, 23;
	st.local.u32 	[%rd1+24], %rd2863;
	and.b32  	%r749, %r3890, 31;
	and.b32  	%r3891, %r3890, 224;
	add.s32 	%r3892, %r3891, -128;
	shr.u32 	%r3893, %r3892, 5;
	mul.wide.u32 	%rd1217, %r3893, 4;
	sub.s64 	%rd174, %rd1, %rd1217;
	ld.local.u32 	%r7227, [%rd174+24];
	ld.local.u32 	%r7228, [%rd174+20];
	setp.eq.s32 	%p444, %r749, 0;
	@%p444 bra 	$L__BB0_447;
	shf.l.wrap.b32 	%r7227, %r7228, %r7227, %r749;
	ld.local.u32 	%r3894, [%rd174+16];
	shf.l.wrap.b32 	%r7228, %r3894, %r7228, %r749;
$L__BB0_447:
	shr.u32 	%r3895, %r7227, 30;
	shf.l.wrap.b32 	%r3896, %r7228, %r7227, 2;
	shl.b32 	%r3897, %r7228, 2;
	shr.u32 	%r3898, %r3896, 31;
	add.s32 	%r3899, %r3898, %r3895;
	neg.s32 	%r3900, %r3899;
	setp.lt.s32 	%p445, %r745, 0;
	selp.b32 	%r7229, %r3900, %r3899, %p445;
	xor.b32  	%r3901, %r3896, %r745;
	shr.s32 	%r3902, %r3896, 31;
	xor.b32  	%r3903, %r3902, %r3896;
	xor.b32  	%r3904, %r3902, %r3897;
	cvt.u64.u32 	%rd1218, %r3903;
	shl.b64 	%rd1219, %rd1218, 32;
	cvt.u64.u32 	%rd1220, %r3904;
	or.b64  	%rd1221, %rd1219, %rd1220;
	cvt.rn.f64.s64 	%fd111, %rd1221;
	mul.f64 	%fd112, %fd111, 0d3BF921FB54442D19;
	cvt.rn.f32.f64 	%f1967, %fd112;
	neg.f32 	%f1968, %f1967;
	setp.lt.s32 	%p446, %r3901, 0;
	selp.f32 	%f4559, %f1968, %f1967, %p446;
	bra.uni 	$L__BB0_449;
$L__BB0_448:
	mov.f32 	%f1969, 0f00000000;
	mul.rn.f32 	%f4559, %f272, %f1969;
	mov.b32 	%r7229, 0;
$L__BB0_449:
	add.s32 	%r3906, %r7229, 1;
	mul.rn.f32 	%f1970, %f4559, %f4559;
	and.b32  	%r3907, %r7229, 1;
	setp.eq.b32 	%p447, %r3907, 1;
	selp.f32 	%f1971, %f4559, 0f3F800000, %p447;
	fma.rn.f32 	%f1972, %f1970, %f1971, 0f00000000;
	fma.rn.f32 	%f1973, %f1970, 0f37CBAC00, 0fBAB607ED;
	selp.f32 	%f1974, 0fB94D4153, %f1973, %p447;
	selp.f32 	%f1975, 0f3C0885E4, 0f3D2AAABB, %p447;
	fma.rn.f32 	%f1976, %f1974, %f1970, %f1975;
	selp.f32 	%f1977, 0fBE2AAAA8, 0fBEFFFFFF, %p447;
	fma.rn.f32 	%f1978, %f1976, %f1970, %f1977;
	fma.rn.f32 	%f1979, %f1978, %f1972, %f1971;
	and.b32  	%r3908, %r3906, 2;
	setp.eq.s32 	%p448, %r3908, 0;
	mov.f32 	%f1980, 0f00000000;
	sub.f32 	%f1981, %f1980, %f1979;
	selp.f32 	%f1982, %f1979, %f1981, %p448;
	fma.rn.f32 	%f282, %f278, %f1982, %f272;
	mul.f32 	%f1983, %f282, 0f3F22F983;
	cvt.rni.s32.f32 	%r7237, %f1983;
	cvt.rn.f32.s32 	%f1984, %r7237;
	fma.rn.f32 	%f1985, %f1984, 0fBFC90FDA, %f282;
	fma.rn.f32 	%f1986, %f1984, 0fB3A22168, %f1985;
	fma.rn.f32 	%f4561, %f1984, 0fA7C234C5, %f1986;
	abs.f32 	%f284, %f282;
	setp.ltu.f32 	%p449, %f284, 0f47CE4780;
	mov.u32 	%r7233, %r7237;
	mov.f32 	%f4560, %f4561;
	@%p449 bra 	$L__BB0_457;
	setp.eq.f32 	%p450, %f284, 0f7F800000;
	@%p450 bra 	$L__BB0_456;
	mov.b32 	%r759, %f282;
	shl.b32 	%r3910, %r759, 8;
	or.b32  	%r760, %r3910, -2147483648;
	mov.b64 	%rd2864, 0;
	mov.b32 	%r7230, 0;
$L__BB0_452:
	.pragma "nounroll";
	mul.wide.u32 	%rd1223, %r7230, 4;
	mov.u64 	%rd1224, __cudart_i2opi_f;
	add.s64 	%rd1225, %rd1224, %rd1223;
	ld.global.nc.u32 	%r3911, [%rd1225];
	mad.wide.u32 	%rd1226, %r3911, %r760, %rd2864;
	shr.u64 	%rd2864, %rd1226, 32;
	add.s64 	%rd1227, %rd2, %rd1223;
	st.local.u32 	[%rd1227], %rd1226;
	add.s32 	%r7230, %r7230, 1;
	setp.ne.s32 	%p451, %r7230, 6;
	@%p451 bra 	$L__BB0_452;
	shr.u32 	%r3912, %r759, 23;
	st.local.u32 	[%rd2+24], %rd2864;
	and.b32  	%r763, %r3912, 31;
	and.b32  	%r3913, %r3912, 224;
	add.s32 	%r3914, %r3913, -128;
	shr.u32 	%r3915, %r3914, 5;
	mul.wide.u32 	%rd1228, %r3915, 4;
	sub.s64 	%rd177, %rd2, %rd1228;
	ld.local.u32 	%r7231, [%rd177+24];
	ld.local.u32 	%r7232, [%rd177+20];
	setp.eq.s32 	%p452, %r763, 0;
	@%p452 bra 	$L__BB0_455;
	shf.l.wrap.b32 	%r7231, %r7232, %r7231, %r763;
	ld.local.u32 	%r3916, [%rd177+16];
	shf.l.wrap.b32 	%r7232, %r3916, %r7232, %r763;
$L__BB0_455:
	shr.u32 	%r3917, %r7231, 30;
	shf.l.wrap.b32 	%r3918, %r7232, %r7231, 2;
	shl.b32 	%r3919, %r7232, 2;
	shr.u32 	%r3920, %r3918, 31;
	add.s32 	%r3921, %r3920, %r3917;
	neg.s32 	%r3922, %r3921;
	setp.lt.s32 	%p453, %r759, 0;
	selp.b32 	%r7233, %r3922, %r3921, %p453;
	xor.b32  	%r3923, %r3918, %r759;
	shr.s32 	%r3924, %r3918, 31;
	xor.b32  	%r3925, %r3924, %r3918;
	xor.b32  	%r3926, %r3924, %r3919;
	cvt.u64.u32 	%rd1229, %r3925;
	shl.b64 	%rd1230, %rd1229, 32;
	cvt.u64.u32 	%rd1231, %r3926;
	or.b64  	%rd1232, %rd1230, %rd1231;
	cvt.rn.f64.s64 	%fd113, %rd1232;
	mul.f64 	%fd114, %fd113, 0d3BF921FB54442D19;
	cvt.rn.f32.f64 	%f1987, %fd114;
	neg.f32 	%f1988, %f1987;
	setp.lt.s32 	%p454, %r3923, 0;
	selp.f32 	%f4560, %f1988, %f1987, %p454;
	bra.uni 	$L__BB0_457;
$L__BB0_456:
	mov.f32 	%f1989, 0f00000000;
	mul.rn.f32 	%f4560, %f282, %f1989;
	mov.b32 	%r7233, 0;
$L__BB0_457:
	setp.ltu.f32 	%p455, %f284, 0f47CE4780;
	mul.rn.f32 	%f1990, %f4560, %f4560;
	and.b32  	%r3928, %r7233, 1;
	setp.eq.b32 	%p456, %r3928, 1;
	selp.f32 	%f1991, 0f3F800000, %f4560, %p456;
	fma.rn.f32 	%f1992, %f1990, %f1991, 0f00000000;
	fma.rn.f32 	%f1993, %f1990, 0f37CBAC00, 0fBAB607ED;
	selp.f32 	%f1994, %f1993, 0fB94D4153, %p456;
	selp.f32 	%f1995, 0f3D2AAABB, 0f3C0885E4, %p456;
	fma.rn.f32 	%f1996, %f1994, %f1990, %f1995;
	selp.f32 	%f1997, 0fBEFFFFFF, 0fBE2AAAA8, %p456;
	fma.rn.f32 	%f1998, %f1996, %f1990, %f1997;
	fma.rn.f32 	%f1999, %f1998, %f1992, %f1991;
	and.b32  	%r3929, %r7233, 2;
	setp.eq.s32 	%p457, %r3929, 0;
	mov.f32 	%f2000, 0f00000000;
	sub.f32 	%f2001, %f2000, %f1999;
	selp.f32 	%f288, %f1999, %f2001, %p457;
	@%p455 bra 	$L__BB0_465;
	setp.eq.f32 	%p458, %f284, 0f7F800000;
	@%p458 bra 	$L__BB0_464;
	mov.b32 	%r772, %f282;
	shl.b32 	%r3931, %r772, 8;
	or.b32  	%r773, %r3931, -2147483648;
	mov.b64 	%rd2865, 0;
	mov.b32 	%r7234, 0;
$L__BB0_460:
	.pragma "nounroll";
	mul.wide.u32 	%rd1234, %r7234, 4;
	mov.u64 	%rd1235, __cudart_i2opi_f;
	add.s64 	%rd1236, %rd1235, %rd1234;
	ld.global.nc.u32 	%r3932, [%rd1236];
	mad.wide.u32 	%rd1237, %r3932, %r773, %rd2865;
	shr.u64 	%rd2865, %rd1237, 32;
	add.s64 	%rd1238, %rd1, %rd1234;
	st.local.u32 	[%rd1238], %rd1237;
	add.s32 	%r7234, %r7234, 1;
	setp.ne.s32 	%p459, %r7234, 6;
	@%p459 bra 	$L__BB0_460;
	shr.u32 	%r3933, %r772, 23;
	st.local.u32 	[%rd1+24], %rd2865;
	and.b32  	%r776, %r3933, 31;
	and.b32  	%r3934, %r3933, 224;
	add.s32 	%r3935, %r3934, -128;
	shr.u32 	%r3936, %r3935, 5;
	mul.wide.u32 	%rd1239, %r3936, 4;
	sub.s64 	%rd180, %rd1, %rd1239;
	ld.local.u32 	%r7235, [%rd180+24];
	ld.local.u32 	%r7236, [%rd180+20];
	setp.eq.s32 	%p460, %r776, 0;
	@%p460 bra 	$L__BB0_463;
	shf.l.wrap.b32 	%r7235, %r7236, %r7235, %r776;
	ld.local.u32 	%r3937, [%rd180+16];
	shf.l.wrap.b32 	%r7236, %r3937, %r7236, %r776;
$L__BB0_463:
	shr.u32 	%r3938, %r7235, 30;
	shf.l.wrap.b32 	%r3939, %r7236, %r7235, 2;
	shl.b32 	%r3940, %r7236, 2;
	shr.u32 	%r3941, %r3939, 31;
	add.s32 	%r3942, %r3941, %r3938;
	neg.s32 	%r3943, %r3942;
	setp.lt.s32 	%p461, %r772, 0;
	selp.b32 	%r7237, %r3943, %r3942, %p461;
	xor.b32  	%r3944, %r3939, %r772;
	shr.s32 	%r3945, %r3939, 31;
	xor.b32  	%r3946, %r3945, %r3939;
	xor.b32  	%r3947, %r3945, %r3940;
	cvt.u64.u32 	%rd1240, %r3946;
	shl.b64 	%rd1241, %rd1240, 32;
	cvt.u64.u32 	%rd1242, %r3947;
	or.b64  	%rd1243, %rd1241, %rd1242;
	cvt.rn.f64.s64 	%fd115, %rd1243;
	mul.f64 	%fd116, %fd115, 0d3BF921FB54442D19;
	cvt.rn.f32.f64 	%f2002, %fd116;
	neg.f32 	%f2003, %f2002;
	setp.lt.s32 	%p462, %r3944, 0;
	selp.f32 	%f4561, %f2003, %f2002, %p462;
	bra.uni 	$L__BB0_465;
$L__BB0_464:
	mov.f32 	%f2004, 0f00000000;
	mul.rn.f32 	%f4561, %f282, %f2004;
	mov.b32 	%r7237, 0;
$L__BB0_465:
	add.s32 	%r3949, %r7237, 1;
	mul.rn.f32 	%f2005, %f4561, %f4561;
	and.b32  	%r3950, %r7237, 1;
	setp.eq.b32 	%p463, %r3950, 1;
	selp.f32 	%f2006, %f4561, 0f3F800000, %p463;
	fma.rn.f32 	%f2007, %f2005, %f2006, 0f00000000;
	fma.rn.f32 	%f2008, %f2005, 0f37CBAC00, 0fBAB607ED;
	selp.f32 	%f2009, 0fB94D4153, %f2008, %p463;
	selp.f32 	%f2010, 0f3C0885E4, 0f3D2AAABB, %p463;
	fma.rn.f32 	%f2011, %f2009, %f2005, %f2010;
	selp.f32 	%f2012, 0fBE2AAAA8, 0fBEFFFFFF, %p463;
	fma.rn.f32 	%f2013, %f2011, %f2005, %f2012;
	fma.rn.f32 	%f2014, %f2013, %f2007, %f2006;
	and.b32  	%r3951, %r3949, 2;
	setp.eq.s32 	%p464, %r3951, 0;
	mov.f32 	%f2015, 0f00000000;
	sub.f32 	%f2016, %f2015, %f2014;
	selp.f32 	%f2017, %f2014, %f2016, %p464;
	fma.rn.f32 	%f292, %f288, %f2017, %f282;
	mul.f32 	%f2018, %f292, 0f3F22F983;
	cvt.rni.s32.f32 	%r7245, %f2018;
	cvt.rn.f32.s32 	%f2019, %r7245;
	fma.rn.f32 	%f2020, %f2019, 0fBFC90FDA, %f292;
	fma.rn.f32 	%f2021, %f2019, 0fB3A22168, %f2020;
	fma.rn.f32 	%f4563, %f2019, 0fA7C234C5, %f2021;
	abs.f32 	%f294, %f292;
	setp.ltu.f32 	%p465, %f294, 0f47CE4780;
	mov.u32 	%r7241, %r7245;
	mov.f32 	%f4562, %f4563;
	@%p465 bra 	$L__BB0_473;
	setp.eq.f32 	%p466, %f294, 0f7F800000;
	@%p466 bra 	$L__BB0_472;
	mov.b32 	%r786, %f292;
	shl.b32 	%r3953, %r786, 8;
	or.b32  	%r787, %r3953, -2147483648;
	mov.b64 	%rd2866, 0;
	mov.b32 	%r7238, 0;
$L__BB0_468:
	.pragma "nounroll";
	mul.wide.u32 	%rd1245, %r7238, 4;
	mov.u64 	%rd1246, __cudart_i2opi_f;
	add.s64 	%rd1247, %rd1246, %rd1245;
	ld.global.nc.u32 	%r3954, [%rd1247];
	mad.wide.u32 	%rd1248, %r3954, %r787, %rd2866;
	shr.u64 	%rd2866, %rd1248, 32;
	add.s64 	%rd1249, %rd2, %rd1245;
	st.local.u32 	[%rd1249], %rd1248;
	add.s32 	%r7238, %r7238, 1;
	setp.ne.s32 	%p467, %r7238, 6;
	@%p467 bra 	$L__BB0_468;
	shr.u32 	%r3955, %r786, 23;
	st.local.u32 	[%rd2+24], %rd2866;
	and.b32  	%r790, %r3955, 31;
	and.b32  	%r3956, %r3955, 224;
	add.s32 	%r3957, %r3956, -128;
	shr.u32 	%r3958, %r3957, 5;
	mul.wide.u32 	%rd1250, %r3958, 4;
	sub.s64 	%rd183, %rd2, %rd1250;
	ld.local.u32 	%r7239, [%rd183+24];
	ld.local.u32 	%r7240, [%rd183+20];
	setp.eq.s32 	%p468, %r790, 0;
	@%p468 bra 	$L__BB0_471;
	shf.l.wrap.b32 	%r7239, %r7240, %r7239, %r790;
	ld.local.u32 	%r3959, [%rd183+16];
	shf.l.wrap.b32 	%r7240, %r3959, %r7240, %r790;
$L__BB0_471:
	shr.u32 	%r3960, %r7239, 30;
	shf.l.wrap.b32 	%r3961, %r7240, %r7239, 2;
	shl.b32 	%r3962, %r7240, 2;
	shr.u32 	%r3963, %r3961, 31;
	add.s32 	%r3964, %r3963, %r3960;
	neg.s32 	%r3965, %r3964;
	setp.lt.s32 	%p469, %r786, 0;
	selp.b32 	%r7241, %r3965, %r3964, %p469;
	xor.b32  	%r3966, %r3961, %r786;
	shr.s32 	%r3967, %r3961, 31;
	xor.b32  	%r3968, %r3967, %r3961;
	xor.b32  	%r3969, %r3967, %r3962;
	cvt.u64.u32 	%rd1251, %r3968;
	shl.b64 	%rd1252, %rd1251, 32;
	cvt.u64.u32 	%rd1253, %r3969;
	or.b64  	%rd1254, %rd1252, %rd1253;
	cvt.rn.f64.s64 	%fd117, %rd1254;
	mul.f64 	%fd118, %fd117, 0d3BF921FB54442D19;
	cvt.rn.f32.f64 	%f2022, %fd118;
	neg.f32 	%f2023, %f2022;
	setp.lt.s32 	%p470, %r3966, 0;
	selp.f32 	%f4562, %f2023, %f2022, %p470;
	bra.uni 	$L__BB0_473;
$L__BB0_472:
	mov.f32 	%f2024, 0f00000000;
	mul.rn.f32 	%f4562, %f292, %f2024;
	mov.b32 	%r7241, 0;
$L__BB0_473:
	setp.ltu.f32 	%p471, %f294, 0f47CE4780;
	mul.rn.f32 	%f2025, %f4562, %f4562;
	and.b32  	%r3971, %r7241, 1;
	setp.eq.b32 	%p472, %r3971, 1;
	selp.f32 	%f2026, 0f3F800000, %f4562, %p472;
	fma.rn.f32 	%f2027, %f2025, %f2026, 0f00000000;
	fma.rn.f32 	%f2028, %f2025, 0f37CBAC00, 0fBAB607ED;
	selp.f32 	%f2029, %f2028, 0fB94D4153, %p472;
	selp.f32 	%f2030, 0f3D2AAABB, 0f3C0885E4, %p472;
	fma.rn.f32 	%f2031, %f2029, %f2025, %f2030;
	selp.f32 	%f2032, 0fBEFFFFFF, 0fBE2AAAA8, %p472;
	fma.rn.f32 	%f2033, %f2031, %f2025, %f2032;
	fma.rn.f32 	%f2034, %f2033, %f2027, %f2026;
	and.b32  	%r3972, %r7241, 2;
	setp.eq.s32 	%p473, %r3972, 0;
	mov.f32 	%f2035, 0f00000000;
	sub.f32 	%f2036, %f2035, %f2034;
	selp.f32 	%f298, %f2034, %f2036, %p473;
	@%p471 bra 	$L__BB0_481;
	setp.eq.f32 	%p474, %f294, 0f7F800000;
	@%p474 bra 	$L__BB0_480;
	mov.b32 	%r799, %f292;
	shl.b32 	%r3974, %r799, 8;
	or.b32  	%r800, %r3974, -2147483648;
	mov.b64 	%rd2867, 0;
	mov.b32 	%r7242, 0;
$L__BB0_476:
	.pragma "nounroll";
	mul.wide.u32 	%rd1256, %r7242, 4;
	mov.u64 	%rd1257, __cudart_i2opi_f;
	add.s64 	%rd1258, %rd1257, %rd1256;
	ld.global.nc.u32 	%r3975, [%rd1258];
	mad.wide.u32 	%rd1259, %r3975, %r800, %rd2867;
	shr.u64 	%rd2867, %rd1259, 32;
	add.s64 	%rd1260, %rd1, %rd1256;
	st.local.u32 	[%rd1260], %rd1259;
	add.s32 	%r7242, %r7242, 1;
	setp.ne.s32 	%p475, %r7242, 6;
	@%p475 bra 	$L__BB0_476;
	shr.u32 	%r3976, %r799, 23;
	st.local.u32 	[%rd1+24], %rd2867;
	and.b32  	%r803, %r3976, 31;
	and.b32  	%r3977, %r3976, 224;
	add.s32 	%r3978, %r3977, -128;
	shr.u32 	%r3979, %r3978, 5;
	mul.wide.u32 	%rd1261, %r3979, 4;
	sub.s64 	%rd186, %rd1, %rd1261;
	ld.local.u32 	%r7243, [%rd186+24];
	ld.local.u32 	%r7244, [%rd186+20];
	setp.eq.s32 	%p476, %r803, 0;
	@%p476 bra 	$L__BB0_479;
	shf.l.wrap.b32 	%r7243, %r7244, %r7243, %r803;
	ld.local.u32 	%r3980, [%rd186+16];
	shf.l.wrap.b32 	%r7244, %r3980, %r7244, %r803;
$L__BB0_479:
	shr.u32 	%r3981, %r7243, 30;
	shf.l.wrap.b32 	%r3982, %r7244, %r7243, 2;
	shl.b32 	%r3983, %r7244, 2;
	shr.u32 	%r3984, %r3982, 31;
	add.s32 	%r3985, %r3984, %r3981;
	neg.s32 	%r3986, %r3985;
	setp.lt.s32 	%p477, %r799, 0;
	selp.b32 	%r7245, %r3986, %r3985, %p477;
	xor.b32  	%r3987, %r3982, %r799;
	shr.s32 	%r3988, %r3982, 31;
	xor.b32  	%r3989, %r3988, %r3982;
	xor.b32  	%r3990, %r3988, %r3983;
	cvt.u64.u32 	%rd1262, %r3989;
	shl.b64 	%rd1263, %rd1262, 32;
	cvt.u64.u32 	%rd1264, %r3990;
	or.b64  	%rd1265, %rd1263, %rd1264;
	cvt.rn.f64.s64 	%fd119, %rd1265;
	mul.f64 	%fd120, %fd119, 0d3BF921FB54442D19;
	cvt.rn.f32.f64 	%f2037, %fd120;
	neg.f32 	%f2038, %f2037;
	setp.lt.s32 	%p478, %r3987, 0;
	selp.f32 	%f4563, %f2038, %f2037, %p478;
	bra.uni 	$L__BB0_481;
$L__BB0_480:
	mov.f32 	%f2039, 0f00000000;
	mul.rn.f32 	%f4563, %f292, %f2039;
	mov.b32 	%r7245, 0;
$L__BB0_481:
	add.s32 	%r3992, %r7245, 1;
	mul.rn.f32 	%f2040, %f4563, %f4563;
	and.b32  	%r3993, %r7245, 1;
	setp.eq.b32 	%p479, %r3993, 1;
	selp.f32 	%f2041, %f4563, 0f3F800000, %p479;
	fma.rn.f32 	%f2042, %f2040, %f2041, 0f00000000;
	fma.rn.f32 	%f2043, %f2040, 0f37CBAC00, 0fBAB607ED;
	selp.f32 	%f2044, 0fB94D4153, %f2043, %p479;
	selp.f32 	%f2045, 0f3C0885E4, 0f3D2AAABB, %p479;
	fma.rn.f32 	%f2046, %f2044, %f2040, %f2045;
	selp.f32 	%f2047, 0fBE2AAAA8, 0fBEFFFFFF, %p479;
	fma.rn.f32 	%f2048, %f2046, %f2040, %f2047;
	fma.rn.f32 	%f2049, %f2048, %f2042, %f2041;
	and.b32  	%r3994, %r3992, 2;
	setp.eq.s32 	%p480, %r3994, 0;
	mov.f32 	%f2050, 0f00000000;
	sub.f32 	%f2051, %f2050, %f2049;
	selp.f32 	%f2052, %f2049, %f2051, %p480;
	fma.rn.f32 	%f302, %f298, %f2052, %f292;
	mul.f32 	%f2053, %f302, 0f3F22F983;
	cvt.rni.s32.f32 	%r7253, %f2053;
	cvt.rn.f32.s32 	%f2054, %r7253;
	fma.rn.f32 	%f2055, %f2054, 0fBFC90FDA, %f302;
	fma.rn.f32 	%f2056, %f2054, 0fB3A22168, %f2055;
	fma.rn.f32 	%f4565, %f2054, 0fA7C234C5, %f2056;
	abs.f32 	%f304, %f302;
	setp.ltu.f32 	%p481, %f304, 0f47CE4780;
	mov.u32 	%r7249, %r7253;
	mov.f32 	%f4564, %f4565;
	@%p481 bra 	$L__BB0_489;
	setp.eq.f32 	%p482, %f304, 0f7F800000;
	@%p482 bra 	$L__BB0_488;
	mov.b32 	%r813, %f302;
	shl.b32 	%r3996, %r813, 8;
	or.b32  	%r814, %r3996, -2147483648;
	mov.b64 	%rd2868, 0;
	mov.b32 	%r7246, 0;
$L__BB0_484:
	.pragma "nounroll";
	mul.wide.u32 	%rd1267, %r7246, 4;
	mov.u64 	%rd1268, __cudart_i2opi_f;
	add.s64 	%rd1269, %rd1268, %rd1267;
	ld.global.nc.u32 	%r3997, [%rd1269];
	mad.wide.u32 	%rd1270, %r3997, %r814, %rd2868;
	shr.u64 	%rd2868, %rd1270, 32;
	add.s64 	%rd1271, %rd2, %rd1267;
	st.local.u32 	[%rd1271], %rd1270;
	add.s32 	%r7246, %r7246, 1;
	setp.ne.s32 	%p483, %r7246, 6;
	@%p483 bra 	$L__BB0_484;
	shr.u32 	%r3998, %r813, 23;
	st.local.u32 	[%rd2+24], %rd2868;
	and.b32  	%r817, %r3998, 31;
	and.b32  	%r3999, %r3998, 224;
	add.s32 	%r4000, %r3999, -128;
	shr.u32 	%r4001, %r4000, 5;
	mul.wide.u32 	%rd1272, %r4001, 4;
	sub.s64 	%rd189, %rd2, %rd1272;
	ld.local.u32 	%r7247, [%rd189+24];
	ld.local.u32 	%r7248, [%rd189+20];
	setp.eq.s32 	%p484, %r817, 0;
	@%p484 bra 	$L__BB0_487;
	shf.l.wrap.b32 	%r7247, %r7248, %r7247, %r817;
	ld.local.u32 	%r4002, [%rd189+16];
	shf.l.wrap.b32 	%r7248, %r4002, %r7248, %r817;
$L__BB0_487:
	shr.u32 	%r4003, %r7247, 30;
	shf.l.wrap.b32 	%r4004, %r7248, %r7247, 2;
	shl.b32 	%r4005, %r7248, 2;
	shr.u32 	%r4006, %r4004, 31;
	add.s32 	%r4007, %r4006, %r4003;
	neg.s32 	%r4008, %r4007;
	setp.lt.s32 	%p485, %r813, 0;
	selp.b32 	%r7249, %r4008, %r4007, %p485;
	xor.b32  	%r4009, %r4004, %r813;
	shr.s32 	%r4010, %r4004, 31;
	xor.b32  	%r4011, %r4010, %r4004;
	xor.b32  	%r4012, %r4010, %r4005;
	cvt.u64.u32 	%rd1273, %r4011;
	shl.b64 	%rd1274, %rd1273, 32;
	cvt.u64.u32 	%rd1275, %r4012;
	or.b64  	%rd1276, %rd1274, %rd1275;
	cvt.rn.f64.s64 	%fd121, %rd1276;
	mul.f64 	%fd122, %fd121, 0d3BF921FB54442D19;
	cvt.rn.f32.f64 	%f2057, %fd122;
	neg.f32 	%f2058, %f2057;
	setp.lt.s32 	%p486, %r4009, 0;
	selp.f32 	%f4564, %f2058, %f2057, %p486;
	bra.uni 	$L__BB0_489;
$L__BB0_488:
	mov.f32 	%f2059, 0f00000000;
	mul.rn.f32 	%f4564, %f302, %f2059;
	mov.b32 	%r7249, 0;
$L__BB0_489:
	setp.ltu.f32 	%p487, %f304, 0f47CE4780;
	mul.rn.f32 	%f2060, %f4564, %f4564;
	and.b32  	%r4014, %r7249, 1;
	setp.eq.b32 	%p488, %r4014, 1;
	selp.f32 	%f2061, 0f3F800000, %f4564, %p488;
	fma.rn.f32 	%f2062, %f2060, %f2061, 0f00000000;
	fma.rn.f32 	%f2063, %f2060, 0f37CBAC00, 0fBAB607ED;
	selp.f32 	%f2064, %f2063, 0fB94D4153, %p488;
	selp.f32 	%f2065, 0f3D2AAABB, 0f3C0885E4, %p488;
	fma.rn.f32 	%f2066, %f2064, %f2060, %f2065;
	selp.f32 	%f2067, 0fBEFFFFFF, 0fBE2AAAA8, %p488;
	fma.rn.f32 	%f2068, %f2066, %f2060, %f2067;
	fma.rn.f32 	%f2069, %f2068, %f2062, %f2061;
	and.b32  	%r4015, %r7249, 2;
	setp.eq.s32 	%p489, %r4015, 0;
	mov.f32 	%f2070, 0f00000000;
	sub.f32 	%f2071, %f2070, %f2069;
	selp.f32 	%f308, %f2069, %f2071, %p489;
	@%p487 bra 	$L__BB0_497;
	setp.eq.f32 	%p490, %f304, 0f7F800000;
	@%p490 bra 	$L__BB0_496;
	mov.b32 	%r826, %f302;
	shl.b32 	%r4017, %r826, 8;
	or.b32  	%r827, %r4017, -2147483648;
	mov.b64 	%rd2869, 0;
	mov.b32 	%r7250, 0;
$L__BB0_492:
	.pragma "nounroll";
	mul.wide.u32 	%rd1278, %r7250, 4;
	mov.u64 	%rd1279, __cudart_i2opi_f;
	add.s64 	%rd1280, %rd1279, %rd1278;
	ld.global.nc.u32 	%r4018, [%rd1280];
	mad.wide.u32 	%rd1281, %r4018, %r827, %rd2869;
	shr.u64 	%rd2869, %rd1281, 32;
	add.s64 	%rd1282, %rd1, %rd1278;
	st.local.u32 	[%rd1282], %rd1281;
	add.s32 	%r7250, %r7250, 1;
	setp.ne.s32 	%p491, %r7250, 6;
	@%p491 bra 	$L__BB0_492;
	shr.u32 	%r4019, %r826, 23;
	st.local.u32 	[%rd1+24], %rd2869;
	and.b32  	%r830, %r4019, 31;
	and.b32  	%r4020, %r4019, 224;
	add.s32 	%r4021, %r4020, -128;
	shr.u32 	%r4022, %r4021, 5;
	mul.wide.u32 	%rd1283, %r4022, 4;
	sub.s64 	%rd192, %rd1, %rd1283;
	ld.local.u32 	%r7251, [%rd192+24];
	ld.local.u32 	%r7252, [%rd192+20];
	setp.eq.s32 	%p492, %r830, 0;
	@%p492 bra 	$L__BB0_495;
	shf.l.wrap.b32 	%r7251, %r7252, %r7251, %r830;
	ld.local.u32 	%r4023, [%rd192+16];
	shf.l.wrap.b32 	%r7252, %r4023, %r7252, %r830;
$L__BB0_495:
	shr.u32 	%r4024, %r7251, 30;
	shf.l.wrap.b32 	%r4025, %r7252, %r7251, 2;
	shl.b32 	%r4026, %r7252, 2;
	shr.u32 	%r4027, %r4025, 31;
	add.s32 	%r4028, %r4027, %r4024;
	neg.s32 	%r4029, %r4028;
	setp.lt.s32 	%p493, %r826, 0;
	selp.b32 	%r7253, %r4029, %r4028, %p493;
	xor.b32  	%r4030, %r4025, %r826;
	shr.s32 	%r4031, %r4025, 31;
	xor.b32  	%r4032, %r4031, %r4025;
	xor.b32  	%r4033, %r4031, %r4026;
	cvt.u64.u32 	%rd1284, %r4032;
	shl.b64 	%rd1285, %rd1284, 32;
	cvt.u64.u32 	%rd1286, %r4033;
	or.b64  	%rd1287, %rd1285, %rd1286;
	cvt.rn.f64.s64 	%fd123, %rd1287;
	mul.f64 	%fd124, %fd123, 0d3BF921FB54442D19;
	cvt.rn.f32.f64 	%f2072, %fd124;
	neg.f32 	%f2073, %f2072;
	setp.lt.s32 	%p494, %r4030, 0;
	selp.f32 	%f4565, %f2073, %f2072, %p494;
	bra.uni 	$L__BB0_497;
$L__BB0_496:
	mov.f32 	%f2074, 0f00000000;
	mul.rn.f32 	%f4565, %f302, %f2074;
	mov.b32 	%r7253, 0;
$L__BB0_497:
	add.s32 	%r4035, %r7253, 1;
	mul.rn.f32 	%f2075, %f4565, %f4565;
	and.b32  	%r4036, %r7253, 1;
	setp.eq.b32 	%p495, %r4036, 1;
	selp.f32 	%f2076, %f4565, 0f3F800000, %p495;
	fma.rn.f32 	%f2077, %f2075, %f2076, 0f00000000;
	fma.rn.f32 	%f2078, %f2075, 0f37CBAC00, 0fBAB607ED;
	selp.f32 	%f2079, 0fB94D4153, %f2078, %p495;
	selp.f32 	%f2080, 0f3C0885E4, 0f3D2AAABB, %p495;
	fma.rn.f32 	%f2081, %f2079, %f2075, %f2080;
	selp.f32 	%f2082, 0fBE2AAAA8, 0fBEFFFFFF, %p495;
	fma.rn.f32 	%f2083, %f2081, %f2075, %f2082;
	fma.rn.f32 	%f2084, %f2083, %f2077, %f2076;
	and.b32  	%r4037, %r4035, 2;
	setp.eq.s32 	%p496, %r4037, 0;
	mov.f32 	%f2085, 0f00000000;
	sub.f32 	%f2086, %f2085, %f2084;
	selp.f32 	%f2087, %f2084, %f2086, %p496;
	fma.rn.f32 	%f312, %f308, %f2087, %f302;
	mul.f32 	%f2088, %f312, 0f3F22F983;
	cvt.rni.s32.f32 	%r7261, %f2088;
	cvt.rn.f32.s32 	%f2089, %r7261;
	fma.rn.f32 	%f2090, %f2089, 0fBFC90FDA, %f312;
	fma.rn.f32 	%f2091, %f2089, 0fB3A22168, %f2090;
	fma.rn.f32 	%f4567, %f2089, 0fA7C234C5, %f2091;
	abs.f32 	%f314, %f312;
	setp.ltu.f32 	%p497, %f314, 0f47CE4780;
	mov.u32 	%r7257, %r7261;
	mov.f32 	%f4566, %f4567;
	@%p497 bra 	$L__BB0_505;
	setp.eq.f32 	%p498, %f314, 0f7F800000;
	@%p498 bra 	$L__BB0_504;
	mov.b32 	%r840, %f312;
	shl.b32 	%r4039, %r840, 8;
	or.b32  	%r841, %r4039, -2147483648;
	mov.b64 	%rd2870, 0;
	mov.b32 	%r7254, 0;
$L__BB0_500:
	.pragma "nounroll";
	mul.wide.u32 	%rd1289, %r7254, 4;
	mov.u64 	%rd1290, __cudart_i2opi_f;
	add.s64 	%rd1291, %rd1290, %rd1289;
	ld.global.nc.u32 	%r4040, [%rd1291];
	mad.wide.u32 	%rd1292, %r4040, %r841, %rd2870;
	shr.u64 	%rd2870, %rd1292, 32;
	add.s64 	%rd1293, %rd2, %rd1289;
	st.local.u32 	[%rd1293], %rd1292;
	add.s32 	%r7254, %r7254, 1;
	setp.ne.s32 	%p499, %r7254, 6;
	@%p499 bra 	$L__BB0_500;
	shr.u32 	%r4041, %r840, 23;
	st.local.u32 	[%rd2+24], %rd2870;
	and.b32  	%r844, %r4041, 31;
	and.b32  	%r4042, %r4041, 224;
	add.s32 	%r4043, %r4042, -128;
	shr.u32 	%r4044, %r4043, 5;
	mul.wide.u32 	%rd1294, %r4044, 4;
	sub.s64 	%rd195, %rd2, %rd1294;
	ld.local.u32 	%r7255, [%rd195+24];
	ld.local.u32 	%r7256, [%rd195+20];
	setp.eq.s32 	%p500, %r844, 0;
	@%p500 bra 	$L__BB0_503;
	shf.l.wrap.b32 	%r7255, %r7256, %r7255, %r844;
	ld.local.u32 	%r4045, [%rd195+16];
	shf.l.wrap.b32 	%r7256, %r4045, %r7256, %r844;
$L__BB0_503:
	shr.u32 	%r4046, %r7255, 30;
	shf.l.wrap.b32 	%r4047, %r7256, %r7255, 2;
	shl.b32 	%r4048, %r7256, 2;
	shr.u32 	%r4049, %r4047, 31;
	add.s32 	%r4050, %r4049, %r4046;
	neg.s32 	%r4051, %r4050;
	setp.lt.s32 	%p501, %r840, 0;
	selp.b32 	%r7257, %r4051, %r4050, %p501;
	xor.b32  	%r4052, %r4047, %r840;
	shr.s32 	%r4053, %r4047, 31;
	xor.b32  	%r4054, %r4053, %r4047;
	xor.b32  	%r4055, %r4053, %r4048;
	cvt.u64.u32 	%rd1295, %r4054;
	shl.b64 	%rd1296, %rd1295, 32;
	cvt.u64.u32 	%rd1297, %r4055;
	or.b64  	%rd1298, %rd1296, %rd1297;
	cvt.rn.f64.s64 	%fd125, %rd1298;
	mul.f64 	%fd126, %fd125, 0d3BF921FB54442D19;
	cvt.rn.f32.f64 	%f2092, %fd126;
	neg.f32 	%f2093, %f2092;
	setp.lt.s32 	%p502, %r4052, 0;
	selp.f32 	%f4566, %f2093, %f2092, %p502;
	bra.uni 	$L__BB0_505;
$L__BB0_504:
	mov.f32 	%f2094, 0f00000000;
	mul.rn.f32 	%f4566, %f312, %f2094;
	mov.b32 	%r7257, 0;
$L__BB0_505:
	setp.ltu.f32 	%p503, %f314, 0f47CE4780;
	mul.rn.f32 	%f2095, %f4566, %f4566;
	and.b32  	%r4057, %r7257, 1;
	setp.eq.b32 	%p504, %r4057, 1;
	selp.f32 	%f2096, 0f3F800000, %f4566, %p504;
	fma.rn.f32 	%f2097, %f2095, %f2096, 0f00000000;
	fma.rn.f32 	%f2098, %f2095, 0f37CBAC00, 0fBAB607ED;
	selp.f32 	%f2099, %f2098, 0fB94D4153, %p504;
	selp.f32 	%f2100, 0f3D2AAABB, 0f3C0885E4, %p504;
	fma.rn.f32 	%f2101, %f2099, %f2095, %f2100;
	selp.f32 	%f2102, 0fBEFFFFFF, 0fBE2AAAA8, %p504;
	fma.rn.f32 	%f2103, %f2101, %f2095, %f2102;
	fma.rn.f32 	%f2104, %f2103, %f2097, %f2096;
	and.b32  	%r4058, %r7257, 2;
	setp.eq.s32 	%p505, %r4058, 0;
	mov.f32 	%f2105, 0f00000000;
	sub.f32 	%f2106, %f2105, %f2104;
	selp.f32 	%f318, %f2104, %f2106, %p505;
	@%p503 bra 	$L__BB0_513;
	setp.eq.f32 	%p506, %f314, 0f7F800000;
	@%p506 bra 	$L__BB0_512;
	mov.b32 	%r853, %f312;
	shl.b32 	%r4060, %r853, 8;
	or.b32  	%r854, %r4060, -2147483648;
	mov.b64 	%rd2871, 0;
	mov.b32 	%r7258, 0;
$L__BB0_508:
	.pragma "nounroll";
	mul.wide.u32 	%rd1300, %r7258, 4;
	mov.u64 	%rd1301, __cudart_i2opi_f;
	add.s64 	%rd1302, %rd1301, %rd1300;
	ld.global.nc.u32 	%r4061, [%rd1302];
	mad.wide.u32 	%rd1303, %r4061, %r854, %rd2871;
	shr.u64 	%rd2871, %rd1303, 32;
	add.s64 	%rd1304, %rd1, %rd1300;
	st.local.u32 	[%rd1304], %rd1303;
	add.s32 	%r7258, %r7258, 1;
	setp.ne.s32 	%p507, %r7258, 6;
	@%p507 bra 	$L__BB0_508;
	shr.u32 	%r4062, %r853, 23;
	st.local.u32 	[%rd1+24], %rd2871;
	and.b32  	%r857, %r4062, 31;
	and.b32  	%r4063, %r4062, 224;
	add.s32 	%r4064, %r4063, -128;
	shr.u32 	%r4065, %r4064, 5;
	mul.wide.u32 	%rd1305, %r4065, 4;
	sub.s64 	%rd198, %rd1, %rd1305;
	ld.local.u32 	%r7259, [%rd198+24];
	ld.local.u32 	%r7260, [%rd198+20];
	setp.eq.s32 	%p508, %r857, 0;
	@%p508 bra 	$L__BB0_511;
	shf.l.wrap.b32 	%r7259, %r7260, %r7259, %r857;
	ld.local.u32 	%r4066, [%rd198+16];
	shf.l.wrap.b32 	%r7260, %r4066, %r7260, %r857;
$L__BB0_511:
	shr.u32 	%r4067, %r7259, 30;
	shf.l.wrap.b32 	%r4068, %r7260, %r7259, 2;
	shl.b32 	%r4069, %r7260, 2;
	shr.u32 	%r4070, %r4068, 31;
	add.s32 	%r4071, %r4070, %r4067;
	neg.s32 	%r4072, %r4071;
	setp.lt.s32 	%p509, %r853, 0;
	selp.b32 	%r7261, %r4072, %r4071, %p509;
	xor.b32  	%r4073, %r4068, %r853;
	shr.s32 	%r4074, %r4068, 31;
	xor.b32  	%r4075, %r4074, %r4068;
	xor.b32  	%r4076, %r4074, %r4069;
	cvt.u64.u32 	%rd1306, %r4075;
	shl.b64 	%rd1307, %rd1306, 32;
	cvt.u64.u32 	%rd1308, %r4076;
	or.b64  	%rd1309, %rd1307, %rd1308;
	cvt.rn.f64.s64 	%fd127, %rd1309;
	mul.f64 	%fd128, %fd127, 0d3BF921FB54442D19;
	cvt.rn.f32.f64 	%f2107, %fd128;
	neg.f32 	%f2108, %f2107;
	setp.lt.s32 	%p510, %r4073, 0;
	selp.f32 	%f4567, %f2108, %f2107, %p510;
	bra.uni 	$L__BB0_513;
$L__BB0_512:
	mov.f32 	%f2109, 0f00000000;
	mul.rn.f32 	%f4567, %f312, %f2109;
	mov.b32 	%r7261, 0;
$L__BB0_513:
	add.s32 	%r4078, %r7261, 1;
	mul.rn.f32 	%f2110, %f4567, %f4567;
	and.b32  	%r4079, %r7261, 1;
	setp.eq.b32 	%p511, %r4079, 1;
	selp.f32 	%f2111, %f4567, 0f3F800000, %p511;
	fma.rn.f32 	%f2112, %f2110, %f2111, 0f00000000;
	fma.rn.f32 	%f2113, %f2110, 0f37CBAC00, 0fBAB607ED;
	selp.f32 	%f2114, 0fB94D4153, %f2113, %p511;
	selp.f32 	%f2115, 0f3C0885E4, 0f3D2AAABB, %p511;
	fma.rn.f32 	%f2116, %f2114, %f2110, %f2115;
	selp.f32 	%f2117, 0fBE2AAAA8, 0fBEFFFFFF, %p511;
	fma.rn.f32 	%f2118, %f2116, %f2110, %f2117;
	fma.rn.f32 	%f2119, %f2118, %f2112, %f2111;
	and.b32  	%r4080, %r4078, 2;
	setp.eq.s32 	%p512, %r4080, 0;
	mov.f32 	%f2120, 0f00000000;
	sub.f32 	%f2121, %f2120, %f2119;
	selp.f32 	%f2122, %f2119, %f2121, %p512;
	fma.rn.f32 	%f322, %f318, %f2122, %f312;
	mul.f32 	%f2123, %f322, 0f3F22F983;
	cvt.rni.s32.f32 	%r7269, %f2123;
	cvt.rn.f32.s32 	%f2124, %r7269;
	fma.rn.f32 	%f2125, %f2124, 0fBFC90FDA, %f322;
	fma.rn.f32 	%f2126, %f2124, 0fB3A22168, %f2125;
	fma.rn.f32 	%f4569, %f2124, 0fA7C234C5, %f2126;
	abs.f32 	%f324, %f322;
	setp.ltu.f32 	%p513, %f324, 0f47CE4780;
	mov.u32 	%r7265, %r7269;
	mov.f32 	%f4568, %f4569;
	@%p513 bra 	$L__BB0_521;
	setp.eq.f32 	%p514, %f324, 0f7F800000;
	@%p514 bra 	$L__BB0_520;
	mov.b32 	%r867, %f322;
	shl.b32 	%r4082, %r867, 8;
	or.b32  	%r868, %r4082, -2147483648;
	mov.b64 	%rd2872, 0;
	mov.b32 	%r7262, 0;
$L__BB0_516:
	.pragma "nounroll";
	mul.wide.u32 	%rd1311, %r7262, 4;
	mov.u64 	%rd1312, __cudart_i2opi_f;
	add.s64 	%rd1313, %rd1312, %rd1311;
	ld.global.nc.u32 	%r4083, [%rd1313];
	mad.wide.u32 	%rd1314, %r4083, %r868, %rd2872;
	shr.u64 	%rd2872, %rd1314, 32;
	add.s64 	%rd1315, %rd2, %rd1311;
	st.local.u32 	[%rd1315], %rd1314;
	add.s32 	%r7262, %r7262, 1;
	setp.ne.s32 	%p515, %r7262, 6;
	@%p515 bra 	$L__BB0_516;
	shr.u32 	%r4084, %r867, 23;
	st.local.u32 	[%rd2+24], %rd2872;
	and.b32  	%r871, %r4084, 31;
	and.b32  	%r4085, %r4084, 224;
	add.s32 	%r4086, %r4085, -128;
	shr.u32 	%r4087, %r4086, 5;
	mul.wide.u32 	%rd1316, %r4087, 4;
	sub.s64 	%rd201, %rd2, %rd1316;
	ld.local.u32 	%r7263, [%rd201+24];
	ld.local.u32 	%r7264, [%rd201+20];
	setp.eq.s32 	%p516, %r871, 0;
	@%p516 bra 	$L__BB0_519;
	shf.l.wrap.b32 	%r7263, %r7264, %r7263, %r871;
	ld.local.u32 	%r4088, [%rd201+16];
	shf.l.wrap.b32 	%r7264, %r4088, %r7264, %r871;
$L__BB0_519:
	shr.u32 	%r4089, %r7263, 30;
	shf.l.wrap.b32 	%r4090, %r7264, %r7263, 2;
	shl.b32 	%r4091, %r7264, 2;
	shr.u32 	%r4092, %r4090, 31;
	add.s32 	%r4093, %r4092, %r4089;
	neg.s32 	%r4094, %r4093;
	setp.lt.s32 	%p517, %r867, 0;
	selp.b32 	%r7265, %r4094, %r4093, %p517;
	xor.b32  	%r4095, %r4090, %r867;
	shr.s32 	%r4096, %r4090, 31;
	xor.b32  	%r4097, %r4096, %r4090;
	xor.b32  	%r4098, %r4096, %r4091;
	cvt.u64.u32 	%rd1317, %r4097;
	shl.b64 	%rd1318, %rd1317, 32;
	cvt.u64.u32 	%rd1319, %r4098;
	or.b64  	%rd1320, %rd1318, %rd1319;
	cvt.rn.f64.s64 	%fd129, %rd1320;
	mul.f64 	%fd130, %fd129, 0d3BF921FB54442D19;
	cvt.rn.f32.f64 	%f2127, %fd130;
	neg.f32 	%f2128, %f2127;
	setp.lt.s32 	%p518, %r4095, 0;
	selp.f32 	%f4568, %f2128, %f2127, %p518;
	bra.uni 	$L__BB0_521;
$L__BB0_520:
	mov.f32 	%f2129, 0f00000000;
	mul.rn.f32 	%f4568, %f322, %f2129;
	mov.b32 	%r7265, 0;
$L__BB0_521:
	setp.ltu.f32 	%p519, %f324, 0f47CE4780;
	mul.rn.f32 	%f2130, %f4568, %f4568;
	and.b32  	%r4100, %r7265, 1;
	setp.eq.b32 	%p520, %r4100, 1;
	selp.f32 	%f2131, 0f3F800000, %f4568, %p520;
	fma.rn.f32 	%f2132, %f2130, %f2131, 0f00000000;
	fma.rn.f32 	%f2133, %f2130, 0f37CBAC00, 0fBAB607ED;
	selp.f32 	%f2134, %f2133, 0fB94D4153, %p520;
	selp.f32 	%f2135, 0f3D2AAABB, 0f3C0885E4, %p520;
	fma.rn.f32 	%f2136, %f2134, %f2130, %f2135;
	selp.f32 	%f2137, 0fBEFFFFFF, 0fBE2AAAA8, %p520;
	fma.rn.f32 	%f2138, %f2136, %f2130, %f2137;
	fma.rn.f32 	%f2139, %f2138, %f2132, %f2131;
	and.b32  	%r4101, %r7265, 2;
	setp.eq.s32 	%p521, %r4101, 0;
	mov.f32 	%f2140, 0f00000000;
	sub.f32 	%f2141, %f2140, %f2139;
	selp.f32 	%f328, %f2139, %f2141, %p521;
	@%p519 bra 	$L__BB0_529;
	setp.eq.f32 	%p522, %f324, 0f7F800000;
	@%p522 bra 	$L__BB0_528;
	mov.b32 	%r880, %f322;
	shl.b32 	%r4103, %r880, 8;
	or.b32  	%r881, %r4103, -2147483648;
	mov.b64 	%rd2873, 0;
	mov.b32 	%r7266, 0;
$L__BB0_524:
	.pragma "nounroll";
	mul.wide.u32 	%rd1322, %r7266, 4;
	mov.u64 	%rd1323, __cudart_i2opi_f;
	add.s64 	%rd1324, %rd1323, %rd1322;
	ld.global.nc.u32 	%r4104, [%rd1324];
	mad.wide.u32 	%rd1325, %r4104, %r881, %rd2873;
	shr.u64 	%rd2873, %rd1325, 32;
	add.s64 	%rd1326, %rd1, %rd1322;
	st.local.u32 	[%rd1326], %rd1325;
	add.s32 	%r7266, %r7266, 1;
	setp.ne.s32 	%p523, %r7266, 6;
	@%p523 bra 	$L__BB0_524;
	shr.u32 	%r4105, %r880, 23;
	st.local.u32 	[%rd1+24], %rd2873;
	and.b32  	%r884, %r4105, 31;
	and.b32  	%r4106, %r4105, 224;
	add.s32 	%r4107, %r4106, -128;
	shr.u32 	%r4108, %r4107, 5;
	mul.wide.u32 	%rd1327, %r4108, 4;
	sub.s64 	%rd204, %rd1, %rd1327;
	ld.local.u32 	%r7267, [%rd204+24];
	ld.local.u32 	%r7268, [%rd204+20];
	setp.eq.s32 	%p524, %r884, 0;
	@%p524 bra 	$L__BB0_527;
	shf.l.wrap.b32 	%r7267, %r7268, %r7267, %r884;
	ld.local.u32 	%r4109, [%rd204+16];
	shf.l.wrap.b32 	%r7268, %r4109, %r7268, %r884;
$L__BB0_527:
	shr.u32 	%r4110, %r7267, 30;
	shf.l.wrap.b32 	%r4111, %r7268, %r7267, 2;
	shl.b32 	%r4112, %r7268, 2;
	shr.u32 	%r4113, %r4111, 31;
	add.s32 	%r4114, %r4113, %r4110;
	neg.s32 	%r4115, %r4114;
	setp.lt.s32 	%p525, %r880, 0;
	selp.b32 	%r7269, %r4115, %r4114, %p525;
	xor.b32  	%r4116, %r4111, %r880;
	shr.s32 	%r4117, %r4111, 31;
	xor.b32  	%r4118, %r4117, %r4111;
	xor.b32  	%r4119, %r4117, %r4112;
	cvt.u64.u32 	%rd1328, %r4118;
	shl.b64 	%rd1329, %rd1328, 32;
	cvt.u64.u32 	%rd1330, %r4119;
	or.b64  	%rd1331, %rd1329, %rd1330;
	cvt.rn.f64.s64 	%fd131, %rd1331;
	mul.f64 	%fd132, %fd131, 0d3BF921FB54442D19;
	cvt.rn.f32.f64 	%f2142, %fd132;
	neg.f32 	%f2143, %f2142;
	setp.lt.s32 	%p526, %r4116, 0;
	selp.f32 	%f4569, %f2143, %f2142, %p526;
	bra.uni 	$L__BB0_529;
$L__BB0_528:
	mov.f32 	%f2144, 0f00000000;
	mul.rn.f32 	%f4569, %f322, %f2144;
	mov.b32 	%r7269, 0;
$L__BB0_529:
	add.s32 	%r4121, %r7269, 1;
	mul.rn.f32 	%f2145, %f4569, %f4569;
	and.b32  	%r4122, %r7269, 1;
	setp.eq.b32 	%p527, %r4122, 1;
	selp.f32 	%f2146, %f4569, 0f3F800000, %p527;
	fma.rn.f32 	%f2147, %f2145, %f2146, 0f00000000;
	fma.rn.f32 	%f2148, %f2145, 0f37CBAC00, 0fBAB607ED;
	selp.f32 	%f2149, 0fB94D4153, %f2148, %p527;
	selp.f32 	%f2150, 0f3C0885E4, 0f3D2AAABB, %p527;
	fma.rn.f32 	%f2151, %f2149, %f2145, %f2150;
	selp.f32 	%f2152, 0fBE2AAAA8, 0fBEFFFFFF, %p527;
	fma.rn.f32 	%f2153, %f2151, %f2145, %f2152;
	fma.rn.f32 	%f2154, %f2153, %f2147, %f2146;
	and.b32  	%r4123, %r4121, 2;
	setp.eq.s32 	%p528, %r4123, 0;
	mov.f32 	%f2155, 0f00000000;
	sub.f32 	%f2156, %f2155, %f2154;
	selp.f32 	%f2157, %f2154, %f2156, %p528;
	fma.rn.f32 	%f332, %f328, %f2157, %f322;
	mul.f32 	%f2158, %f332, 0f3F22F983;
	cvt.rni.s32.f32 	%r7277, %f2158;
	cvt.rn.f32.s32 	%f2159, %r7277;
	fma.rn.f32 	%f2160, %f2159, 0fBFC90FDA, %f332;
	fma.rn.f32 	%f2161, %f2159, 0fB3A22168, %f2160;
	fma.rn.f32 	%f4571, %f2159, 0fA7C234C5, %f2161;
	abs.f32 	%f334, %f332;
	setp.ltu.f32 	%p529, %f334, 0f47CE4780;
	mov.u32 	%r7273, %r7277;
	mov.f32 	%f4570, %f4571;
	@%p529 bra 	$L__BB0_537;
	setp.eq.f32 	%p530, %f334, 0f7F800000;
	@%p530 bra 	$L__BB0_536;
	mov.b32 	%r894, %f332;
	shl.b32 	%r4125, %r894, 8;
	or.b32  	%r895, %r4125, -2147483648;
	mov.b64 	%rd2874, 0;
	mov.b32 	%r7270, 0;
$L__BB0_532:
	.pragma "nounroll";
	mul.wide.u32 	%rd1333, %r7270, 4;
	mov.u64 	%rd1334, __cudart_i2opi_f;
	add.s64 	%rd1335, %rd1334, %rd1333;
	ld.global.nc.u32 	%r4126, [%rd1335];
	mad.wide.u32 	%rd1336, %r4126, %r895, %rd2874;
	shr.u64 	%rd2874, %rd1336, 32;
	add.s64 	%rd1337, %rd2, %rd1333;
	st.local.u32 	[%rd1337], %rd1336;
	add.s32 	%r7270, %r7270, 1;
	setp.ne.s32 	%p531, %r7270, 6;
	@%p531 bra 	$L__BB0_532;
	shr.u32 	%r4127, %r894, 23;
	st.local.u32 	[%rd2+24], %rd2874;
	and.b32  	%r898, %r4127, 31;
	and.b32  	%r4128, %r4127, 224;
	add.s32 	%r4129, %r4128, -128;
	shr.u32 	%r4130, %r4129, 5;
	mul.wide.u32 	%rd1338, %r4130, 4;
	sub.s64 	%rd207, %rd2, %rd1338;
	ld.local.u32 	%r7271, [%rd207+24];
	ld.local.u32 	%r7272, [%rd207+20];
	setp.eq.s32 	%p532, %r898, 0;
	@%p532 bra 	$L__BB0_535;
	shf.l.wrap.b32 	%r7271, %r7272, %r7271, %r898;
	ld.local.u32 	%r4131, [%rd207+16];
	shf.l.wrap.b32 	%r7272, %r4131, %r7272, %r898;
$L__BB0_535:
	shr.u32 	%r4132, %r7271, 30;
	shf.l.wrap.b32 	%r4133, %r7272, %r7271, 2;
	shl.b32 	%r4134, %r7272, 2;
	shr.u32 	%r4135, %r4133, 31;
	add.s32 	%r4136, %r4135, %r4132;
	neg.s32 	%r4137, %r4136;
	setp.lt.s32 	%p533, %r894, 0;
	selp.b32 	%r7273, %r4137, %r4136, %p533;
	xor.b32  	%r4138, %r4133, %r894;
	shr.s32 	%r4139, %r4133, 31;
	xor.b32  	%r4140, %r4139, %r4133;
	xor.b32  	%r4141, %r4139, %r4134;
	cvt.u64.u32 	%rd1339, %r4140;
	shl.b64 	%rd1340, %rd1339, 32;
	cvt.u64.u32 	%rd1341, %r4141;
	or.b64  	%rd1342, %rd1340, %rd1341;
	cvt.rn.f64.s64 	%fd133, %rd1342;
	mul.f64 	%fd134, %fd133, 0d3BF921FB54442D19;
	cvt.rn.f32.f64 	%f2162, %fd134;
	neg.f32 	%f2163, %f2162;
	setp.lt.s32 	%p534, %r4138, 0;
	selp.f32 	%f4570, %f2163, %f2162, %p534;
	bra.uni 	$L__BB0_537;
$L__BB0_536:
	mov.f32 	%f2164, 0f00000000;
	mul.rn.f32 	%f4570, %f332, %f2164;
	mov.b32 	%r7273, 0;
$L__BB0_537:
	setp.ltu.f32 	%p535, %f334, 0f47CE4780;
	mul.rn.f32 	%f2165, %f4570, %f4570;
	and.b32  	%r4143, %r7273, 1;
	setp.eq.b32 	%p536, %r4143, 1;
	selp.f32 	%f2166, 0f3F800000, %f4570, %p536;
	fma.rn.f32 	%f2167, %f2165, %f2166, 0f00000000;
	fma.rn.f32 	%f2168, %f2165, 0f37CBAC00, 0fBAB607ED;
	selp.f32 	%f2169, %f2168, 0fB94D4153, %p536;
	selp.f32 	%f2170, 0f3D2AAABB, 0f3C0885E4, %p536;
	fma.rn.f32 	%f2171, %f2169, %f2165, %f2170;
	selp.f32 	%f2172, 0fBEFFFFFF, 0fBE2AAAA8, %p536;
	fma.rn.f32 	%f2173, %f2171, %f2165, %f2172;
	fma.rn.f32 	%f2174, %f2173, %f2167, %f2166;
	and.b32  	%r4144, %r7273, 2;
	setp.eq.s32 	%p537, %r4144, 0;
	mov.f32 	%f2175, 0f00000000;
	sub.f32 	%f2176, %f2175, %f2174;
	selp.f32 	%f338, %f2174, %f2176, %p537;
	@%p535 bra 	$L__BB0_545;
	setp.eq.f32 	%p538, %f334, 0f7F800000;
	@%p538 bra 	$L__BB0_544;
	mov.b32 	%r907, %f332;
	shl.b32 	%r4146, %r907, 8;
	or.b32  	%r908, %r4146, -2147483648;
	mov.b64 	%rd2875, 0;
	mov.b32 	%r7274, 0;
$L__BB0_540:
	.pragma "nounroll";
	mul.wide.u32 	%rd1344, %r7274, 4;
	mov.u64 	%rd1345, __cudart_i2opi_f;
	add.s64 	%rd1346, %rd1345, %rd1344;
	ld.global.nc.u32 	%r4147, [%rd1346];
	mad.wide.u32 	%rd1347, %r4147, %r908, %rd2875;
	shr.u64 	%rd2875, %rd1347, 32;
	add.s64 	%rd1348, %rd1, %rd1344;
	st.local.u32 	[%rd1348], %rd1347;
	add.s32 	%r7274, %r7274, 1;
	setp.ne.s32 	%p539, %r7274, 6;
	@%p539 bra 	$L__BB0_540;
	shr.u32 	%r4148, %r907, 23;
	st.local.u32 	[%rd1+24], %rd2875;
	and.b32  	%r911, %r4148, 31;
	and.b32  	%r4149, %r4148, 224;
	add.s32 	%r4150, %r4149, -128;
	shr.u32 	%r4151, %r4150, 5;
	mul.wide.u32 	%rd1349, %r4151, 4;
	sub.s64 	%rd210, %rd1, %rd1349;
	ld.local.u32 	%r7275, [%rd210+24];
	ld.local.u32 	%r7276, [%rd210+20];
	setp.eq.s32 	%p540, %r911, 0;
	@%p540 bra 	$L__BB0_543;
	shf.l.wrap.b32 	%r7275, %r7276, %r7275, %r911;
	ld.local.u32 	%r4152, [%rd210+16];
	shf.l.wrap.b32 	%r7276, %r4152, %r7276, %r911;
$L__BB0_543:
	shr.u32 	%r4153, %r7275, 30;
	shf.l.wrap.b32 	%r4154, %r7276, %r7275, 2;
	shl.b32 	%r4155, %r7276, 2;
	shr.u32 	%r4156, %r4154, 31;
	add.s32 	%r4157, %r4156, %r4153;
	neg.s32 	%r4158, %r4157;
	setp.lt.s32 	%p541, %r907, 0;
	selp.b32 	%r7277, %r4158, %r4157, %p541;
	xor.b32  	%r4159, %r4154, %r907;
	shr.s32 	%r4160, %r4154, 31;
	xor.b32  	%r4161, %r4160, %r4154;
	xor.b32  	%r4162, %r4160, %r4155;
	cvt.u64.u32 	%rd1350, %r4161;
	shl.b64 	%rd1351, %rd1350, 32;
	cvt.u64.u32 	%rd1352, %r4162;
	or.b64  	%rd1353, %rd1351, %rd1352;
	cvt.rn.f64.s64 	%fd135, %rd1353;
	mul.f64 	%fd136, %fd135, 0d3BF921FB54442D19;
	cvt.rn.f32.f64 	%f2177, %fd136;
	neg.f32 	%f2178, %f2177;
	setp.lt.s32 	%p542, %r4159, 0;
	selp.f32 	%f4571, %f2178, %f2177, %p542;
	bra.uni 	$L__BB0_545;
$L__BB0_544:
	mov.f32 	%f2179, 0f00000000;
	mul.rn.f32 	%f4571, %f332, %f2179;
	mov.b32 	%r7277, 0;
$L__BB0_545:
	add.s32 	%r4164, %r7277, 1;
	mul.rn.f32 	%f2180, %f4571, %f4571;
	and.b32  	%r4165, %r7277, 1;
	setp.eq.b32 	%p543, %r4165, 1;
	selp.f32 	%f2181, %f4571, 0f3F800000, %p543;
	fma.rn.f32 	%f2182, %f2180, %f2181, 0f00000000;
	fma.rn.f32 	%f2183, %f2180, 0f37CBAC00, 0fBAB607ED;
	selp.f32 	%f2184, 0fB94D4153, %f2183, %p543;
	selp.f32 	%f2185, 0f3C0885E4, 0f3D2AAABB, %p543;
	fma.rn.f32 	%f2186, %f2184, %f2180, %f2185;
	selp.f32 	%f2187, 0fBE2AAAA8, 0fBEFFFFFF, %p543;
	fma.rn.f32 	%f2188, %f2186, %f2180, %f2187;
	fma.rn.f32 	%f2189, %f2188, %f2182, %f2181;
	and.b32  	%r4166, %r4164, 2;
	setp.eq.s32 	%p544, %r4166, 0;
	mov.f32 	%f2190, 0f00000000;
	sub.f32 	%f2191, %f2190, %f2189;
	selp.f32 	%f2192, %f2189, %f2191, %p544;
	fma.rn.f32 	%f342, %f338, %f2192, %f332;
	mul.f32 	%f2193, %f342, 0f3F22F983;
	cvt.rni.s32.f32 	%r7285, %f2193;
	cvt.rn.f32.s32 	%f2194, %r7285;
	fma.rn.f32 	%f2195, %f2194, 0fBFC90FDA, %f342;
	fma.rn.f32 	%f2196, %f2194, 0fB3A22168, %f2195;
	fma.rn.f32 	%f4573, %f2194, 0fA7C234C5, %f2196;
	abs.f32 	%f344, %f342;
	setp.ltu.f32 	%p545, %f344, 0f47CE4780;
	mov.u32 	%r7281, %r7285;
	mov.f32 	%f4572, %f4573;
	@%p545 bra 	$L__BB0_553;
	setp.eq.f32 	%p546, %f344, 0f7F800000;
	@%p546 bra 	$L__BB0_552;
	mov.b32 	%r921, %f342;
	shl.b32 	%r4168, %r921, 8;
	or.b32  	%r922, %r4168, -2147483648;
	mov.b64 	%rd2876, 0;
	mov.b32 	%r7278, 0;
$L__BB0_548:
	.pragma "nounroll";
	mul.wide.u32 	%rd1355, %r7278, 4;
	mov.u64 	%rd1356, __cudart_i2opi_f;
	add.s64 	%rd1357, %rd1356, %rd1355;
	ld.global.nc.u32 	%r4169, [%rd1357];
	mad.wide.u32 	%rd1358, %r4169, %r922, %rd2876;
	shr.u64 	%rd2876, %rd1358, 32;
	add.s64 	%rd1359, %rd2, %rd1355;
	st.local.u32 	[%rd1359], %rd1358;
	add.s32 	%r7278, %r7278, 1;
	setp.ne.s32 	%p547, %r7278, 6;
	@%p547 bra 	$L__BB0_548;
	shr.u32 	%r4170, %r921, 23;
	st.local.u32 	[%rd2+24], %rd2876;
	and.b32  	%r925, %r4170, 31;
	and.b32  	%r4171, %r4170, 224;
	add.s32 	%r4172, %r4171, -128;
	shr.u32 	%r4173, %r4172, 5;
	mul.wide.u32 	%rd1360, %r4173, 4;
	sub.s64 	%rd213, %rd2, %rd1360;
	ld.local.u32 	%r7279, [%rd213+24];
	ld.local.u32 	%r7280, [%rd213+20];
	setp.eq.s32 	%p548, %r925, 0;
	@%p548 bra 	$L__BB0_551;
	shf.l.wrap.b32 	%r7279, %r7280, %r7279, %r925;
	ld.local.u32 	%r4174, [%rd213+16];
	shf.l.wrap.b32 	%r7280, %r4174, %r7280, %r925;
$L__BB0_551:
	shr.u32 	%r4175, %r7279, 30;
	shf.l.wrap.b32 	%r4176, %r7280, %r7279, 2;
	shl.b32 	%r4177, %r7280, 2;
	shr.u32 	%r4178, %r4176, 31;
	add.s32 	%r4179, %r4178, %r4175;
	neg.s32 	%r4180, %r4179;
	setp.lt.s32 	%p549, %r921, 0;
	selp.b32 	%r7281, %r4180, %r4179, %p549;
	xor.b32  	%r4181, %r4176, %r921;
	shr.s32 	%r4182, %r4176, 31;
	xor.b32  	%r4183, %r4182, %r4176;
	xor.b32  	%r4184, %r4182, %r4177;
	cvt.u64.u32 	%rd1361, %r4183;
	shl.b64 	%rd1362, %rd1361, 32;
	cvt.u64.u32 	%rd1363, %r4184;
	or.b64  	%rd1364, %rd1362, %rd1363;
	cvt.rn.f64.s64 	%fd137, %rd1364;
	mul.f64 	%fd138, %fd137, 0d3BF921FB54442D19;
	cvt.rn.f32.f64 	%f2197, %fd138;
	neg.f32 	%f2198, %f2197;
	setp.lt.s32 	%p550, %r4181, 0;
	selp.f32 	%f4572, %f2198, %f2197, %p550;
	bra.uni 	$L__BB0_553;
$L__BB0_552:
	mov.f32 	%f2199, 0f00000000;
	mul.rn.f32 	%f4572, %f342, %f2199;
	mov.b32 	%r7281, 0;
$L__BB0_553:
	setp.ltu.f32 	%p551, %f344, 0f47CE4780;
	mul.rn.f32 	%f2200, %f4572, %f4572;
	and.b32  	%r4186, %r7281, 1;
	setp.eq.b32 	%p552, %r4186, 1;
	selp.f32 	%f2201, 0f3F800000, %f4572, %p552;
	fma.rn.f32 	%f2202, %f2200, %f2201, 0f00000000;
	fma.rn.f32 	%f2203, %f2200, 0f37CBAC00, 0fBAB607ED;
	selp.f32 	%f2204, %f2203, 0fB94D4153, %p552;
	selp.f32 	%f2205, 0f3D2AAABB, 0f3C0885E4, %p552;
	fma.rn.f32 	%f2206, %f2204, %f2200, %f2205;
	selp.f32 	%f2207, 0fBEFFFFFF, 0fBE2AAAA8, %p552;
	fma.rn.f32 	%f2208, %f2206, %f2200, %f2207;
	fma.rn.f32 	%f2209, %f2208, %f2202, %f2201;
	and.b32  	%r4187, %r7281, 2;
	setp.eq.s32 	%p553, %r4187, 0;
	mov.f32 	%f2210, 0f00000000;
	sub.f32 	%f2211, %f2210, %f2209;
	selp.f32 	%f348, %f2209, %f2211, %p553;
	@%p551 bra 	$L__BB0_561;
	setp.eq.f32 	%p554, %f344, 0f7F800000;
	@%p554 bra 	$L__BB0_560;
	mov.b32 	%r934, %f342;
	shl.b32 	%r4189, %r934, 8;
	or.b32  	%r935, %r4189, -2147483648;
	mov.b64 	%rd2877, 0;
	mov.b32 	%r7282, 0;
$L__BB0_556:
	.pragma "nounroll";
	mul.wide.u32 	%rd1366, %r7282, 4;
	mov.u64 	%rd1367, __cudart_i2opi_f;
	add.s64 	%rd1368, %rd1367, %rd1366;
	ld.global.nc.u32 	%r4190, [%rd1368];
	mad.wide.u32 	%rd1369, %r4190, %r935, %rd2877;
	shr.u64 	%rd2877, %rd1369, 32;
	add.s64 	%rd1370, %rd1, %rd1366;
	st.local.u32 	[%rd1370], %rd1369;
	add.s32 	%r7282, %r7282, 1;
	setp.ne.s32 	%p555, %r7282, 6;
	@%p555 bra 	$L__BB0_556;
	shr.u32 	%r4191, %r934, 23;
	st.local.u32 	[%rd1+24], %rd2877;
	and.b32  	%r938, %r4191, 31;
	and.b32  	%r4192, %r4191, 224;
	add.s32 	%r4193, %r4192, -128;
	shr.u32 	%r4194, %r4193, 5;
	mul.wide.u32 	%rd1371, %r4194, 4;
	sub.s64 	%rd216, %rd1, %rd1371;
	ld.local.u32 	%r7283, [%rd216+24];
	ld.local.u32 	%r7284, [%rd216+20];
	setp.eq.s32 	%p556, %r938, 0;
	@%p556 bra 	$L__BB0_559;
	shf.l.wrap.b32 	%r7283, %r7284, %r7283, %r938;
	ld.local.u32 	%r4195, [%rd216+16];
	shf.l.wrap.b32 	%r7284, %r4195, %r7284, %r938;
$L__BB0_559:
	shr.u32 	%r4196, %r7283, 30;
	shf.l.wrap.b32 	%r4197, %r7284, %r7283, 2;
	shl.b32 	%r4198, %r7284, 2;
	shr.u32 	%r4199, %r4197, 31;
	add.s32 	%r4200, %r4199, %r4196;
	neg.s32 	%r4201, %r4200;
	setp.lt.s32 	%p557, %r934, 0;
	selp.b32 	%r7285, %r4201, %r4200, %p557;
	xor.b32  	%r4202, %r4197, %r934;
	shr.s32 	%r4203, %r4197, 31;
	xor.b32  	%r4204, %r4203, %r4197;
	xor.b32  	%r4205, %r4203, %r4198;
	cvt.u64.u32 	%rd1372, %r4204;
	shl.b64 	%rd1373, %rd1372, 32;
	cvt.u64.u32 	%rd1374, %r4205;
	or.b64  	%rd1375, %rd1373, %rd1374;
	cvt.rn.f64.s64 	%fd139, %rd1375;
	mul.f64 	%fd140, %fd139, 0d3BF921FB54442D19;
	cvt.rn.f32.f64 	%f2212, %fd140;
	neg.f32 	%f2213, %f2212;
	setp.lt.s32 	%p558, %r4202, 0;
	selp.f32 	%f4573, %f2213, %f2212, %p558;
	bra.uni 	$L__BB0_561;
$L__BB0_560:
	mov.f32 	%f2214, 0f00000000;
	mul.rn.f32 	%f4573, %f342, %f2214;
	mov.b32 	%r7285, 0;
$L__BB0_561:
	add.s32 	%r4207, %r7285, 1;
	mul.rn.f32 	%f2215, %f4573, %f4573;
	and.b32  	%r4208, %r7285, 1;
	setp.eq.b32 	%p559, %r4208, 1;
	selp.f32 	%f2216, %f4573, 0f3F800000, %p559;
	fma.rn.f32 	%f2217, %f2215, %f2216, 0f00000000;
	fma.rn.f32 	%f2218, %f2215, 0f37CBAC00, 0fBAB607ED;
	selp.f32 	%f2219, 0fB94D4153, %f2218, %p559;
	selp.f32 	%f2220, 0f3C0885E4, 0f3D2AAABB, %p559;
	fma.rn.f32 	%f2221, %f2219, %f2215, %f2220;
	selp.f32 	%f2222, 0fBE2AAAA8, 0fBEFFFFFF, %p559;
	fma.rn.f32 	%f2223, %f2221, %f2215, %f2222;
	fma.rn.f32 	%f2224, %f2223, %f2217, %f2216;
	and.b32  	%r4209, %r4207, 2;
	setp.eq.s32 	%p560, %r4209, 0;
	mov.f32 	%f2225, 0f00000000;
	sub.f32 	%f2226, %f2225, %f2224;
	selp.f32 	%f2227, %f2224, %f2226, %p560;
	fma.rn.f32 	%f352, %f348, %f2227, %f342;
	mul.f32 	%f2228, %f352, 0f3F22F983;
	cvt.rni.s32.f32 	%r7293, %f2228;
	cvt.rn.f32.s32 	%f2229, %r7293;
	fma.rn.f32 	%f2230, %f2229, 0fBFC90FDA, %f352;
	fma.rn.f32 	%f2231, %f2229, 0fB3A22168, %f2230;
	fma.rn.f32 	%f4575, %f2229, 0fA7C234C5, %f2231;
	abs.f32 	%f354, %f352;
	setp.ltu.f32 	%p561, %f354, 0f47CE4780;
	mov.u32 	%r7289, %r7293;
	mov.f32 	%f4574, %f4575;
	@%p561 bra 	$L__BB0_569;
	setp.eq.f32 	%p562, %f354, 0f7F800000;
	@%p562 bra 	$L__BB0_568;
	mov.b32 	%r948, %f352;
	shl.b32 	%r4211, %r948, 8;
	or.b32  	%r949, %r4211, -2147483648;
	mov.b64 	%rd2878, 0;
	mov.b32 	%r7286, 0;
$L__BB0_564:
	.pragma "nounroll";
	mul.wide.u32 	%rd1377, %r7286, 4;
	mov.u64 	%rd1378, __cudart_i2opi_f;
	add.s64 	%rd1379, %rd1378, %rd1377;
	ld.global.nc.u32 	%r4212, [%rd1379];
	mad.wide.u32 	%rd1380, %r4212, %r949, %rd2878;
	shr.u64 	%rd2878, %rd1380, 32;
	add.s64 	%rd1381, %rd2, %rd1377;
	st.local.u32 	[%rd1381], %rd1380;
	add.s32 	%r7286, %r7286, 1;
	setp.ne.s32 	%p563, %r7286, 6;
	@%p563 bra 	$L__BB0_564;
	shr.u32 	%r4213, %r948, 23;
	st.local.u32 	[%rd2+24], %rd2878;
	and.b32  	%r952, %r4213, 31;
	and.b32  	%r4214, %r4213, 224;
	add.s32 	%r4215, %r4214, -128;
	shr.u32 	%r4216, %r4215, 5;
	mul.wide.u32 	%rd1382, %r4216, 4;
	sub.s64 	%rd219, %rd2, %rd1382;
	ld.local.u32 	%r7287, [%rd219+24];
	ld.local.u32 	%r7288, [%rd219+20];
	setp.eq.s32 	%p564, %r952, 0;
	@%p564 bra 	$L__BB0_567;
	shf.l.wrap.b32 	%r7287, %r7288, %r7287, %r952;
	ld.local.u32 	%r4217, [%rd219+16];
	shf.l.wrap.b32 	%r7288, %r4217, %r7288, %r952;
$L__BB0_567:
	shr.u32 	%r4218, %r7287, 30;
	shf.l.wrap.b32 	%r4219, %r7288, %r7287, 2;
	shl.b32 	%r4220, %r7288, 2;
	shr.u32 	%r4221, %r4219, 31;
	add.s32 	%r4222, %r4221, %r4218;
	neg.s32 	%r4223, %r4222;
	setp.lt.s32 	%p565, %r948, 0;
	selp.b32 	%r7289, %r4223, %r4222, %p565;
	xor.b32  	%r4224, %r4219, %r948;
	shr.s32 	%r4225, %r4219, 31;
	xor.b32  	%r4226, %r4225, %r4219;
	xor.b32  	%r4227, %r4225, %r4220;
	cvt.u64.u32 	%rd1383, %r4226;
	shl.b64 	%rd1384, %rd1383, 32;
	cvt.u64.u32 	%rd1385, %r4227;
	or.b64  	%rd1386, %rd1384, %rd1385;
	cvt.rn.f64.s64 	%fd141, %rd1386;
	mul.f64 	%fd142, %fd141, 0d3BF921FB54442D19;
	cvt.rn.f32.f64 	%f2232, %fd142;
	neg.f32 	%f2233, %f2232;
	setp.lt.s32 	%p566, %r4224, 0;
	selp.f32 	%f4574, %f2233, %f2232, %p566;
	bra.uni 	$L__BB0_569;
$L__BB0_568:
	mov.f32 	%f2234, 0f00000000;
	mul.rn.f32 	%f4574, %f352, %f2234;
	mov.b32 	%r7289, 0;
$L__BB0_569:
	setp.ltu.f32 	%p567, %f354, 0f47CE4780;
	mul.rn.f32 	%f2235, %f4574, %f4574;
	and.b32  	%r4229, %r7289, 1;
	setp.eq.b32 	%p568, %r4229, 1;
	selp.f32 	%f2236, 0f3F800000, %f4574, %p568;
	fma.rn.f32 	%f2237, %f2235, %f2236, 0f00000000;
	fma.rn.f32 	%f2238, %f2235, 0f37CBAC00, 0fBAB607ED;
	selp.f32 	%f2239, %f2238, 0fB94D4153, %p568;
	selp.f32 	%f2240, 0f3D2AAABB, 0f3C0885E4, %p568;
	fma.rn.f32 	%f2241, %f2239, %f2235, %f2240;
	selp.f32 	%f2242, 0fBEFFFFFF, 0fBE2AAAA8, %p568;
	fma.rn.f32 	%f2243, %f2241, %f2235, %f2242;
	fma.rn.f32 	%f2244, %f2243, %f2237, %f2236;
	and.b32  	%r4230, %r7289, 2;
	setp.eq.s32 	%p569, %r4230, 0;
	mov.f32 	%f2245, 0f00000000;
	sub.f32 	%f2246, %f2245, %f2244;
	selp.f32 	%f358, %f2244, %f2246, %p569;
	@%p567 bra 	$L__BB0_577;
	setp.eq.f32 	%p570, %f354, 0f7F800000;
	@%p570 bra 	$L__BB0_576;
	mov.b32 	%r961, %f352;
	shl.b32 	%r4232, %r961, 8;
	or.b32  	%r962, %r4232, -2147483648;
	mov.b64 	%rd2879, 0;
	mov.b32 	%r7290, 0;
$L__BB0_572:
	.pragma "nounroll";
	mul.wide.u32 	%rd1388, %r7290, 4;
	mov.u64 	%rd1389, __cudart_i2opi_f;
	add.s64 	%rd1390, %rd1389, %rd1388;
	ld.global.nc.u32 	%r4233, [%rd1390];
	mad.wide.u32 	%rd1391, %r4233, %r962, %rd2879;
	shr.u64 	%rd2879, %rd1391, 32;
	add.s64 	%rd1392, %rd1, %rd1388;
	st.local.u32 	[%rd1392], %rd1391;
	add.s32 	%r7290, %r7290, 1;
	setp.ne.s32 	%p571, %r7290, 6;
	@%p571 bra 	$L__BB0_572;
	shr.u32 	%r4234, %r961, 23;
	st.local.u32 	[%rd1+24], %rd2879;
	and.b32  	%r965, %r4234, 31;
	and.b32  	%r4235, %r4234, 224;
	add.s32 	%r4236, %r4235, -128;
	shr.u32 	%r4237, %r4236, 5;
	mul.wide.u32 	%rd1393, %r4237, 4;
	sub.s64 	%rd222, %rd1, %rd1393;
	ld.local.u32 	%r7291, [%rd222+24];
	ld.local.u32 	%r7292, [%rd222+20];
	setp.eq.s32 	%p572, %r965, 0;
	@%p572 bra 	$L__BB0_575;
	shf.l.wrap.b32 	%r7291, %r7292, %r7291, %r965;
	ld.local.u32 	%r4238, [%rd222+16];
	shf.l.wrap.b32 	%r7292, %r4238, %r7292, %r965;
$L__BB0_575:
	shr.u32 	%r4239, %r7291, 30;
	shf.l.wrap.b32 	%r4240, %r7292, %r7291, 2;
	shl.b32 	%r4241, %r7292, 2;
	shr.u32 	%r4242, %r4240, 31;
	add.s32 	%r4243, %r4242, %r4239;
	neg.s32 	%r4244, %r4243;
	setp.lt.s32 	%p573, %r961, 0;
	selp.b32 	%r7293, %r4244, %r4243, %p573;
	xor.b32  	%r4245, %r4240, %r961;
	shr.s32 	%r4246, %r4240, 31;
	xor.b32  	%r4247, %r4246, %r4240;
	xor.b32  	%r4248, %r4246, %r4241;
	cvt.u64.u32 	%rd1394, %r4247;
	shl.b64 	%rd1395, %rd1394, 32;
	cvt.u64.u32 	%rd1396, %r4248;
	or.b64  	%rd1397, %rd1395, %rd1396;
	cvt.rn.f64.s64 	%fd143, %rd1397;
	mul.f64 	%fd144, %fd143, 0d3BF921FB54442D19;
	cvt.rn.f32.f64 	%f2247, %fd144;
	neg.f32 	%f2248, %f2247;
	setp.lt.s32 	%p574, %r4245, 0;
	selp.f32 	%f4575, %f2248, %f2247, %p574;
	bra.uni 	$L__BB0_577;
$L__BB0_576:
	mov.f32 	%f2249, 0f00000000;
	mul.rn.f32 	%f4575, %f352, %f2249;
	mov.b32 	%r7293, 0;
$L__BB0_577:
	add.s32 	%r4250, %r7293, 1;
	mul.rn.f32 	%f2250, %f4575, %f4575;
	and.b32  	%r4251, %r7293, 1;
	setp.eq.b32 	%p575, %r4251, 1;
	selp.f32 	%f2251, %f4575, 0f3F800000, %p575;
	fma.rn.f32 	%f2252, %f2250, %f2251, 0f00000000;
	fma.rn.f32 	%f2253, %f2250, 0f37CBAC00, 0fBAB607ED;
	selp.f32 	%f2254, 0fB94D4153, %f2253, %p575;
	selp.f32 	%f2255, 0f3C0885E4, 0f3D2AAABB, %p575;
	fma.rn.f32 	%f2256, %f2254, %f2250, %f2255;
	selp.f32 	%f2257, 0fBE2AAAA8, 0fBEFFFFFF, %p575;
	fma.rn.f32 	%f2258, %f2256, %f2250, %f2257;
	fma.rn.f32 	%f2259, %f2258, %f2252, %f2251;
	and.b32  	%r4252, %r4250, 2;
	setp.eq.s32 	%p576, %r4252, 0;
	mov.f32 	%f2260, 0f00000000;
	sub.f32 	%f2261, %f2260, %f2259;
	selp.f32 	%f2262, %f2259, %f2261, %p576;
	fma.rn.f32 	%f362, %f358, %f2262, %f352;
	mul.f32 	%f2263, %f362, 0f3F22F983;
	cvt.rni.s32.f32 	%r7301, %f2263;
	cvt.rn.f32.s32 	%f2264, %r7301;
	fma.rn.f32 	%f2265, %f2264, 0fBFC90FDA, %f362;
	fma.rn.f32 	%f2266, %f2264, 0fB3A22168, %f2265;
	fma.rn.f32 	%f4577, %f2264, 0fA7C234C5, %f2266;
	abs.f32 	%f364, %f362;
	setp.ltu.f32 	%p577, %f364, 0f47CE4780;
	mov.u32 	%r7297, %r7301;
	mov.f32 	%f4576, %f4577;
	@%p577 bra 	$L__BB0_585;
	setp.eq.f32 	%p578, %f364, 0f7F800000;
	@%p578 bra 	$L__BB0_584;
	mov.b32 	%r975, %f362;
	shl.b32 	%r4254, %r975, 8;
	or.b32  	%r976, %r4254, -2147483648;
	mov.b64 	%rd2880, 0;
	mov.b32 	%r7294, 0;
$L__BB0_580:
	.pragma "nounroll";
	mul.wide.u32 	%rd1399, %r7294, 4;
	mov.u64 	%rd1400, __cudart_i2opi_f;
	add.s64 	%rd1401, %rd1400, %rd1399;
	ld.global.nc.u32 	%r4255, [%rd1401];
	mad.wide.u32 	%rd1402, %r4255, %r976, %rd2880;
	shr.u64 	%rd2880, %rd1402, 32;
	add.s64 	%rd1403, %rd2, %rd1399;
	st.local.u32 	[%rd1403], %rd1402;
	add.s32 	%r7294, %r7294, 1;
	setp.ne.s32 	%p579, %r7294, 6;
	@%p579 bra 	$L__BB0_580;
	shr.u32 	%r4256, %r975, 23;
	st.local.u32 	[%rd2+24], %rd2880;
	and.b32  	%r979, %r4256, 31;
	and.b32  	%r4257, %r4256, 224;
	add.s32 	%r4258, %r4257, -128;
	shr.u32 	%r4259, %r4258, 5;
	mul.wide.u32 	%rd1404, %r4259, 4;
	sub.s64 	%rd225, %rd2, %rd1404;
	ld.local.u32 	%r7295, [%rd225+24];
	ld.local.u32 	%r7296, [%rd225+20];
	setp.eq.s32 	%p580, %r979, 0;
	@%p580 bra 	$L__BB0_583;
	shf.l.wrap.b32 	%r7295, %r7296, %r7295, %r979;
	ld.local.u32 	%r4260, [%rd225+16];
	shf.l.wrap.b32 	%r7296, %r4260, %r7296, %r979;
$L__BB0_583:
	shr.u32 	%r4261, %r7295, 30;
	shf.l.wrap.b32 	%r4262, %r7296, %r7295, 2;
	shl.b32 	%r4263, %r7296, 2;
	shr.u32 	%r4264, %r4262, 31;
	add.s32 	%r4265, %r4264, %r4261;
	neg.s32 	%r4266, %r4265;
	setp.lt.s32 	%p581, %r975, 0;
	selp.b32 	%r7297, %r4266, %r4265, %p581;
	xor.b32  	%r4267, %r4262, %r975;
	shr.s32 	%r4268, %r4262, 31;
	xor.b32  	%r4269, %r4268, %r4262;
	xor.b32  	%r4270, %r4268, %r4263;
	cvt.u64.u32 	%rd1405, %r4269;
	shl.b64 	%rd1406, %rd1405, 32;
	cvt.u64.u32 	%rd1407, %r4270;
	or.b64  	%rd1408, %rd1406, %rd1407;
	cvt.rn.f64.s64 	%fd145, %rd1408;
	mul.f64 	%fd146, %fd145, 0d3BF921FB54442D19;
	cvt.rn.f32.f64 	%f2267, %fd146;
	neg.f32 	%f2268, %f2267;
	setp.lt.s32 	%p582, %r4267, 0;
	selp.f32 	%f4576, %f2268, %f2267, %p582;
	bra.uni 	$L__BB0_585;
$L__BB0_584:
	mov.f32 	%f2269, 0f00000000;
	mul.rn.f32 	%f4576, %f362, %f2269;
	mov.b32 	%r7297, 0;
$L__BB0_585:
	setp.ltu.f32 	%p583, %f364, 0f47CE4780;
	mul.rn.f32 	%f2270, %f4576, %f4576;
	and.b32  	%r4272, %r7297, 1;
	setp.eq.b32 	%p584, %r4272, 1;
	selp.f32 	%f2271, 0f3F800000, %f4576, %p584;
	fma.rn.f32 	%f2272, %f2270, %f2271, 0f00000000;
	fma.rn.f32 	%f2273, %f2270, 0f37CBAC00, 0fBAB607ED;
	selp.f32 	%f2274, %f2273, 0fB94D4153, %p584;
	selp.f32 	%f2275, 0f3D2AAABB, 0f3C0885E4, %p584;
	fma.rn.f32 	%f2276, %f2274, %f2270, %f2275;
	selp.f32 	%f2277, 0fBEFFFFFF, 0fBE2AAAA8, %p584;
	fma.rn.f32 	%f2278, %f2276, %f2270, %f2277;
	fma.rn.f32 	%f2279, %f2278, %f2272, %f2271;
	and.b32  	%r4273, %r7297, 2;
	setp.eq.s32 	%p585, %r4273, 0;
	mov.f32 	%f2280, 0f00000000;
	sub.f32 	%f2281, %f2280, %f2279;
	selp.f32 	%f368, %f2279, %f2281, %p585;
	@%p583 bra 	$L__BB0_593;
	setp.eq.f32 	%p586, %f364, 0f7F800000;
	@%p586 bra 	$L__BB0_592;
	mov.b32 	%r988, %f362;
	shl.b32 	%r4275, %r988, 8;
	or.b32  	%r989, %r4275, -2147483648;
	mov.b64 	%rd2881, 0;
	mov.b32 	%r7298, 0;
$L__BB0_588:
	.pragma "nounroll";
	mul.wide.u32 	%rd1410, %r7298, 4;
	mov.u64 	%rd1411, __cudart_i2opi_f;
	add.s64 	%rd1412, %rd1411, %rd1410;
	ld.global.nc.u32 	%r4276, [%rd1412];
	mad.wide.u32 	%rd1413, %r4276, %r989, %rd2881;
	shr.u64 	%rd2881, %rd1413, 32;
	add.s64 	%rd1414, %rd1, %rd1410;
	st.local.u32 	[%rd1414], %rd1413;
	add.s32 	%r7298, %r7298, 1;
	setp.ne.s32 	%p587, %r7298, 6;
	@%p587 bra 	$L__BB0_588;
	shr.u32 	%r4277, %r988, 23;
	st.local.u32 	[%rd1+24], %rd2881;
	and.b32  	%r992, %r4277, 31;
	and.b32  	%r4278, %r4277, 224;
	add.s32 	%r4279, %r4278, -128;
	shr.u32 	%r4280, %r4279, 5;
	mul.wide.u32 	%rd1415, %r4280, 4;
	sub.s64 	%rd228, %rd1, %rd1415;
	ld.local.u32 	%r7299, [%rd228+24];
	ld.local.u32 	%r7300, [%rd228+20];
	setp.eq.s32 	%p588, %r992, 0;
	@%p588 bra 	$L__BB0_591;
	shf.l.wrap.b32 	%r7299, %r7300, %r7299, %r992;
	ld.local.u32 	%r4281, [%rd228+16];
	shf.l.wrap.b32 	%r7300, %r4281, %r7300, %r992;
$L__BB0_591:
	shr.u32 	%r4282, %r7299, 30;
	shf.l.wrap.b32 	%r4283, %r7300, %r7299, 2;
	shl.b32 	%r4284, %r7300, 2;
	shr.u32 	%r4285, %r4283, 31;
	add.s32 	%r4286, %r4285, %r4282;
	neg.s32 	%r4287, %r4286;
	setp.lt.s32 	%p589, %r988, 0;
	selp.b32 	%r7301, %r4287, %r4286, %p589;
	xor.b32  	%r4288, %r4283, %r988;
	shr.s32 	%r4289, %r4283, 31;
	xor.b32  	%r4290, %r4289, %r4283;
	xor.b32  	%r4291, %r4289, %r4284;
	cvt.u64.u32 	%rd1416, %r4290;
	shl.b64 	%rd1417, %rd1416, 32;
	cvt.u64.u32 	%rd1418, %r4291;
	or.b64  	%rd1419, %rd1417, %rd1418;
	cvt.rn.f64.s64 	%fd147, %rd1419;
	mul.f64 	%fd148, %fd147, 0d3BF921FB54442D19;
	cvt.rn.f32.f64 	%f2282, %fd148;
	neg.f32 	%f2283, %f2282;
	setp.lt.s32 	%p590, %r4288, 0;
	selp.f32 	%f4577, %f2283, %f2282, %p590;
	bra.uni 	$L__BB0_593;
$L__BB0_592:
	mov.f32 	%f2284, 0f00000000;
	mul.rn.f32 	%f4577, %f362, %f2284;
	mov.b32 	%r7301, 0;
$L__BB0_593:
	add.s32 	%r4293, %r7301, 1;
	mul.rn.f32 	%f2285, %f4577, %f4577;
	and.b32  	%r4294, %r7301, 1;
	setp.eq.b32 	%p591, %r4294, 1;
	selp.f32 	%f2286, %f4577, 0f3F800000, %p591;
	fma.rn.f32 	%f2287, %f2285, %f2286, 0f00000000;
	fma.rn.f32 	%f2288, %f2285, 0f37CBAC00, 0fBAB607ED;
	selp.f32 	%f2289, 0fB94D4153, %f2288, %p591;
	selp.f32 	%f2290, 0f3C0885E4, 0f3D2AAABB, %p591;
	fma.rn.f32 	%f2291, %f2289, %f2285, %f2290;
	selp.f32 	%f2292, 0fBE2AAAA8, 0fBEFFFFFF, %p591;
	fma.rn.f32 	%f2293, %f2291, %f2285, %f2292;
	fma.rn.f32 	%f2294, %f2293, %f2287, %f2286;
	and.b32  	%r4295, %r4293, 2;
	setp.eq.s32 	%p592, %r4295, 0;
	mov.f32 	%f2295, 0f00000000;
	sub.f32 	%f2296, %f2295, %f2294;
	selp.f32 	%f2297, %f2294, %f2296, %p592;
	fma.rn.f32 	%f372, %f368, %f2297, %f362;
	mul.f32 	%f2298, %f372, 0f3F22F983;
	cvt.rni.s32.f32 	%r7309, %f2298;
	cvt.rn.f32.s32 	%f2299, %r7309;
	fma.rn.f32 	%f2300, %f2299, 0fBFC90FDA, %f372;
	fma.rn.f32 	%f2301, %f2299, 0fB3A22168, %f2300;
	fma.rn.f32 	%f4579, %f2299, 0fA7C234C5, %f2301;
	abs.f32 	%f374, %f372;
	setp.ltu.f32 	%p593, %f374, 0f47CE4780;
	mov.u32 	%r7305, %r7309;
	mov.f32 	%f4578, %f4579;
	@%p593 bra 	$L__BB0_601;
	setp.eq.f32 	%p594, %f374, 0f7F800000;
	@%p594 bra 	$L__BB0_600;
	mov.b32 	%r1002, %f372;
	shl.b32 	%r4297, %r1002, 8;
	or.b32  	%r1003, %r4297, -2147483648;
	mov.b64 	%rd2882, 0;
	mov.b32 	%r7302, 0;
$L__BB0_596:
	.pragma "nounroll";
	mul.wide.u32 	%rd1421, %r7302, 4;
	mov.u64 	%rd1422, __cudart_i2opi_f;
	add.s64 	%rd1423, %rd1422, %rd1421;
	ld.global.nc.u32 	%r4298, [%rd1423];
	mad.wide.u32 	%rd1424, %r4298, %r1003, %rd2882;
	shr.u64 	%rd2882, %rd1424, 32;
	add.s64 	%rd1425, %rd2, %rd1421;
	st.local.u32 	[%rd1425], %rd1424;
	add.s32 	%r7302, %r7302, 1;
	setp.ne.s32 	%p595, %r7302, 6;
	@%p595 bra 	$L__BB0_596;
	shr.u32 	%r4299, %r1002, 23;
	st.local.u32 	[%rd2+24], %rd2882;
	and.b32  	%r1006, %r4299, 31;
	and.b32  	%r4300, %r4299, 224;
	add.s32 	%r4301, %r4300, -128;
	shr.u32 	%r4302, %r4301, 5;
	mul.wide.u32 	%rd1426, %r4302, 4;
	sub.s64 	%rd231, %rd2, %rd1426;
	ld.local.u32 	%r7303, [%rd231+24];
	ld.local.u32 	%r7304, [%rd231+20];
	setp.eq.s32 	%p596, %r1006, 0;
	@%p596 bra 	$L__BB0_599;
	shf.l.wrap.b32 	%r7303, %r7304, %r7303, %r1006;
	ld.local.u32 	%r4303, [%rd231+16];
	shf.l.wrap.b32 	%r7304, %r4303, %r7304, %r1006;
$L__BB0_599:
	shr.u32 	%r4304, %r7303, 30;
	shf.l.wrap.b32 	%r4305, %r7304, %r7303, 2;
	shl.b32 	%r4306, %r7304, 2;
	shr.u32 	%r4307, %r4305, 31;
	add.s32 	%r4308, %r4307, %r4304;
	neg.s32 	%r4309, %r4308;
	setp.lt.s32 	%p597, %r1002, 0;
	selp.b32 	%r7305, %r4309, %r4308, %p597;
	xor.b32  	%r4310, %r4305, %r1002;
	shr.s32 	%r4311, %r4305, 31;
	xor.b32  	%r4312, %r4311, %r4305;
	xor.b32  	%r4313, %r4311, %r4306;
	cvt.u64.u32 	%rd1427, %r4312;
	shl.b64 	%rd1428, %rd1427, 32;
	cvt.u64.u32 	%rd1429, %r4313;
	or.b64  	%rd1430, %rd1428, %rd1429;
	cvt.rn.f64.s64 	%fd149, %rd1430;
	mul.f64 	%fd150, %fd149, 0d3BF921FB54442D19;
	cvt.rn.f32.f64 	%f2302, %fd150;
	neg.f32 	%f2303, %f2302;
	setp.lt.s32 	%p598, %r4310, 0;
	selp.f32 	%f4578, %f2303, %f2302, %p598;
	bra.uni 	$L__BB0_601;
$L__BB0_600:
	mov.f32 	%f2304, 0f00000000;
	mul.rn.f32 	%f4578, %f372, %f2304;
	mov.b32 	%r7305, 0;
$L__BB0_601:
	setp.ltu.f32 	%p599, %f374, 0f47CE4780;
	mul.rn.f32 	%f2305, %f4578, %f4578;
	and.b32  	%r4315, %r7305, 1;
	setp.eq.b32 	%p600, %r4315, 1;
	selp.f32 	%f2306, 0f3F800000, %f4578, %p600;
	fma.rn.f32 	%f2307, %f2305, %f2306, 0f00000000;
	fma.rn.f32 	%f2308, %f2305, 0f37CBAC00, 0fBAB607ED;
	selp.f32 	%f2309, %f2308, 0fB94D4153, %p600;
	selp.f32 	%f2310, 0f3D2AAABB, 0f3C0885E4, %p600;
	fma.rn.f32 	%f2311, %f2309, %f2305, %f2310;
	selp.f32 	%f2312, 0fBEFFFFFF, 0fBE2AAAA8, %p600;
	fma.rn.f32 	%f2313, %f2311, %f2305, %f2312;
	fma.rn.f32 	%f2314, %f2313, %f2307, %f2306;
	and.b32  	%r4316, %r7305, 2;
	setp.eq.s32 	%p601, %r4316, 0;
	mov.f32 	%f2315, 0f00000000;
	sub.f32 	%f2316, %f2315, %f2314;
	selp.f32 	%f378, %f2314, %f2316, %p601;
	@%p599 bra 	$L__BB0_609;
	setp.eq.f32 	%p602, %f374, 0f7F800000;
	@%p602 bra 	$L__BB0_608;
	mov.b32 	%r1015, %f372;
	shl.b32 	%r4318, %r1015, 8;
	or.b32  	%r1016, %r4318, -2147483648;
	mov.b64 	%rd2883, 0;
	mov.b32 	%r7306, 0;
$L__BB0_604:
	.pragma "nounroll";
	mul.wide.u32 	%rd1432, %r7306, 4;
	mov.u64 	%rd1433, __cudart_i2opi_f;
	add.s64 	%rd1434, %rd1433, %rd1432;
	ld.global.nc.u32 	%r4319, [%rd1434];
	mad.wide.u32 	%rd1435, %r4319, %r1016, %rd2883;
	shr.u64 	%rd2883, %rd1435, 32;
	add.s64 	%rd1436, %rd1, %rd1432;
	st.local.u32 	[%rd1436], %rd1435;
	add.s32 	%r7306, %r7306, 1;
	setp.ne.s32 	%p603, %r7306, 6;
	@%p603 bra 	$L__BB0_604;
	shr.u32 	%r4320, %r1015, 23;
	st.local.u32 	[%rd1+24], %rd2883;
	and.b32  	%r1019, %r4320, 31;
	and.b32  	%r4321, %r4320, 224;
	add.s32 	%r4322, %r4321, -128;
	shr.u32 	%r4323, %r4322, 5;
	mul.wide.u32 	%rd1437, %r4323, 4;
	sub.s64 	%rd234, %rd1, %rd1437;
	ld.local.u32 	%r7307, [%rd234+24];
	ld.local.u32 	%r7308, [%rd234+20];
	setp.eq.s32 	%p604, %r1019, 0;
	@%p604 bra 	$L__BB0_607;
	shf.l.wrap.b32 	%r7307, %r7308, %r7307, %r1019;
	ld.local.u32 	%r4324, [%rd234+16];
	shf.l.wrap.b32 	%r7308, %r4324, %r7308, %r1019;
$L__BB0_607:
	shr.u32 	%r4325, %r7307, 30;
	shf.l.wrap.b32 	%r4326, %r7308, %r7307, 2;
	shl.b32 	%r4327, %r7308, 2;
	shr.u32 	%r4328, %r4326, 31;
	add.s32 	%r4329, %r4328, %r4325;
	neg.s32 	%r4330, %r4329;
	setp.lt.s32 	%p605, %r1015, 0;
	selp.b32 	%r7309, %r4330, %r4329, %p605;
	xor.b32  	%r4331, %r4326, %r1015;
	shr.s32 	%r4332, %r4326, 31;
	xor.b32  	%r4333, %r4332, %r4326;
	xor.b32  	%r4334, %r4332, %r4327;
	cvt.u64.u32 	%rd1438, %r4333;
	shl.b64 	%rd1439, %rd1438, 32;
	cvt.u64.u32 	%rd1440, %r4334;
	or.b64  	%rd1441, %rd1439, %rd1440;
	cvt.rn.f64.s64 	%fd151, %rd1441;
	mul.f64 	%fd152, %fd151, 0d3BF921FB54442D19;
	cvt.rn.f32.f64 	%f2317, %fd152;
	neg.f32 	%f2318, %f2317;
	setp.lt.s32 	%p606, %r4331, 0;
	selp.f32 	%f4579, %f2318, %f2317, %p606;
	bra.uni 	$L__BB0_609;
$L__BB0_608:
	mov.f32 	%f2319, 0f00000000;
	mul.rn.f32 	%f4579, %f372, %f2319;
	mov.b32 	%r7309, 0;
$L__BB0_609:
	add.s32 	%r4336, %r7309, 1;
	mul.rn.f32 	%f2320, %f4579, %f4579;
	and.b32  	%r4337, %r7309, 1;
	setp.eq.b32 	%p607, %r4337, 1;
	selp.f32 	%f2321, %f4579, 0f3F800000, %p607;
	fma.rn.f32 	%f2322, %f2320, %f2321, 0f00000000;
	fma.rn.f32 	%f2323, %f2320, 0f37CBAC00, 0fBAB607ED;
	selp.f32 	%f2324, 0fB94D4153, %f2323, %p607;
	selp.f32 	%f2325, 0f3C0885E4, 0f3D2AAABB, %p607;
	fma.rn.f32 	%f2326, %f2324, %f2320, %f2325;
	selp.f32 	%f2327, 0fBE2AAAA8, 0fBEFFFFFF, %p607;
	fma.rn.f32 	%f2328, %f2326, %f2320, %f2327;
	fma.rn.f32 	%f2329, %f2328, %f2322, %f2321;
	and.b32  	%r4338, %r4336, 2;
	setp.eq.s32 	%p608, %r4338, 0;
	mov.f32 	%f2330, 0f00000000;
	sub.f32 	%f2331, %f2330, %f2329;
	selp.f32 	%f2332, %f2329, %f2331, %p608;
	fma.rn.f32 	%f382, %f378, %f2332, %f372;
	mul.f32 	%f2333, %f382, 0f3F22F983;
	cvt.rni.s32.f32 	%r7317, %f2333;
	cvt.rn.f32.s32 	%f2334, %r7317;
	fma.rn.f32 	%f2335, %f2334, 0fBFC90FDA, %f382;
	fma.rn.f32 	%f2336, %f2334, 0fB3A22168, %f2335;
	fma.rn.f32 	%f4581, %f2334, 0fA7C234C5, %f2336;
	abs.f32 	%f384, %f382;
	setp.ltu.f32 	%p609, %f384, 0f47CE4780;
	mov.u32 	%r7313, %r7317;
	mov.f32 	%f4580, %f4581;
	@%p609 bra 	$L__BB0_617;
	setp.eq.f32 	%p610, %f384, 0f7F800000;
	@%p610 bra 	$L__BB0_616;
	mov.b32 	%r1029, %f382;
	shl.b32 	%r4340, %r1029, 8;
	or.b32  	%r1030, %r4340, -2147483648;
	mov.b64 	%rd2884, 0;
	mov.b32 	%r7310, 0;
$L__BB0_612:
	.pragma "nounroll";
	mul.wide.u32 	%rd1443, %r7310, 4;
	mov.u64 	%rd1444, __cudart_i2opi_f;
	add.s64 	%rd1445, %rd1444, %rd1443;
	ld.global.nc.u32 	%r4341, [%rd1445];
	mad.wide.u32 	%rd1446, %r4341, %r1030, %rd2884;
	shr.u64 	%rd2884, %rd1446, 32;
	add.s64 	%rd1447, %rd2, %rd1443;
	st.local.u32 	[%rd1447], %rd1446;
	add.s32 	%r7310, %r7310, 1;
	setp.ne.s32 	%p611, %r7310, 6;
	@%p611 bra 	$L__BB0_612;
	shr.u32 	%r4342, %r1029, 23;
	st.local.u32 	[%rd2+24], %rd2884;
	and.b32  	%r1033, %r4342, 31;
	and.b32  	%r4343, %r4342, 224;
	add.s32 	%r4344, %r4343, -128;
	shr.u32 	%r4345, %r4344, 5;
	mul.wide.u32 	%rd1448, %r4345, 4;
	sub.s64 	%rd237, %rd2, %rd1448;
	ld.local.u32 	%r7311, [%rd237+24];
	ld.local.u32 	%r7312, [%rd237+20];
	setp.eq.s32 	%p612, %r1033, 0;
	@%p612 bra 	$L__BB0_615;
	shf.l.wrap.b32 	%r7311, %r7312, %r7311, %r1033;
	ld.local.u32 	%r4346, [%rd237+16];
	shf.l.wrap.b32 	%r7312, %r4346, %r7312, %r1033;
$L__BB0_615:
	shr.u32 	%r4347, %r7311, 30;
	shf.l.wrap.b32 	%r4348, %r7312, %r7311, 2;
	shl.b32 	%r4349, %r7312, 2;
	shr.u32 	%r4350, %r4348, 31;
	add.s32 	%r4351, %r4350, %r4347;
	neg.s32 	%r4352, %r4351;
	setp.lt.s32 	%p613, %r1029, 0;
	selp.b32 	%r7313, %r4352, %r4351, %p613;
	xor.b32  	%r4353, %r4348, %r1029;
	shr.s32 	%r4354, %r4348, 31;
	xor.b32  	%r4355, %r4354, %r4348;
	xor.b32  	%r4356, %r4354, %r4349;
	cvt.u64.u32 	%rd1449, %r4355;
	shl.b64 	%rd1450, %rd1449, 32;
	cvt.u64.u32 	%rd1451, %r4356;
	or.b64  	%rd1452, %rd1450, %rd1451;
	cvt.rn.f64.s64 	%fd153, %rd1452;
	mul.f64 	%fd154, %fd153, 0d3BF921FB54442D19;
	cvt.rn.f32.f64 	%f2337, %fd154;
	neg.f32 	%f2338, %f2337;
	setp.lt.s32 	%p614, %r4353, 0;
	selp.f32 	%f4580, %f2338, %f2337, %p614;
	bra.uni 	$L__BB0_617;
$L__BB0_616:
	mov.f32 	%f2339, 0f00000000;
	mul.rn.f32 	%f4580, %f382, %f2339;
	mov.b32 	%r7313, 0;
$L__BB0_617:
	setp.ltu.f32 	%p615, %f384, 0f47CE4780;
	mul.rn.f32 	%f2340, %f4580, %f4580;
	and.b32  	%r4358, %r7313, 1;
	setp.eq.b32 	%p616, %r4358, 1;
	selp.f32 	%f2341, 0f3F800000, %f4580, %p616;
	fma.rn.f32 	%f2342, %f2340, %f2341, 0f00000000;
	fma.rn.f32 	%f2343, %f2340, 0f37CBAC00, 0fBAB607ED;
	selp.f32 	%f2344, %f2343, 0fB94D4153, %p616;
	selp.f32 	%f2345, 0f3D2AAABB, 0f3C0885E4, %p616;
	fma.rn.f32 	%f2346, %f2344, %f2340, %f2345;
	selp.f32 	%f2347, 0fBEFFFFFF, 0fBE2AAAA8, %p616;
	fma.rn.f32 	%f2348, %f2346, %f2340, %f2347;
	fma.rn.f32 	%f2349, %f2348, %f2342, %f2341;
	and.b32  	%r4359, %r7313, 2;
	setp.eq.s32 	%p617, %r4359, 0;
	mov.f32 	%f2350, 0f00000000;
	sub.f32 	%f2351, %f2350, %f2349;
	selp.f32 	%f388, %f2349, %f2351, %p617;
	@%p615 bra 	$L__BB0_625;
	setp.eq.f32 	%p618, %f384, 0f7F800000;
	@%p618 bra 	$L__BB0_624;
	mov.b32 	%r1042, %f382;
	shl.b32 	%r4361, %r1042, 8;
	or.b32  	%r1043, %r4361, -2147483648;
	mov.b64 	%rd2885, 0;
	mov.b32 	%r7314, 0;
$L__BB0_620:
	.pragma "nounroll";
	mul.wide.u32 	%rd1454, %r7314, 4;
	mov.u64 	%rd1455, __cudart_i2opi_f;
	add.s64 	%rd1456, %rd1455, %rd1454;
	ld.global.nc.u32 	%r4362, [%rd1456];
	mad.wide.u32 	%rd1457, %r4362, %r1043, %rd2885;
	shr.u64 	%rd2885, %rd1457, 32;
	add.s64 	%rd1458, %rd1, %rd1454;
	st.local.u32 	[%rd1458], %rd1457;
	add.s32 	%r7314, %r7314, 1;
	setp.ne.s32 	%p619, %r7314, 6;
	@%p619 bra 	$L__BB0_620;
	shr.u32 	%r4363, %r1042, 23;
	st.local.u32 	[%rd1+24], %rd2885;
	and.b32  	%r1046, %r4363, 31;
	and.b32  	%r4364, %r4363, 224;
	add.s32 	%r4365, %r4364, -128;
	shr.u32 	%r4366, %r4365, 5;
	mul.wide.u32 	%rd1459, %r4366, 4;
	sub.s64 	%rd240, %rd1, %rd1459;
	ld.local.u32 	%r7315, [%rd240+24];
	ld.local.u32 	%r7316, [%rd240+20];
	setp.eq.s32 	%p620, %r1046, 0;
	@%p620 bra 	$L__BB0_623;
	shf.l.wrap.b32 	%r7315, %r7316, %r7315, %r1046;
	ld.local.u32 	%r4367, [%rd240+16];
	shf.l.wrap.b32 	%r7316, %r4367, %r7316, %r1046;
$L__BB0_623:
	shr.u32 	%r4368, %r7315, 30;
	shf.l.wrap.b32 	%r4369, %r7316, %r7315, 2;
	shl.b32 	%r4370, %r7316, 2;
	shr.u32 	%r4371, %r4369, 31;
	add.s32 	%r4372, %r4371, %r4368;
	neg.s32 	%r4373, %r4372;
	setp.lt.s32 	%p621, %r1042, 0;
	selp.b32 	%r7317, %r4373, %r4372, %p621;
	xor.b32  	%r4374, %r4369, %r1042;
	shr.s32 	%r4375, %r4369, 31;
	xor.b32  	%r4376, %r4375, %r4369;
	xor.b32  	%r4377, %r4375, %r4370;
	cvt.u64.u32 	%rd1460, %r4376;
	shl.b64 	%rd1461, %rd1460, 32;
	cvt.u64.u32 	%rd1462, %r4377;
	or.b64  	%rd1463, %rd1461, %rd1462;
	cvt.rn.f64.s64 	%fd155, %rd1463;
	mul.f64 	%fd156, %fd155, 0d3BF921FB54442D19;
	cvt.rn.f32.f64 	%f2352, %fd156;
	neg.f32 	%f2353, %f2352;
	setp.lt.s32 	%p622, %r4374, 0;
	selp.f32 	%f4581, %f2353, %f2352, %p622;
	bra.uni 	$L__BB0_625;
$L__BB0_624:
	mov.f32 	%f2354, 0f00000000;
	mul.rn.f32 	%f4581, %f382, %f2354;
	mov.b32 	%r7317, 0;
$L__BB0_625:
	add.s32 	%r4379, %r7317, 1;
	mul.rn.f32 	%f2355, %f4581, %f4581;
	and.b32  	%r4380, %r7317, 1;
	setp.eq.b32 	%p623, %r4380, 1;
	selp.f32 	%f2356, %f4581, 0f3F800000, %p623;
	fma.rn.f32 	%f2357, %f2355, %f2356, 0f00000000;
	fma.rn.f32 	%f2358, %f2355, 0f37CBAC00, 0fBAB607ED;
	selp.f32 	%f2359, 0fB94D4153, %f2358, %p623;
	selp.f32 	%f2360, 0f3C0885E4, 0f3D2AAABB, %p623;
	fma.rn.f32 	%f2361, %f2359, %f2355, %f2360;
	selp.f32 	%f2362, 0fBE2AAAA8, 0fBEFFFFFF, %p623;
	fma.rn.f32 	%f2363, %f2361, %f2355, %f2362;
	fma.rn.f32 	%f2364, %f2363, %f2357, %f2356;
	and.b32  	%r4381, %r4379, 2;
	setp.eq.s32 	%p624, %r4381, 0;
	mov.f32 	%f2365, 0f00000000;
	sub.f32 	%f2366, %f2365, %f2364;
	selp.f32 	%f2367, %f2364, %f2366, %p624;
	fma.rn.f32 	%f392, %f388, %f2367, %f382;
	mul.f32 	%f2368, %f392, 0f3F22F983;
	cvt.rni.s32.f32 	%r7325, %f2368;
	cvt.rn.f32.s32 	%f2369, %r7325;
	fma.rn.f32 	%f2370, %f2369, 0fBFC90FDA, %f392;
	fma.rn.f32 	%f2371, %f2369, 0fB3A22168, %f2370;
	fma.rn.f32 	%f4583, %f2369, 0fA7C234C5, %f2371;
	abs.f32 	%f394, %f392;
	setp.ltu.f32 	%p625, %f394, 0f47CE4780;
	mov.u32 	%r7321, %r7325;
	mov.f32 	%f4582, %f4583;
	@%p625 bra 	$L__BB0_633;
	setp.eq.f32 	%p626, %f394, 0f7F800000;
	@%p626 bra 	$L__BB0_632;
	mov.b32 	%r1056, %f392;
	shl.b32 	%r4383, %r1056, 8;
	or.b32  	%r1057, %r4383, -2147483648;
	mov.b64 	%rd2886, 0;
	mov.b32 	%r7318, 0;
$L__BB0_628:
	.pragma "nounroll";
	mul.wide.u32 	%rd1465, %r7318, 4;
	mov.u64 	%rd1466, __cudart_i2opi_f;
	add.s64 	%rd1467, %rd1466, %rd1465;
	ld.global.nc.u32 	%r4384, [%rd1467];
	mad.wide.u32 	%rd1468, %r4384, %r1057, %rd2886;
	shr.u64 	%rd2886, %rd1468, 32;
	add.s64 	%rd1469, %rd2, %rd1465;
	st.local.u32 	[%rd1469], %rd1468;
	add.s32 	%r7318, %r7318, 1;
	setp.ne.s32 	%p627, %r7318, 6;
	@%p627 bra 	$L__BB0_628;
	shr.u32 	%r4385, %r1056, 23;
	st.local.u32 	[%rd2+24], %rd2886;
	and.b32  	%r1060, %r4385, 31;
	and.b32  	%r4386, %r4385, 224;
	add.s32 	%r4387, %r4386, -128;
	shr.u32 	%r4388, %r4387, 5;
	mul.wide.u32 	%rd1470, %r4388, 4;
	sub.s64 	%rd243, %rd2, %rd1470;
	ld.local.u32 	%r7319, [%rd243+24];
	ld.local.u32 	%r7320, [%rd243+20];
	setp.eq.s32 	%p628, %r1060, 0;
	@%p628 bra 	$L__BB0_631;
	shf.l.wrap.b32 	%r7319, %r7320, %r7319, %r1060;
	ld.local.u32 	%r4389, [%rd243+16];
	shf.l.wrap.b32 	%r7320, %r4389, %r7320, %r1060;
$L__BB0_631:
	shr.u32 	%r4390, %r7319, 30;
	shf.l.wrap.b32 	%r4391, %r7320, %r7319, 2;
	shl.b32 	%r4392, %r7320, 2;
	shr.u32 	%r4393, %r4391, 31;
	add.s32 	%r4394, %r4393, %r4390;
	neg.s32 	%r4395, %r4394;
	setp.lt.s32 	%p629, %r1056, 0;
	selp.b32 	%r7321, %r4395, %r4394, %p629;
	xor.b32  	%r4396, %r4391, %r1056;
	shr.s32 	%r4397, %r4391, 31;
	xor.b32  	%r4398, %r4397, %r4391;
	xor.b32  	%r4399, %r4397, %r4392;
	cvt.u64.u32 	%rd1471, %r4398;
	shl.b64 	%rd1472, %rd1471, 32;
	cvt.u64.u32 	%rd1473, %r4399;
	or.b64  	%rd1474, %rd1472, %rd1473;
	cvt.rn.f64.s64 	%fd157, %rd1474;
	mul.f64 	%fd158, %fd157, 0d3BF921FB54442D19;
	cvt.rn.f32.f64 	%f2372, %fd158;
	neg.f32 	%f2373, %f2372;
	setp.lt.s32 	%p630, %r4396, 0;
	selp.f32 	%f4582, %f2373, %f2372, %p630;
	bra.uni 	$L__BB0_633;
$L__BB0_632:
	mov.f32 	%f2374, 0f00000000;
	mul.rn.f32 	%f4582, %f392, %f2374;
	mov.b32 	%r7321, 0;
$L__BB0_633:
	setp.ltu.f32 	%p631, %f394, 0f47CE4780;
	mul.rn.f32 	%f2375, %f4582, %f4582;
	and.b32  	%r4401, %r7321, 1;
	setp.eq.b32 	%p632, %r4401, 1;
	selp.f32 	%f2376, 0f3F800000, %f4582, %p632;
	fma.rn.f32 	%f2377, %f2375, %f2376, 0f00000000;
	fma.rn.f32 	%f2378, %f2375, 0f37CBAC00, 0fBAB607ED;
	selp.f32 	%f2379, %f2378, 0fB94D4153, %p632;
	selp.f32 	%f2380, 0f3D2AAABB, 0f3C0885E4, %p632;
	fma.rn.f32 	%f2381, %f2379, %f2375, %f2380;
	selp.f32 	%f2382, 0fBEFFFFFF, 0fBE2AAAA8, %p632;
	fma.rn.f32 	%f2383, %f2381, %f2375, %f2382;
	fma.rn.f32 	%f2384, %f2383, %f2377, %f2376;
	and.b32  	%r4402, %r7321, 2;
	setp.eq.s32 	%p633, %r4402, 0;
	mov.f32 	%f2385, 0f00000000;
	sub.f32 	%f2386, %f2385, %f2384;
	selp.f32 	%f398, %f2384, %f2386, %p633;
	@%p631 bra 	$L__BB0_641;
	setp.eq.f32 	%p634, %f394, 0f7F800000;
	@%p634 bra 	$L__BB0_640;
	mov.b32 	%r1069, %f392;
	shl.b32 	%r4404, %r1069, 8;
	or.b32  	%r1070, %r4404, -2147483648;
	mov.b64 	%rd2887, 0;
	mov.b32 	%r7322, 0;
$L__BB0_636:
	.pragma "nounroll";
	mul.wide.u32 	%rd1476, %r7322, 4;
	mov.u64 	%rd1477, __cudart_i2opi_f;
	add.s64 	%rd1478, %rd1477, %rd1476;
	ld.global.nc.u32 	%r4405, [%rd1478];
	mad.wide.u32 	%rd1479, %r4405, %r1070, %rd2887;
	shr.u64 	%rd2887, %rd1479, 32;
	add.s64 	%rd1480, %rd1, %rd1476;
	st.local.u32 	[%rd1480], %rd1479;
	add.s32 	%r7322, %r7322, 1;
	setp.ne.s32 	%p635, %r7322, 6;
	@%p635 bra 	$L__BB0_636;
	shr.u32 	%r4406, %r1069, 23;
	st.local.u32 	[%rd1+24], %rd2887;
	and.b32  	%r1073, %r4406, 31;
	and.b32  	%r4407, %r4406, 224;
	add.s32 	%r4408, %r4407, -128;
	shr.u32 	%r4409, %r4408, 5;
	mul.wide.u32 	%rd1481, %r4409, 4;
	sub.s64 	%rd246, %rd1, %rd1481;
	ld.local.u32 	%r7323, [%rd246+24];
	ld.local.u32 	%r7324, [%rd246+20];
	setp.eq.s32 	%p636, %r1073, 0;
	@%p636 bra 	$L__BB0_639;
	shf.l.wrap.b32 	%r7323, %r7324, %r7323, %r1073;
	ld.local.u32 	%r4410, [%rd246+16];
	shf.l.wrap.b32 	%r7324, %r4410, %r7324, %r1073;
$L__BB0_639:
	shr.u32 	%r4411, %r7323, 30;
	shf.l.wrap.b32 	%r4412, %r7324, %r7323, 2;
	shl.b32 	%r4413, %r7324, 2;
	shr.u32 	%r4414, %r4412, 31;
	add.s32 	%r4415, %r4414, %r4411;
	neg.s32 	%r4416, %r4415;
	setp.lt.s32 	%p637, %r1069, 0;
	selp.b32 	%r7325, %r4416, %r4415, %p637;
	xor.b32  	%r4417, %r4412, %r1069;
	shr.s32 	%r4418, %r4412, 31;
	xor.b32  	%r4419, %r4418, %r4412;
	xor.b32  	%r4420, %r4418, %r4413;
	cvt.u64.u32 	%rd1482, %r4419;
	shl.b64 	%rd1483, %rd1482, 32;
	cvt.u64.u32 	%rd1484, %r4420;
	or.b64  	%rd1485, %rd1483, %rd1484;
	cvt.rn.f64.s64 	%fd159, %rd1485;
	mul.f64 	%fd160, %fd159, 0d3BF921FB54442D19;
	cvt.rn.f32.f64 	%f2387, %fd160;
	neg.f32 	%f2388, %f2387;
	setp.lt.s32 	%p638, %r4417, 0;
	selp.f32 	%f4583, %f2388, %f2387, %p638;
	bra.uni 	$L__BB0_641;
$L__BB0_640:
	mov.f32 	%f2389, 0f00000000;
	mul.rn.f32 	%f4583, %f392, %f2389;
	mov.b32 	%r7325, 0;
$L__BB0_641:
	add.s32 	%r4422, %r7325, 1;
	mul.rn.f32 	%f2390, %f4583, %f4583;
	and.b32  	%r4423, %r7325, 1;
	setp.eq.b32 	%p639, %r4423, 1;
	selp.f32 	%f2391, %f4583, 0f3F800000, %p639;
	fma.rn.f32 	%f2392, %f2390, %f2391, 0f00000000;
	fma.rn.f32 	%f2393, %f2390, 0f37CBAC00, 0fBAB607ED;
	selp.f32 	%f2394, 0fB94D4153, %f2393, %p639;
	selp.f32 	%f2395, 0f3C0885E4, 0f3D2AAABB, %p639;
	fma.rn.f32 	%f2396, %f2394, %f2390, %f2395;
	selp.f32 	%f2397, 0fBE2AAAA8, 0fBEFFFFFF, %p639;
	fma.rn.f32 	%f2398, %f2396, %f2390, %f2397;
	fma.rn.f32 	%f2399, %f2398, %f2392, %f2391;
	and.b32  	%r4424, %r4422, 2;
	setp.eq.s32 	%p640, %r4424, 0;
	mov.f32 	%f2400, 0f00000000;
	sub.f32 	%f2401, %f2400, %f2399;
	selp.f32 	%f2402, %f2399, %f2401, %p640;
	fma.rn.f32 	%f402, %f398, %f2402, %f392;
	mul.f32 	%f2403, %f402, 0f3F22F983;
	cvt.rni.s32.f32 	%r7333, %f2403;
	cvt.rn.f32.s32 	%f2404, %r7333;
	fma.rn.f32 	%f2405, %f2404, 0fBFC90FDA, %f402;
	fma.rn.f32 	%f2406, %f2404, 0fB3A22168, %f2405;
	fma.rn.f32 	%f4585, %f2404, 0fA7C234C5, %f2406;
	abs.f32 	%f404, %f402;
	setp.ltu.f32 	%p641, %f404, 0f47CE4780;
	mov.u32 	%r7329, %r7333;
	mov.f32 	%f4584, %f4585;
	@%p641 bra 	$L__BB0_649;
	setp.eq.f32 	%p642, %f404, 0f7F800000;
	@%p642 bra 	$L__BB0_648;
	mov.b32 	%r1083, %f402;
	shl.b32 	%r4426, %r1083, 8;
	or.b32  	%r1084, %r4426, -2147483648;
	mov.b64 	%rd2888, 0;
	mov.b32 	%r7326, 0;
$L__BB0_644:
	.pragma "nounroll";
	mul.wide.u32 	%rd1487, %r7326, 4;
	mov.u64 	%rd1488, __cudart_i2opi_f;
	add.s64 	%rd1489, %rd1488, %rd1487;
	ld.global.nc.u32 	%r4427, [%rd1489];
	mad.wide.u32 	%rd1490, %r4427, %r1084, %rd2888;
	shr.u64 	%rd2888, %rd1490, 32;
	add.s64 	%rd1491, %rd2, %rd1487;
	st.local.u32 	[%rd1491], %rd1490;
	add.s32 	%r7326, %r7326, 1;
	setp.ne.s32 	%p643, %r7326, 6;
	@%p643 bra 	$L__BB0_644;
	shr.u32 	%r4428, %r1083, 23;
	st.local.u32 	[%rd2+24], %rd2888;
	and.b32  	%r1087, %r4428, 31;
	and.b32  	%r4429, %r4428, 224;
	add.s32 	%r4430, %r4429, -128;
	shr.u32 	%r4431, %r4430, 5;
	mul.wide.u32 	%rd1492, %r4431, 4;
	sub.s64 	%rd249, %rd2, %rd1492;
	ld.local.u32 	%r7327, [%rd249+24];
	ld.local.u32 	%r7328, [%rd249+20];
	setp.eq.s32 	%p644, %r1087, 0;
	@%p644 bra 	$L__BB0_647;
	shf.l.wrap.b32 	%r7327, %r7328, %r7327, %r1087;
	ld.local.u32 	%r4432, [%rd249+16];
	shf.l.wrap.b32 	%r7328, %r4432, %r7328, %r1087;
$L__BB0_647:
	shr.u32 	%r4433, %r7327, 30;
	shf.l.wrap.b32 	%r4434, %r7328, %r7327, 2;
	shl.b32 	%r4435, %r7328, 2;
	shr.u32 	%r4436, %r4434, 31;
	add.s32 	%r4437, %r4436, %r4433;
	neg.s32 	%r4438, %r4437;
	setp.lt.s32 	%p645, %r1083, 0;
	selp.b32 	%r7329, %r4438, %r4437, %p645;
	xor.b32  	%r4439, %r4434, %r1083;
	shr.s32 	%r4440, %r4434, 31;
	xor.b32  	%r4441, %r4440, %r4434;
	xor.b32  	%r4442, %r4440, %r4435;
	cvt.u64.u32 	%rd1493, %r4441;
	shl.b64 	%rd1494, %rd1493, 32;
	cvt.u64.u32 	%rd1495, %r4442;
	or.b64  	%rd1496, %rd1494, %rd1495;
	cvt.rn.f64.s64 	%fd161, %rd1496;
	mul.f64 	%fd162, %fd161, 0d3BF921FB54442D19;
	cvt.rn.f32.f64 	%f2407, %fd162;
	neg.f32 	%f2408, %f2407;
	setp.lt.s32 	%p646, %r4439, 0;
	selp.f32 	%f4584, %f2408, %f2407, %p646;
	bra.uni 	$L__BB0_649;
$L__BB0_648:
	mov.f32 	%f2409, 0f00000000;
	mul.rn.f32 	%f4584, %f402, %f2409;
	mov.b32 	%r7329, 0;
$L__BB0_649:
	setp.ltu.f32 	%p647, %f404, 0f47CE4780;
	mul.rn.f32 	%f2410, %f4584, %f4584;
	and.b32  	%r4444, %r7329, 1;
	setp.eq.b32 	%p648, %r4444, 1;
	selp.f32 	%f2411, 0f3F800000, %f4584, %p648;
	fma.rn.f32 	%f2412, %f2410, %f2411, 0f00000000;
	fma.rn.f32 	%f2413, %f2410, 0f37CBAC00, 0fBAB607ED;
	selp.f32 	%f2414, %f2413, 0fB94D4153, %p648;
	selp.f32 	%f2415, 0f3D2AAABB, 0f3C0885E4, %p648;
	fma.rn.f32 	%f2416, %f2414, %f2410, %f2415;
	selp.f32 	%f2417, 0fBEFFFFFF, 0fBE2AAAA8, %p648;
	fma.rn.f32 	%f2418, %f2416, %f2410, %f2417;
	fma.rn.f32 	%f2419, %f2418, %f2412, %f2411;
	and.b32  	%r4445, %r7329, 2;
	setp.eq.s32 	%p649, %r4445, 0;
	mov.f32 	%f2420, 0f00000000;
	sub.f32 	%f2421, %f2420, %f2419;
	selp.f32 	%f408, %f2419, %f2421, %p649;
	@%p647 bra 	$L__BB0_657;
	setp.eq.f32 	%p650, %f404, 0f7F800000;
	@%p650 bra 	$L__BB0_656;
	mov.b32 	%r1096, %f402;
	shl.b32 	%r4447, %r1096, 8;
	or.b32  	%r1097, %r4447, -2147483648;
	mov.b64 	%rd2889, 0;
	mov.b32 	%r7330, 0;
$L__BB0_652:
	.pragma "nounroll";
	mul.wide.u32 	%rd1498, %r7330, 4;
	mov.u64 	%rd1499, __cudart_i2opi_f;
	add.s64 	%rd1500, %rd1499, %rd1498;
	ld.global.nc.u32 	%r4448, [%rd1500];
	mad.wide.u32 	%rd1501, %r4448, %r1097, %rd2889;
	shr.u64 	%rd2889, %rd1501, 32;
	add.s64 	%rd1502, %rd1, %rd1498;
	st.local.u32 	[%rd1502], %rd1501;
	add.s32 	%r7330, %r7330, 1;
	setp.ne.s32 	%p651, %r7330, 6;
	@%p651 bra 	$L__BB0_652;
	shr.u32 	%r4449, %r1096, 23;
	st.local.u32 	[%rd1+24], %rd2889;
	and.b32  	%r1100, %r4449, 31;
	and.b32  	%r4450, %r4449, 224;
	add.s32 	%r4451, %r4450, -128;
	shr.u32 	%r4452, %r4451, 5;
	mul.wide.u32 	%rd1503, %r4452, 4;
	sub.s64 	%rd252, %rd1, %rd1503;
	ld.local.u32 	%r7331, [%rd252+24];
	ld.local.u32 	%r7332, [%rd252+20];
	setp.eq.s32 	%p652, %r1100, 0;
	@%p652 bra 	$L__BB0_655;
	shf.l.wrap.b32 	%r7331, %r7332, %r7331, %r1100;
	ld.local.u32 	%r4453, [%rd252+16];
	shf.l.wrap.b32 	%r7332, %r4453, %r7332, %r1100;
$L__BB0_655:
	shr.u32 	%r4454, %r7331, 30;
	shf.l.wrap.b32 	%r4455, %r7332, %r7331, 2;
	shl.b32 	%r4456, %r7332, 2;
	shr.u32 	%r4457, %r4455, 31;
	add.s32 	%r4458, %r4457, %r4454;
	neg.s32 	%r4459, %r4458;
	setp.lt.s32 	%p653, %r1096, 0;
	selp.b32 	%r7333, %r4459, %r4458, %p653;
	xor.b32  	%r4460, %r4455, %r1096;
	shr.s32 	%r4461, %r4455, 31;
	xor.b32  	%r4462, %r4461, %r4455;
	xor.b32  	%r4463, %r4461, %r4456;
	cvt.u64.u32 	%rd1504, %r4462;
	shl.b64 	%rd1505, %rd1504, 32;
	cvt.u64.u32 	%rd1506, %r4463;
	or.b64  	%rd1507, %rd1505, %rd1506;
	cvt.rn.f64.s64 	%fd163, %rd1507;
	mul.f64 	%fd164, %fd163, 0d3BF921FB54442D19;
	cvt.rn.f32.f64 	%f2422, %fd164;
	neg.f32 	%f2423, %f2422;
	setp.lt.s32 	%p654, %r4460, 0;
	selp.f32 	%f4585, %f2423, %f2422, %p654;
	bra.uni 	$L__BB0_657;
$L__BB0_656:
	mov.f32 	%f2424, 0f00000000;
	mul.rn.f32 	%f4585, %f402, %f2424;
	mov.b32 	%r7333, 0;
$L__BB0_657:
	add.s32 	%r4465, %r7333, 1;
	mul.rn.f32 	%f2425, %f4585, %f4585;
	and.b32  	%r4466, %r7333, 1;
	setp.eq.b32 	%p655, %r4466, 1;
	selp.f32 	%f2426, %f4585, 0f3F800000, %p655;
	fma.rn.f32 	%f2427, %f2425, %f2426, 0f00000000;
	fma.rn.f32 	%f2428, %f2425, 0f37CBAC00, 0fBAB607ED;
	selp.f32 	%f2429, 0fB94D4153, %f2428, %p655;
	selp.f32 	%f2430, 0f3C0885E4, 0f3D2AAABB, %p655;
	fma.rn.f32 	%f2431, %f2429, %f2425, %f2430;
	selp.f32 	%f2432, 0fBE2AAAA8, 0fBEFFFFFF, %p655;
	fma.rn.f32 	%f2433, %f2431, %f2425, %f2432;
	fma.rn.f32 	%f2434, %f2433, %f2427, %f2426;
	and.b32  	%r4467, %r4465, 2;
	setp.eq.s32 	%p656, %r4467, 0;
	mov.f32 	%f2435, 0f00000000;
	sub.f32 	%f2436, %f2435, %f2434;
	selp.f32 	%f2437, %f2434, %f2436, %p656;
	fma.rn.f32 	%f412, %f408, %f2437, %f402;
	mul.f32 	%f2438, %f412, 0f3F22F983;
	cvt.rni.s32.f32 	%r7341, %f2438;
	cvt.rn.f32.s32 	%f2439, %r7341;
	fma.rn.f32 	%f2440, %f2439, 0fBFC90FDA, %f412;
	fma.rn.f32 	%f2441, %f2439, 0fB3A22168, %f2440;
	fma.rn.f32 	%f4587, %f2439, 0fA7C234C5, %f2441;
	abs.f32 	%f414, %f412;
	setp.ltu.f32 	%p657, %f414, 0f47CE4780;
	mov.u32 	%r7337, %r7341;
	mov.f32 	%f4586, %f4587;
	@%p657 bra 	$L__BB0_665;
	setp.eq.f32 	%p658, %f414, 0f7F800000;
	@%p658 bra 	$L__BB0_664;
	mov.b32 	%r1110, %f412;
	shl.b32 	%r4469, %r1110, 8;
	or.b32  	%r1111, %r4469, -2147483648;
	mov.b64 	%rd2890, 0;
	mov.b32 	%r7334, 0;
$L__BB0_660:
	.pragma "nounroll";
	mul.wide.u32 	%rd1509, %r7334, 4;
	mov.u64 	%rd1510, __cudart_i2opi_f;
	add.s64 	%rd1511, %rd1510, %rd1509;
	ld.global.nc.u32 	%r4470, [%rd1511];
	mad.wide.u32 	%rd1512, %r4470, %r1111, %rd2890;
	shr.u64 	%rd2890, %rd1512, 32;
	add.s64 	%rd1513, %rd2, %rd1509;
	st.local.u32 	[%rd1513], %rd1512;
	add.s32 	%r7334, %r7334, 1;
	setp.ne.s32 	%p659, %r7334, 6;
	@%p659 bra 	$L__BB0_660;
	shr.u32 	%r4471, %r1110, 23;
	st.local.u32 	[%rd2+24], %rd2890;
	and.b32  	%r1114, %r4471, 31;
	and.b32  	%r4472, %r4471, 224;
	add.s32 	%r4473, %r4472, -128;
	shr.u32 	%r4474, %r4473, 5;
	mul.wide.u32 	%rd1514, %r4474, 4;
	sub.s64 	%rd255, %rd2, %rd1514;
	ld.local.u32 	%r7335, [%rd255+24];
	ld.local.u32 	%r7336, [%rd255+20];
	setp.eq.s32 	%p660, %r1114, 0;
	@%p660 bra 	$L__BB0_663;
	shf.l.wrap.b32 	%r7335, %r7336, %r7335, %r1114;
	ld.local.u32 	%r4475, [%rd255+16];
	shf.l.wrap.b32 	%r7336, %r4475, %r7336, %r1114;
$L__BB0_663:
	shr.u32 	%r4476, %r7335, 30;
	shf.l.wrap.b32 	%r4477, %r7336, %r7335, 2;
	shl.b32 	%r4478, %r7336, 2;
	shr.u32 	%r4479, %r4477, 31;
	add.s32 	%r4480, %r4479, %r4476;
	neg.s32 	%r4481, %r4480;
	setp.lt.s32 	%p661, %r1110, 0;
	selp.b32 	%r7337, %r4481, %r4480, %p661;
	xor.b32  	%r4482, %r4477, %r1110;
	shr.s32 	%r4483, %r4477, 31;
	xor.b32  	%r4484, %r4483, %r4477;
	xor.b32  	%r4485, %r4483, %r4478;
	cvt.u64.u32 	%rd1515, %r4484;
	shl.b64 	%rd1516, %rd1515, 32;
	cvt.u64.u32 	%rd1517, %r4485;
	or.b64  	%rd1518, %rd1516, %rd1517;
	cvt.rn.f64.s64 	%fd165, %rd1518;
	mul.f64 	%fd166, %fd165, 0d3BF921FB54442D19;
	cvt.rn.f32.f64 	%f2442, %fd166;
	neg.f32 	%f2443, %f2442;
	setp.lt.s32 	%p662, %r4482, 0;
	selp.f32 	%f4586, %f2443, %f2442, %p662;
	bra.uni 	$L__BB0_665;
$L__BB0_664:
	mov.f32 	%f2444, 0f00000000;
	mul.rn.f32 	%f4586, %f412, %f2444;
	mov.b32 	%r7337, 0;
$L__BB0_665:
	setp.ltu.f32 	%p663, %f414, 0f47CE4780;
	mul.rn.f32 	%f2445, %f4586, %f4586;
	and.b32  	%r4487, %r7337, 1;
	setp.eq.b32 	%p664, %r4487, 1;
	selp.f32 	%f2446, 0f3F800000, %f4586, %p664;
	fma.rn.f32 	%f2447, %f2445, %f2446, 0f00000000;
	fma.rn.f32 	%f2448, %f2445, 0f37CBAC00, 0fBAB607ED;
	selp.f32 	%f2449, %f2448, 0fB94D4153, %p664;
	selp.f32 	%f2450, 0f3D2AAABB, 0f3C0885E4, %p664;
	fma.rn.f32 	%f2451, %f2449, %f2445, %f2450;
	selp.f32 	%f2452, 0fBEFFFFFF, 0fBE2AAAA8, %p664;
	fma.rn.f32 	%f2453, %f2451, %f2445, %f2452;
	fma.rn.f32 	%f2454, %f2453, %f2447, %f2446;
	and.b32  	%r4488, %r7337, 2;
	setp.eq.s32 	%p665, %r4488, 0;
	mov.f32 	%f2455, 0f00000000;
	sub.f32 	%f2456, %f2455, %f2454;
	selp.f32 	%f418, %f2454, %f2456, %p665;
	@%p663 bra 	$L__BB0_673;
	setp.eq.f32 	%p666, %f414, 0f7F800000;
	@%p666 bra 	$L__BB0_672;
	mov.b32 	%r1123, %f412;
	shl.b32 	%r4490, %r1123, 8;
	or.b32  	%r1124, %r4490, -2147483648;
	mov.b64 	%rd2891, 0;
	mov.b32 	%r7338, 0;
$L__BB0_668:
	.pragma "nounroll";
	mul.wide.u32 	%rd1520, %r7338, 4;
	mov.u64 	%rd1521, __cudart_i2opi_f;
	add.s64 	%rd1522, %rd1521, %rd1520;
	ld.global.nc.u32 	%r4491, [%rd1522];
	mad.wide.u32 	%rd1523, %r4491, %r1124, %rd2891;
	shr.u64 	%rd2891, %rd1523, 32;
	add.s64 	%rd1524, %rd1, %rd1520;
	st.local.u32 	[%rd1524], %rd1523;
	add.s32 	%r7338, %r7338, 1;
	setp.ne.s32 	%p667, %r7338, 6;
	@%p667 bra 	$L__BB0_668;
	shr.u32 	%r4492, %r1123, 23;
	st.local.u32 	[%rd1+24], %rd2891;
	and.b32  	%r1127, %r4492, 31;
	and.b32  	%r4493, %r4492, 224;
	add.s32 	%r4494, %r4493, -128;
	shr.u32 	%r4495, %r4494, 5;
	mul.wide.u32 	%rd1525, %r4495, 4;
	sub.s64 	%rd258, %rd1, %rd1525;
	ld.local.u32 	%r7339, [%rd258+24];
	ld.local.u32 	%r7340, [%rd258+20];
	setp.eq.s32 	%p668, %r1127, 0;
	@%p668 bra 	$L__BB0_671;
	shf.l.wrap.b32 	%r7339, %r7340, %r7339, %r1127;
	ld.local.u32 	%r4496, [%rd258+16];
	shf.l.wrap.b32 	%r7340, %r4496, %r7340, %r1127;
$L__BB0_671:
	shr.u32 	%r4497, %r7339, 30;
	shf.l.wrap.b32 	%r4498, %r7340, %r7339, 2;
	shl.b32 	%r4499, %r7340, 2;
	shr.u32 	%r4500, %r4498, 31;
	add.s32 	%r4501, %r4500, %r4497;
	neg.s32 	%r4502, %r4501;
	setp.lt.s32 	%p669, %r1123, 0;
	selp.b32 	%r7341, %r4502, %r4501, %p669;
	xor.b32  	%r4503, %r4498, %r1123;
	shr.s32 	%r4504, %r4498, 31;
	xor.b32  	%r4505, %r4504, %r4498;
	xor.b32  	%r4506, %r4504, %r4499;
	cvt.u64.u32 	%rd1526, %r4505;
	shl.b64 	%rd1527, %rd1526, 32;
	cvt.u64.u32 	%rd1528, %r4506;
	or.b64  	%rd1529, %rd1527, %rd1528;
	cvt.rn.f64.s64 	%fd167, %rd1529;
	mul.f64 	%fd168, %fd167, 0d3BF921FB54442D19;
	cvt.rn.f32.f64 	%f2457, %fd168;
	neg.f32 	%f2458, %f2457;
	setp.lt.s32 	%p670, %r4503, 0;
	selp.f32 	%f4587, %f2458, %f2457, %p670;
	bra.uni 	$L__BB0_673;
$L__BB0_672:
	mov.f32 	%f2459, 0f00000000;
	mul.rn.f32 	%f4587, %f412, %f2459;
	mov.b32 	%r7341, 0;
$L__BB0_673:
	add.s32 	%r4508, %r7341, 1;
	mul.rn.f32 	%f2460, %f4587, %f4587;
	and.b32  	%r4509, %r7341, 1;
	setp.eq.b32 	%p671, %r4509, 1;
	selp.f32 	%f2461, %f4587, 0f3F800000, %p671;
	fma.rn.f32 	%f2462, %f2460, %f2461, 0f00000000;
	fma.rn.f32 	%f2463, %f2460, 0f37CBAC00, 0fBAB607ED;
	selp.f32 	%f2464, 0fB94D4153, %f2463, %p671;
	selp.f32 	%f2465, 0f3C0885E4, 0f3D2AAABB, %p671;
	fma.rn.f32 	%f2466, %f2464, %f2460, %f2465;
	selp.f32 	%f2467, 0fBE2AAAA8, 0fBEFFFFFF, %p671;
	fma.rn.f32 	%f2468, %f2466, %f2460, %f2467;
	fma.rn.f32 	%f2469, %f2468, %f2462, %f2461;
	and.b32  	%r4510, %r4508, 2;
	setp.eq.s32 	%p672, %r4510, 0;
	mov.f32 	%f2470, 0f00000000;
	sub.f32 	%f2471, %f2470, %f2469;
	selp.f32 	%f2472, %f2469, %f2471, %p672;
	fma.rn.f32 	%f422, %f418, %f2472, %f412;
	mul.f32 	%f2473, %f422, 0f3F22F983;
	cvt.rni.s32.f32 	%r7349, %f2473;
	cvt.rn.f32.s32 	%f2474, %r7349;
	fma.rn.f32 	%f2475, %f2474, 0fBFC90FDA, %f422;
	fma.rn.f32 	%f2476, %f2474, 0fB3A22168, %f2475;
	fma.rn.f32 	%f4589, %f2474, 0fA7C234C5, %f2476;
	abs.f32 	%f424, %f422;
	setp.ltu.f32 	%p673, %f424, 0f47CE4780;
	mov.u32 	%r7345, %r7349;
	mov.f32 	%f4588, %f4589;
	@%p673 bra 	$L__BB0_681;
	setp.eq.f32 	%p674, %f424, 0f7F800000;
	@%p674 bra 	$L__BB0_680;
	mov.b32 	%r1137, %f422;
	shl.b32 	%r4512, %r1137, 8;
	or.b32  	%r1138, %r4512, -2147483648;
	mov.b64 	%rd2892, 0;
	mov.b32 	%r7342, 0;
$L__BB0_676:
	.pragma "nounroll";
	mul.wide.u32 	%rd1531, %r7342, 4;
	mov.u64 	%rd1532, __cudart_i2opi_f;
	add.s64 	%rd1533, %rd1532, %rd1531;
	ld.global.nc.u32 	%r4513, [%rd1533];
	mad.wide.u32 	%rd1534, %r4513, %r1138, %rd2892;
	shr.u64 	%rd2892, %rd1534, 32;
	add.s64 	%rd1535, %rd2, %rd1531;
	st.local.u32 	[%rd1535], %rd1534;
	add.s32 	%r7342, %r7342, 1;
	setp.ne.s32 	%p675, %r7342, 6;
	@%p675 bra 	$L__BB0_676;
	shr.u32 	%r4514, %r1137, 23;
	st.local.u32 	[%rd2+24], %rd2892;
	and.b32  	%r1141, %r4514, 31;
	and.b32  	%r4515, %r4514, 224;
	add.s32 	%r4516, %r4515, -128;
	shr.u32 	%r4517, %r4516, 5;
	mul.wide.u32 	%rd1536, %r4517, 4;
	sub.s64 	%rd261, %rd2, %rd1536;
	ld.local.u32 	%r7343, [%rd261+24];
	ld.local.u32 	%r7344, [%rd261+20];
	setp.eq.s32 	%p676, %r1141, 0;
	@%p676 bra 	$L__BB0_679;
	shf.l.wrap.b32 	%r7343, %r7344, %r7343, %r1141;
	ld.local.u32 	%r4518, [%rd261+16];
	shf.l.wrap.b32 	%r7344, %r4518, %r7344, %r1141;
$L__BB0_679:
	shr.u32 	%r4519, %r7343, 30;
	shf.l.wrap.b32 	%r4520, %r7344, %r7343, 2;
	shl.b32 	%r4521, %r7344, 2;
	shr.u32 	%r4522, %r4520, 31;
	add.s32 	%r4523, %r4522, %r4519;
	neg.s32 	%r4524, %r4523;
	setp.lt.s32 	%p677, %r1137, 0;
	selp.b32 	%r7345, %r4524, %r4523, %p677;
	xor.b32  	%r4525, %r4520, %r1137;
	shr.s32 	%r4526, %r4520, 31;
	xor.b32  	%r4527, %r4526, %r4520;
	xor.b32  	%r4528, %r4526, %r4521;
	cvt.u64.u32 	%rd1537, %r4527;
	shl.b64 	%rd1538, %rd1537, 32;
	cvt.u64.u32 	%rd1539, %r4528;
	or.b64  	%rd1540, %rd1538, %rd1539;
	cvt.rn.f64.s64 	%fd169, %rd1540;
	mul.f64 	%fd170, %fd169, 0d3BF921FB54442D19;
	cvt.rn.f32.f64 	%f2477, %fd170;
	neg.f32 	%f2478, %f2477;
	setp.lt.s32 	%p678, %r4525, 0;
	selp.f32 	%f4588, %f2478, %f2477, %p678;
	bra.uni 	$L__BB0_681;
$L__BB0_680:
	mov.f32 	%f2479, 0f00000000;
	mul.rn.f32 	%f4588, %f422, %f2479;
	mov.b32 	%r7345, 0;
$L__BB0_681:
	setp.ltu.f32 	%p679, %f424, 0f47CE4780;
	mul.rn.f32 	%f2480, %f4588, %f4588;
	and.b32  	%r4530, %r7345, 1;
	setp.eq.b32 	%p680, %r4530, 1;
	selp.f32 	%f2481, 0f3F800000, %f4588, %p680;
	fma.rn.f32 	%f2482, %f2480, %f2481, 0f00000000;
	fma.rn.f32 	%f2483, %f2480, 0f37CBAC00, 0fBAB607ED;
	selp.f32 	%f2484, %f2483, 0fB94D4153, %p680;
	selp.f32 	%f2485, 0f3D2AAABB, 0f3C0885E4, %p680;
	fma.rn.f32 	%f2486, %f2484, %f2480, %f2485;
	selp.f32 	%f2487, 0fBEFFFFFF, 0fBE2AAAA8, %p680;
	fma.rn.f32 	%f2488, %f2486, %f2480, %f2487;
	fma.rn.f32 	%f2489, %f2488, %f2482, %f2481;
	and.b32  	%r4531, %r7345, 2;
	setp.eq.s32 	%p681, %r4531, 0;
	mov.f32 	%f2490, 0f00000000;
	sub.f32 	%f2491, %f2490, %f2489;
	selp.f32 	%f428, %f2489, %f2491, %p681;
	@%p679 bra 	$L__BB0_689;
	setp.eq.f32 	%p682, %f424, 0f7F800000;
	@%p682 bra 	$L__BB0_688;
	mov.b32 	%r1150, %f422;
	shl.b32 	%r4533, %r1150, 8;
	or.b32  	%r1151, %r4533, -2147483648;
	mov.b64 	%rd2893, 0;
	mov.b32 	%r7346, 0;
$L__BB0_684:
	.pragma "nounroll";
	mul.wide.u32 	%rd1542, %r7346, 4;
	mov.u64 	%rd1543, __cudart_i2opi_f;
	add.s64 	%rd1544, %rd1543, %rd1542;
	ld.global.nc.u32 	%r4534, [%rd1544];
	mad.wide.u32 	%rd1545, %r4534, %r1151, %rd2893;
	shr.u64 	%rd2893, %rd1545, 32;
	add.s64 	%rd1546, %rd1, %rd1542;
	st.local.u32 	[%rd1546], %rd1545;
	add.s32 	%r7346, %r7346, 1;
	setp.ne.s32 	%p683, %r7346, 6;
	@%p683 bra 	$L__BB0_684;
	shr.u32 	%r4535, %r1150, 23;
	st.local.u32 	[%rd1+24], %rd2893;
	and.b32  	%r1154, %r4535, 31;
	and.b32  	%r4536, %r4535, 224;
	add.s32 	%r4537, %r4536, -128;
	shr.u32 	%r4538, %r4537, 5;
	mul.wide.u32 	%rd1547, %r4538, 4;
	sub.s64 	%rd264, %rd1, %rd1547;
	ld.local.u32 	%r7347, [%rd264+24];
	ld.local.u32 	%r7348, [%rd264+20];
	setp.eq.s32 	%p684, %r1154, 0;
	@%p684 bra 	$L__BB0_687;
	shf.l.wrap.b32 	%r7347, %r7348, %r7347, %r1154;
	ld.local.u32 	%r4539, [%rd264+16];
	shf.l.wrap.b32 	%r7348, %r4539, %r7348, %r1154;
$L__BB0_687:
	shr.u32 	%r4540, %r7347, 30;
	shf.l.wrap.b32 	%r4541, %r7348, %r7347, 2;
	shl.b32 	%r4542, %r7348, 2;
	shr.u32 	%r4543, %r4541, 31;
	add.s32 	%r4544, %r4543, %r4540;
	neg.s32 	%r4545, %r4544;
	setp.lt.s32 	%p685, %r1150, 0;
	selp.b32 	%r7349, %r4545, %r4544, %p685;
	xor.b32  	%r4546, %r4541, %r1150;
	shr.s32 	%r4547, %r4541, 31;
	xor.b32  	%r4548, %r4547, %r4541;
	xor.b32  	%r4549, %r4547, %r4542;
	cvt.u64.u32 	%rd1548, %r4548;
	shl.b64 	%rd1549, %rd1548, 32;
	cvt.u64.u32 	%rd1550, %r4549;
	or.b64  	%rd1551, %rd1549, %rd1550;
	cvt.rn.f64.s64 	%fd171, %rd1551;
	mul.f64 	%fd172, %fd171, 0d3BF921FB54442D19;
	cvt.rn.f32.f64 	%f2492, %fd172;
	neg.f32 	%f2493, %f2492;
	setp.lt.s32 	%p686, %r4546, 0;
	selp.f32 	%f4589, %f2493, %f2492, %p686;
	bra.uni 	$L__BB0_689;
$L__BB0_688:
	mov.f32 	%f2494, 0f00000000;
	mul.rn.f32 	%f4589, %f422, %f2494;
	mov.b32 	%r7349, 0;
$L__BB0_689:
	add.s32 	%r4551, %r7349, 1;
	mul.rn.f32 	%f2495, %f4589, %f4589;
	and.b32  	%r4552, %r7349, 1;
	setp.eq.b32 	%p687, %r4552, 1;
	selp.f32 	%f2496, %f4589, 0f3F800000, %p687;
	fma.rn.f32 	%f2497, %f2495, %f2496, 0f00000000;
	fma.rn.f32 	%f2498, %f2495, 0f37CBAC00, 0fBAB607ED;
	selp.f32 	%f2499, 0fB94D4153, %f2498, %p687;
	selp.f32 	%f2500, 0f3C0885E4, 0f3D2AAABB, %p687;
	fma.rn.f32 	%f2501, %f2499, %f2495, %f2500;
	selp.f32 	%f2502, 0fBE2AAAA8, 0fBEFFFFFF, %p687;
	fma.rn.f32 	%f2503, %f2501, %f2495, %f2502;
	fma.rn.f32 	%f2504, %f2503, %f2497, %f2496;
	and.b32  	%r4553, %r4551, 2;
	setp.eq.s32 	%p688, %r4553, 0;
	mov.f32 	%f2505, 0f00000000;
	sub.f32 	%f2506, %f2505, %f2504;
	selp.f32 	%f2507, %f2504, %f2506, %p688;
	fma.rn.f32 	%f432, %f428, %f2507, %f422;
	mul.f32 	%f2508, %f432, 0f3F22F983;
	cvt.rni.s32.f32 	%r7357, %f2508;
	cvt.rn.f32.s32 	%f2509, %r7357;
	fma.rn.f32 	%f2510, %f2509, 0fBFC90FDA, %f432;
	fma.rn.f32 	%f2511, %f2509, 0fB3A22168, %f2510;
	fma.rn.f32 	%f4591, %f2509, 0fA7C234C5, %f2511;
	abs.f32 	%f434, %f432;
	setp.ltu.f32 	%p689, %f434, 0f47CE4780;
	mov.u32 	%r7353, %r7357;
	mov.f32 	%f4590, %f4591;
	@%p689 bra 	$L__BB0_697;
	setp.eq.f32 	%p690, %f434, 0f7F800000;
	@%p690 bra 	$L__BB0_696;
	mov.b32 	%r1164, %f432;
	shl.b32 	%r4555, %r1164, 8;
	or.b32  	%r1165, %r4555, -2147483648;
	mov.b64 	%rd2894, 0;
	mov.b32 	%r7350, 0;
$L__BB0_692:
	.pragma "nounroll";
	mul.wide.u32 	%rd1553, %r7350, 4;
	mov.u64 	%rd1554, __cudart_i2opi_f;
	add.s64 	%rd1555, %rd1554, %rd1553;
	ld.global.nc.u32 	%r4556, [%rd1555];
	mad.wide.u32 	%rd1556, %r4556, %r1165, %rd2894;
	shr.u64 	%rd2894, %rd1556, 32;
	add.s64 	%rd1557, %rd2, %rd1553;
	st.local.u32 	[%rd1557], %rd1556;
	add.s32 	%r7350, %r7350, 1;
	setp.ne.s32 	%p691, %r7350, 6;
	@%p691 bra 	$L__BB0_692;
	shr.u32 	%r4557, %r1164, 23;
	st.local.u32 	[%rd2+24], %rd2894;
	and.b32  	%r1168, %r4557, 31;
	and.b32  	%r4558, %r4557, 224;
	add.s32 	%r4559, %r4558, -128;
	shr.u32 	%r4560, %r4559, 5;
	mul.wide.u32 	%rd1558, %r4560, 4;
	sub.s64 	%rd267, %rd2, %rd1558;
	ld.local.u32 	%r7351, [%rd267+24];
	ld.local.u32 	%r7352, [%rd267+20];
	setp.eq.s32 	%p692, %r1168, 0;
	@%p692 bra 	$L__BB0_695;
	shf.l.wrap.b32 	%r7351, %r7352, %r7351, %r1168;
	ld.local.u32 	%r4561, [%rd267+16];
	shf.l.wrap.b32 	%r7352, %r4561, %r7352, %r1168;
$L__BB0_695:
	shr.u32 	%r4562, %r7351, 30;
	shf.l.wrap.b32 	%r4563, %r7352, %r7351, 2;
	shl.b32 	%r4564, %r7352, 2;
	shr.u32 	%r4565, %r4563, 31;
	add.s32 	%r4566, %r4565, %r4562;
	neg.s32 	%r4567, %r4566;
	setp.lt.s32 	%p693, %r1164, 0;
	selp.b32 	%r7353, %r4567, %r4566, %p693;
	xor.b32  	%r4568, %r4563, %r1164;
	shr.s32 	%r4569, %r4563, 31;
	xor.b32  	%r4570, %r4569, %r4563;
	xor.b32  	%r4571, %r4569, %r4564;
	cvt.u64.u32 	%rd1559, %r4570;
	shl.b64 	%rd1560, %rd1559, 32;
	cvt.u64.u32 	%rd1561, %r4571;
	or.b64  	%rd1562, %rd1560, %rd1561;
	cvt.rn.f64.s64 	%fd173, %rd1562;
	mul.f64 	%fd174, %fd173, 0d3BF921FB54442D19;
	cvt.rn.f32.f64 	%f2512, %fd174;
	neg.f32 	%f2513, %f2512;
	setp.lt.s32 	%p694, %r4568, 0;
	selp.f32 	%f4590, %f2513, %f2512, %p694;
	bra.uni 	$L__BB0_697;
$L__BB0_696:
	mov.f32 	%f2514, 0f00000000;
	mul.rn.f32 	%f4590, %f432, %f2514;
	mov.b32 	%r7353, 0;
$L__BB0_697:
	setp.ltu.f32 	%p695, %f434, 0f47CE4780;
	mul.rn.f32 	%f2515, %f4590, %f4590;
	and.b32  	%r4573, %r7353, 1;
	setp.eq.b32 	%p696, %r4573, 1;
	selp.f32 	%f2516, 0f3F800000, %f4590, %p696;
	fma.rn.f32 	%f2517, %f2515, %f2516, 0f00000000;
	fma.rn.f32 	%f2518, %f2515, 0f37CBAC00, 0fBAB607ED;
	selp.f32 	%f2519, %f2518, 0fB94D4153, %p696;
	selp.f32 	%f2520, 0f3D2AAABB, 0f3C0885E4, %p696;
	fma.rn.f32 	%f2521, %f2519, %f2515, %f2520;
	selp.f32 	%f2522, 0fBEFFFFFF, 0fBE2AAAA8, %p696;
	fma.rn.f32 	%f2523, %f2521, %f2515, %f2522;
	fma.rn.f32 	%f2524, %f2523, %f2517, %f2516;
	and.b32  	%r4574, %r7353, 2;
	setp.eq.s32 	%p697, %r4574, 0;
	mov.f32 	%f2525, 0f00000000;
	sub.f32 	%f2526, %f2525, %f2524;
	selp.f32 	%f438, %f2524, %f2526, %p697;
	@%p695 bra 	$L__BB0_705;
	setp.eq.f32 	%p698, %f434, 0f7F800000;
	@%p698 bra 	$L__BB0_704;
	mov.b32 	%r1177, %f432;
	shl.b32 	%r4576, %r1177, 8;
	or.b32  	%r1178, %r4576, -2147483648;
	mov.b64 	%rd2895, 0;
	mov.b32 	%r7354, 0;
$L__BB0_700:
	.pragma "nounroll";
	mul.wide.u32 	%rd1564, %r7354, 4;
	mov.u64 	%rd1565, __cudart_i2opi_f;
	add.s64 	%rd1566, %rd1565, %rd1564;
	ld.global.nc.u32 	%r4577, [%rd1566];
	mad.wide.u32 	%rd1567, %r4577, %r1178, %rd2895;
	shr.u64 	%rd2895, %rd1567, 32;
	add.s64 	%rd1568, %rd1, %rd1564;
	st.local.u32 	[%rd1568], %rd1567;
	add.s32 	%r7354, %r7354, 1;
	setp.ne.s32 	%p699, %r7354, 6;
	@%p699 bra 	$L__BB0_700;
	shr.u32 	%r4578, %r1177, 23;
	st.local.u32 	[%rd1+24], %rd2895;
	and.b32  	%r1181, %r4578, 31;
	and.b32  	%r4579, %r4578, 224;
	add.s32 	%r4580, %r4579, -128;
	shr.u32 	%r4581, %r4580, 5;
	mul.wide.u32 	%rd1569, %r4581, 4;
	sub.s64 	%rd270, %rd1, %rd1569;
	ld.local.u32 	%r7355, [%rd270+24];
	ld.local.u32 	%r7356, [%rd270+20];
	setp.eq.s32 	%p700, %r1181, 0;
	@%p700 bra 	$L__BB0_703;
	shf.l.wrap.b32 	%r7355, %r7356, %r7355, %r1181;
	ld.local.u32 	%r4582, [%rd270+16];
	shf.l.wrap.b32 	%r7356, %r4582, %r7356, %r1181;
$L__BB0_703:
	shr.u32 	%r4583, %r7355, 30;
	shf.l.wrap.b32 	%r4584, %r7356, %r7355, 2;
	shl.b32 	%r4585, %r7356, 2;
	shr.u32 	%r4586, %r4584, 31;
	add.s32 	%r4587, %r4586, %r4583;
	neg.s32 	%r4588, %r4587;
	setp.lt.s32 	%p701, %r1177, 0;
	selp.b32 	%r7357, %r4588, %r4587, %p701;
	xor.b32  	%r4589, %r4584, %r1177;
	shr.s32 	%r4590, %r4584, 31;
	xor.b32  	%r4591, %r4590, %r4584;
	xor.b32  	%r4592, %r4590, %r4585;
	cvt.u64.u32 	%rd1570, %r4591;
	shl.b64 	%rd1571, %rd1570, 32;
	cvt.u64.u32 	%rd1572, %r4592;
	or.b64  	%rd1573, %rd1571, %rd1572;
	cvt.rn.f64.s64 	%fd175, %rd1573;
	mul.f64 	%fd176, %fd175, 0d3BF921FB54442D19;
	cvt.rn.f32.f64 	%f2527, %fd176;
	neg.f32 	%f2528, %f2527;
	setp.lt.s32 	%p702, %r4589, 0;
	selp.f32 	%f4591, %f2528, %f2527, %p702;
	bra.uni 	$L__BB0_705;
$L__BB0_704:
	mov.f32 	%f2529, 0f00000000;
	mul.rn.f32 	%f4591, %f432, %f2529;
	mov.b32 	%r7357, 0;
$L__BB0_705:
	add.s32 	%r4594, %r7357, 1;
	mul.rn.f32 	%f2530, %f4591, %f4591;
	and.b32  	%r4595, %r7357, 1;
	setp.eq.b32 	%p703, %r4595, 1;
	selp.f32 	%f2531, %f4591, 0f3F800000, %p703;
	fma.rn.f32 	%f2532, %f2530, %f2531, 0f00000000;
	fma.rn.f32 	%f2533, %f2530, 0f37CBAC00, 0fBAB607ED;
	selp.f32 	%f2534, 0fB94D4153, %f2533, %p703;
	selp.f32 	%f2535, 0f3C0885E4, 0f3D2AAABB, %p703;
	fma.rn.f32 	%f2536, %f2534, %f2530, %f2535;
	selp.f32 	%f2537, 0fBE2AAAA8, 0fBEFFFFFF, %p703;
	fma.rn.f32 	%f2538, %f2536, %f2530, %f2537;
	fma.rn.f32 	%f2539, %f2538, %f2532, %f2531;
	and.b32  	%r4596, %r4594, 2;
	setp.eq.s32 	%p704, %r4596, 0;
	mov.f32 	%f2540, 0f00000000;
	sub.f32 	%f2541, %f2540, %f2539;
	selp.f32 	%f2542, %f2539, %f2541, %p704;
	fma.rn.f32 	%f442, %f438, %f2542, %f432;
	mul.f32 	%f2543, %f442, 0f3F22F983;
	cvt.rni.s32.f32 	%r7365, %f2543;
	cvt.rn.f32.s32 	%f2544, %r7365;
	fma.rn.f32 	%f2545, %f2544, 0fBFC90FDA, %f442;
	fma.rn.f32 	%f2546, %f2544, 0fB3A22168, %f2545;
	fma.rn.f32 	%f4593, %f2544, 0fA7C234C5, %f2546;
	abs.f32 	%f444, %f442;
	setp.ltu.f32 	%p705, %f444, 0f47CE4780;
	mov.u32 	%r7361, %r7365;
	mov.f32 	%f4592, %f4593;
	@%p705 bra 	$L__BB0_713;
	setp.eq.f32 	%p706, %f444, 0f7F800000;
	@%p706 bra 	$L__BB0_712;
	mov.b32 	%r1191, %f442;
	shl.b32 	%r4598, %r1191, 8;
	or.b32  	%r1192, %r4598, -2147483648;
	mov.b64 	%rd2896, 0;
	mov.b32 	%r7358, 0;
$L__BB0_708:
	.pragma "nounroll";
	mul.wide.u32 	%rd1575, %r7358, 4;
	mov.u64 	%rd1576, __cudart_i2opi_f;
	add.s64 	%rd1577, %rd1576, %rd1575;
	ld.global.nc.u32 	%r4599, [%rd1577];
	mad.wide.u32 	%rd1578, %r4599, %r1192, %rd2896;
	shr.u64 	%rd2896, %rd1578, 32;
	add.s64 	%rd1579, %rd2, %rd1575;
	st.local.u32 	[%rd1579], %rd1578;
	add.s32 	%r7358, %r7358, 1;
	setp.ne.s32 	%p707, %r7358, 6;
	@%p707 bra 	$L__BB0_708;
	shr.u32 	%r4600, %r1191, 23;
	st.local.u32 	[%rd2+24], %rd2896;
	and.b32  	%r1195, %r4600, 31;
	and.b32  	%r4601, %r4600, 224;
	add.s32 	%r4602, %r4601, -128;
	shr.u32 	%r4603, %r4602, 5;
	mul.wide.u32 	%rd1580, %r4603, 4;
	sub.s64 	%rd273, %rd2, %rd1580;
	ld.local.u32 	%r7359, [%rd273+24];
	ld.local.u32 	%r7360, [%rd273+20];
	setp.eq.s32 	%p708, %r1195, 0;
	@%p708 bra 	$L__BB0_711;
	shf.l.wrap.b32 	%r7359, %r7360, %r7359, %r1195;
	ld.local.u32 	%r4604, [%rd273+16];
	shf.l.wrap.b32 	%r7360, %r4604, %r7360, %r1195;
$L__BB0_711:
	shr.u32 	%r4605, %r7359, 30;
	shf.l.wrap.b32 	%r4606, %r7360, %r7359, 2;
	shl.b32 	%r4607, %r7360, 2;
	shr.u32 	%r4608, %r4606, 31;
	add.s32 	%r4609, %r4608, %r4605;
	neg.s32 	%r4610, %r4609;
	setp.lt.s32 	%p709, %r1191, 0;
	selp.b32 	%r7361, %r4610, %r4609, %p709;
	xor.b32  	%r4611, %r4606, %r1191;
	shr.s32 	%r4612, %r4606, 31;
	xor.b32  	%r4613, %r4612, %r4606;
	xor.b32  	%r4614, %r4612, %r4607;
	cvt.u64.u32 	%rd1581, %r4613;
	shl.b64 	%rd1582, %rd1581, 32;
	cvt.u64.u32 	%rd1583, %r4614;
	or.b64  	%rd1584, %rd1582, %rd1583;
	cvt.rn.f64.s64 	%fd177, %rd1584;
	mul.f64 	%fd178, %fd177, 0d3BF921FB54442D19;
	cvt.rn.f32.f64 	%f2547, %fd178;
	neg.f32 	%f2548, %f2547;
	setp.lt.s32 	%p710, %r4611, 0;
	selp.f32 	%f4592, %f2548, %f2547, %p710;
	bra.uni 	$L__BB0_713;
$L__BB0_712:
	mov.f32 	%f2549, 0f00000000;
	mul.rn.f32 	%f4592, %f442, %f2549;
	mov.b32 	%r7361, 0;
$L__BB0_713:
	setp.ltu.f32 	%p711, %f444, 0f47CE4780;
	mul.rn.f32 	%f2550, %f4592, %f4592;
	and.b32  	%r4616, %r7361, 1;
	setp.eq.b32 	%p712, %r4616, 1;
	selp.f32 	%f2551, 0f3F800000, %f4592, %p712;
	fma.rn.f32 	%f2552, %f2550, %f2551, 0f00000000;
	fma.rn.f32 	%f2553, %f2550, 0f37CBAC00, 0fBAB607ED;
	selp.f32 	%f2554, %f2553, 0fB94D4153, %p712;
	selp.f32 	%f2555, 0f3D2AAABB, 0f3C0885E4, %p712;
	fma.rn.f32 	%f2556, %f2554, %f2550, %f2555;
	selp.f32 	%f2557, 0fBEFFFFFF, 0fBE2AAAA8, %p712;
	fma.rn.f32 	%f2558, %f2556, %f2550, %f2557;
	fma.rn.f32 	%f2559, %f2558, %f2552, %f2551;
	and.b32  	%r4617, %r7361, 2;
	setp.eq.s32 	%p713, %r4617, 0;
	mov.f32 	%f2560, 0f00000000;
	sub.f32 	%f2561, %f2560, %f2559;
	selp.f32 	%f448, %f2559, %f2561, %p713;
	@%p711 bra 	$L__BB0_721;
	setp.eq.f32 	%p714, %f444, 0f7F800000;
	@%p714 bra 	$L__BB0_720;
	mov.b32 	%r1204, %f442;
	shl.b32 	%r4619, %r1204, 8;
	or.b32  	%r1205, %r4619, -2147483648;
	mov.b64 	%rd2897, 0;
	mov.b32 	%r7362, 0;
$L__BB0_716:
	.pragma "nounroll";
	mul.wide.u32 	%rd1586, %r7362, 4;
	mov.u64 	%rd1587, __cudart_i2opi_f;
	add.s64 	%rd1588, %rd1587, %rd1586;
	ld.global.nc.u32 	%r4620, [%rd1588];
	mad.wide.u32 	%rd1589, %r4620, %r1205, %rd2897;
	shr.u64 	%rd2897, %rd1589, 32;
	add.s64 	%rd1590, %rd1, %rd1586;
	st.local.u32 	[%rd1590], %rd1589;
	add.s32 	%r7362, %r7362, 1;
	setp.ne.s32 	%p715, %r7362, 6;
	@%p715 bra 	$L__BB0_716;
	shr.u32 	%r4621, %r1204, 23;
	st.local.u32 	[%rd1+24], %rd2897;
	and.b32  	%r1208, %r4621, 31;
	and.b32  	%r4622, %r4621, 224;
	add.s32 	%r4623, %r4622, -128;
	shr.u32 	%r4624, %r4623, 5;
	mul.wide.u32 	%rd1591, %r4624, 4;
	sub.s64 	%rd276, %rd1, %rd1591;
	ld.local.u32 	%r7363, [%rd276+24];
	ld.local.u32 	%r7364, [%rd276+20];
	setp.eq.s32 	%p716, %r1208, 0;
	@%p716 bra 	$L__BB0_719;
	shf.l.wrap.b32 	%r7363, %r7364, %r7363, %r1208;
	ld.local.u32 	%r4625, [%rd276+16];
	shf.l.wrap.b32 	%r7364, %r4625, %r7364, %r1208;
$L__BB0_719:
	shr.u32 	%r4626, %r7363, 30;
	shf.l.wrap.b32 	%r4627, %r7364, %r7363, 2;
	shl.b32 	%r4628, %r7364, 2;
	shr.u32 	%r4629, %r4627, 31;
	add.s32 	%r4630, %r4629, %r4626;
	neg.s32 	%r4631, %r4630;
	setp.lt.s32 	%p717, %r1204, 0;
	selp.b32 	%r7365, %r4631, %r4630, %p717;
	xor.b32  	%r4632, %r4627, %r1204;
	shr.s32 	%r4633, %r4627, 31;
	xor.b32  	%r4634, %r4633, %r4627;
	xor.b32  	%r4635, %r4633, %r4628;
	cvt.u64.u32 	%rd1592, %r4634;
	shl.b64 	%rd1593, %rd1592, 32;
	cvt.u64.u32 	%rd1594, %r4635;
	or.b64  	%rd1595, %rd1593, %rd1594;
	cvt.rn.f64.s64 	%fd179, %rd1595;
	mul.f64 	%fd180, %fd179, 0d3BF921FB54442D19;
	cvt.rn.f32.f64 	%f2562, %fd180;
	neg.f32 	%f2563, %f2562;
	setp.lt.s32 	%p718, %r4632, 0;
	selp.f32 	%f4593, %f2563, %f2562, %p718;
	bra.uni 	$L__BB0_721;
$L__BB0_720:
	mov.f32 	%f2564, 0f00000000;
	mul.rn.f32 	%f4593, %f442, %f2564;
	mov.b32 	%r7365, 0;
$L__BB0_721:
	add.s32 	%r4637, %r7365, 1;
	mul.rn.f32 	%f2565, %f4593, %f4593;
	and.b32  	%r4638, %r7365, 1;
	setp.eq.b32 	%p719, %r4638, 1;
	selp.f32 	%f2566, %f4593, 0f3F800000, %p719;
	fma.rn.f32 	%f2567, %f2565, %f2566, 0f00000000;
	fma.rn.f32 	%f2568, %f2565, 0f37CBAC00, 0fBAB607ED;
	selp.f32 	%f2569, 0fB94D4153, %f2568, %p719;
	selp.f32 	%f2570, 0f3C0885E4, 0f3D2AAABB, %p719;
	fma.rn.f32 	%f2571, %f2569, %f2565, %f2570;
	selp.f32 	%f2572, 0fBE2AAAA8, 0fBEFFFFFF, %p719;
	fma.rn.f32 	%f2573, %f2571, %f2565, %f2572;
	fma.rn.f32 	%f2574, %f2573, %f2567, %f2566;
	and.b32  	%r4639, %r4637, 2;
	setp.eq.s32 	%p720, %r4639, 0;
	mov.f32 	%f2575, 0f00000000;
	sub.f32 	%f2576, %f2575, %f2574;
	selp.f32 	%f2577, %f2574, %f2576, %p720;
	fma.rn.f32 	%f452, %f448, %f2577, %f442;
	mul.f32 	%f2578, %f452, 0f3F22F983;
	cvt.rni.s32.f32 	%r7373, %f2578;
	cvt.rn.f32.s32 	%f2579, %r7373;
	fma.rn.f32 	%f2580, %f2579, 0fBFC90FDA, %f452;
	fma.rn.f32 	%f2581, %f2579, 0fB3A22168, %f2580;
	fma.rn.f32 	%f4595, %f2579, 0fA7C234C5, %f2581;
	abs.f32 	%f454, %f452;
	setp.ltu.f32 	%p721, %f454, 0f47CE4780;
	mov.u32 	%r7369, %r7373;
	mov.f32 	%f4594, %f4595;
	@%p721 bra 	$L__BB0_729;
	setp.eq.f32 	%p722, %f454, 0f7F800000;
	@%p722 bra 	$L__BB0_728;
	mov.b32 	%r1218, %f452;
	shl.b32 	%r4641, %r1218, 8;
	or.b32  	%r1219, %r4641, -2147483648;
	mov.b64 	%rd2898, 0;
	mov.b32 	%r7366, 0;
$L__BB0_724:
	.pragma "nounroll";
	mul.wide.u32 	%rd1597, %r7366, 4;
	mov.u64 	%rd1598, __cudart_i2opi_f;
	add.s64 	%rd1599, %rd1598, %rd1597;
	ld.global.nc.u32 	%r4642, [%rd1599];
	mad.wide.u32 	%rd1600, %r4642, %r1219, %rd2898;
	shr.u64 	%rd2898, %rd1600, 32;
	add.s64 	%rd1601, %rd2, %rd1597;
	st.local.u32 	[%rd1601], %rd1600;
	add.s32 	%r7366, %r7366, 1;
	setp.ne.s32 	%p723, %r7366, 6;
	@%p723 bra 	$L__BB0_724;
	shr.u32 	%r4643, %r1218, 23;
	st.local.u32 	[%rd2+24], %rd2898;
	and.b32  	%r1222, %r4643, 31;
	and.b32  	%r4644, %r4643, 224;
	add.s32 	%r4645, %r4644, -128;
	shr.u32 	%r4646, %r4645, 5;
	mul.wide.u32 	%rd1602, %r4646, 4;
	sub.s64 	%rd279, %rd2, %rd1602;
	ld.local.u32 	%r7367, [%rd279+24];
	ld.local.u32 	%r7368, [%rd279+20];
	setp.eq.s32 	%p724, %r1222, 0;
	@%p724 bra 	$L__BB0_727;
	shf.l.wrap.b32 	%r7367, %r7368, %r7367, %r1222;
	ld.local.u32 	%r4647, [%rd279+16];
	shf.l.wrap.b32 	%r7368, %r4647, %r7368, %r1222;
$L__BB0_727:
	shr.u32 	%r4648, %r7367, 30;
	shf.l.wrap.b32 	%r4649, %r7368, %r7367, 2;
	shl.b32 	%r4650, %r7368, 2;
	shr.u32 	%r4651, %r4649, 31;
	add.s32 	%r4652, %r4651, %r4648;
	neg.s32 	%r4653, %r4652;
	setp.lt.s32 	%p725, %r1218, 0;
	selp.b32 	%r7369, %r4653, %r4652, %p725;
	xor.b32  	%r4654, %r4649, %r1218;
	shr.s32 	%r4655, %r4649, 31;
	xor.b32  	%r4656, %r4655, %r4649;
	xor.b32  	%r4657, %r4655, %r4650;
	cvt.u64.u32 	%rd1603, %r4656;
	shl.b64 	%rd1604, %rd1603, 32;
	cvt.u64.u32 	%rd1605, %r4657;
	or.b64  	%rd1606, %rd1604, %rd1605;
	cvt.rn.f64.s64 	%fd181, %rd1606;
	mul.f64 	%fd182, %fd181, 0d3BF921FB54442D19;
	cvt.rn.f32.f64 	%f2582, %fd182;
	neg.f32 	%f2583, %f2582;
	setp.lt.s32 	%p726, %r4654, 0;
	selp.f32 	%f4594, %f2583, %f2582, %p726;
	bra.uni 	$L__BB0_729;
$L__BB0_728:
	mov.f32 	%f2584, 0f00000000;
	mul.rn.f32 	%f4594, %f452, %f2584;
	mov.b32 	%r7369, 0;
$L__BB0_729:
	setp.ltu.f32 	%p727, %f454, 0f47CE4780;
	mul.rn.f32 	%f2585, %f4594, %f4594;
	and.b32  	%r4659, %r7369, 1;
	setp.eq.b32 	%p728, %r4659, 1;
	selp.f32 	%f2586, 0f3F800000, %f4594, %p728;
	fma.rn.f32 	%f2587, %f2585, %f2586, 0f00000000;
	fma.rn.f32 	%f2588, %f2585, 0f37CBAC00, 0fBAB607ED;
	selp.f32 	%f2589, %f2588, 0fB94D4153, %p728;
	selp.f32 	%f2590, 0f3D2AAABB, 0f3C0885E4, %p728;
	fma.rn.f32 	%f2591, %f2589, %f2585, %f2590;
	selp.f32 	%f2592, 0fBEFFFFFF, 0fBE2AAAA8, %p728;
	fma.rn.f32 	%f2593, %f2591, %f2585, %f2592;
	fma.rn.f32 	%f2594, %f2593, %f2587, %f2586;
	and.b32  	%r4660, %r7369, 2;
	setp.eq.s32 	%p729, %r4660, 0;
	mov.f32 	%f2595, 0f00000000;
	sub.f32 	%f2596, %f2595, %f2594;
	selp.f32 	%f458, %f2594, %f2596, %p729;
	@%p727 bra 	$L__BB0_737;
	setp.eq.f32 	%p730, %f454, 0f7F800000;
	@%p730 bra 	$L__BB0_736;
	mov.b32 	%r1231, %f452;
	shl.b32 	%r4662, %r1231, 8;
	or.b32  	%r1232, %r4662, -2147483648;
	mov.b64 	%rd2899, 0;
	mov.b32 	%r7370, 0;
$L__BB0_732:
	.pragma "nounroll";
	mul.wide.u32 	%rd1608, %r7370, 4;
	mov.u64 	%rd1609, __cudart_i2opi_f;
	add.s64 	%rd1610, %rd1609, %rd1608;
	ld.global.nc.u32 	%r4663, [%rd1610];
	mad.wide.u32 	%rd1611, %r4663, %r1232, %rd2899;
	shr.u64 	%rd2899, %rd1611, 32;
	add.s64 	%rd1612, %rd1, %rd1608;
	st.local.u32 	[%rd1612], %rd1611;
	add.s32 	%r7370, %r7370, 1;
	setp.ne.s32 	%p731, %r7370, 6;
	@%p731 bra 	$L__BB0_732;
	shr.u32 	%r4664, %r1231, 23;
	st.local.u32 	[%rd1+24], %rd2899;
	and.b32  	%r1235, %r4664, 31;
	and.b32  	%r4665, %r4664, 224;
	add.s32 	%r4666, %r4665, -128;
	shr.u32 	%r4667, %r4666, 5;
	mul.wide.u32 	%rd1613, %r4667, 4;
	sub.s64 	%rd282, %rd1, %rd1613;
	ld.local.u32 	%r7371, [%rd282+24];
	ld.local.u32 	%r7372, [%rd282+20];
	setp.eq.s32 	%p732, %r1235, 0;
	@%p732 bra 	$L__BB0_735;
	shf.l.wrap.b32 	%r7371, %r7372, %r7371, %r1235;
	ld.local.u32 	%r4668, [%rd282+16];
	shf.l.wrap.b32 	%r7372, %r4668, %r7372, %r1235;
$L__BB0_735:
	shr.u32 	%r4669, %r7371, 30;
	shf.l.wrap.b32 	%r4670, %r7372, %r7371, 2;
	shl.b32 	%r4671, %r7372, 2;
	shr.u32 	%r4672, %r4670, 31;
	add.s32 	%r4673, %r4672, %r4669;
	neg.s32 	%r4674, %r4673;
	setp.lt.s32 	%p733, %r1231, 0;
	selp.b32 	%r7373, %r4674, %r4673, %p733;
	xor.b32  	%r4675, %r4670, %r1231;
	shr.s32 	%r4676, %r4670, 31;
	xor.b32  	%r4677, %r4676, %r4670;
	xor.b32  	%r4678, %r4676, %r4671;
	cvt.u64.u32 	%rd1614, %r4677;
	shl.b64 	%rd1615, %rd1614, 32;
	cvt.u64.u32 	%rd1616, %r4678;
	or.b64  	%rd1617, %rd1615, %rd1616;
	cvt.rn.f64.s64 	%fd183, %rd1617;
	mul.f64 	%fd184, %fd183, 0d3BF921FB54442D19;
	cvt.rn.f32.f64 	%f2597, %fd184;
	neg.f32 	%f2598, %f2597;
	setp.lt.s32 	%p734, %r4675, 0;
	selp.f32 	%f4595, %f2598, %f2597, %p734;
	bra.uni 	$L__BB0_737;
$L__BB0_736:
	mov.f32 	%f2599, 0f00000000;
	mul.rn.f32 	%f4595, %f452, %f2599;
	mov.b32 	%r7373, 0;
$L__BB0_737:
	add.s32 	%r4680, %r7373, 1;
	mul.rn.f32 	%f2600, %f4595, %f4595;
	and.b32  	%r4681, %r7373, 1;
	setp.eq.b32 	%p735, %r4681, 1;
	selp.f32 	%f2601, %f4595, 0f3F800000, %p735;
	fma.rn.f32 	%f2602, %f2600, %f2601, 0f00000000;
	fma.rn.f32 	%f2603, %f2600, 0f37CBAC00, 0fBAB607ED;
	selp.f32 	%f2604, 0fB94D4153, %f2603, %p735;
	selp.f32 	%f2605, 0f3C0885E4, 0f3D2AAABB, %p735;
	fma.rn.f32 	%f2606, %f2604, %f2600, %f2605;
	selp.f32 	%f2607, 0fBE2AAAA8, 0fBEFFFFFF, %p735;
	fma.rn.f32 	%f2608, %f2606, %f2600, %f2607;
	fma.rn.f32 	%f2609, %f2608, %f2602, %f2601;
	and.b32  	%r4682, %r4680, 2;
	setp.eq.s32 	%p736, %r4682, 0;
	mov.f32 	%f2610, 0f00000000;
	sub.f32 	%f2611, %f2610, %f2609;
	selp.f32 	%f2612, %f2609, %f2611, %p736;
	fma.rn.f32 	%f462, %f458, %f2612, %f452;
	mul.f32 	%f2613, %f462, 0f3F22F983;
	cvt.rni.s32.f32 	%r7381, %f2613;
	cvt.rn.f32.s32 	%f2614, %r7381;
	fma.rn.f32 	%f2615, %f2614, 0fBFC90FDA, %f462;
	fma.rn.f32 	%f2616, %f2614, 0fB3A22168, %f2615;
	fma.rn.f32 	%f4597, %f2614, 0fA7C234C5, %f2616;
	abs.f32 	%f464, %f462;
	setp.ltu.f32 	%p737, %f464, 0f47CE4780;
	mov.u32 	%r7377, %r7381;
	mov.f32 	%f4596, %f4597;
	@%p737 bra 	$L__BB0_745;
	setp.eq.f32 	%p738, %f464, 0f7F800000;
	@%p738 bra 	$L__BB0_744;
	mov.b32 	%r1245, %f462;
	shl.b32 	%r4684, %r1245, 8;
	or.b32  	%r1246, %r4684, -2147483648;
	mov.b64 	%rd2900, 0;
	mov.b32 	%r7374, 0;
$L__BB0_740:
	.pragma "nounroll";
	mul.wide.u32 	%rd1619, %r7374, 4;
	mov.u64 	%rd1620, __cudart_i2opi_f;
	add.s64 	%rd1621, %rd1620, %rd1619;
	ld.global.nc.u32 	%r4685, [%rd1621];
	mad.wide.u32 	%rd1622, %r4685, %r1246, %rd2900;
	shr.u64 	%rd2900, %rd1622, 32;
	add.s64 	%rd1623, %rd2, %rd1619;
	st.local.u32 	[%rd1623], %rd1622;
	add.s32 	%r7374, %r7374, 1;
	setp.ne.s32 	%p739, %r7374, 6;
	@%p739 bra 	$L__BB0_740;
	shr.u32 	%r4686, %r1245, 23;
	st.local.u32 	[%rd2+24], %rd2900;
	and.b32  	%r1249, %r4686, 31;
	and.b32  	%r4687, %r4686, 224;
	add.s32 	%r4688, %r4687, -128;
	shr.u32 	%r4689, %r4688, 5;
	mul.wide.u32 	%rd1624, %r4689, 4;
	sub.s64 	%rd285, %rd2, %rd1624;
	ld.local.u32 	%r7375, [%rd285+24];
	ld.local.u32 	%r7376, [%rd285+20];
	setp.eq.s32 	%p740, %r1249, 0;
	@%p740 bra 	$L__BB0_743;
	shf.l.wrap.b32 	%r7375, %r7376, %r7375, %r1249;
	ld.local.u32 	%r4690, [%rd285+16];
	shf.l.wrap.b32 	%r7376, %r4690, %r7376, %r1249;
$L__BB0_743:
	shr.u32 	%r4691, %r7375, 30;
	shf.l.wrap.b32 	%r4692, %r7376, %r7375, 2;
	shl.b32 	%r4693, %r7376, 2;
	shr.u32 	%r4694, %r4692, 31;
	add.s32 	%r4695, %r4694, %r4691;
	neg.s32 	%r4696, %r4695;
	setp.lt.s32 	%p741, %r1245, 0;
	selp.b32 	%r7377, %r4696, %r4695, %p741;
	xor.b32  	%r4697, %r4692, %r1245;
	shr.s32 	%r4698, %r4692, 31;
	xor.b32  	%r4699, %r4698, %r4692;
	xor.b32  	%r4700, %r4698, %r4693;
	cvt.u64.u32 	%rd1625, %r4699;
	shl.b64 	%rd1626, %rd1625, 32;
	cvt.u64.u32 	%rd1627, %r4700;
	or.b64  	%rd1628, %rd1626, %rd1627;
	cvt.rn.f64.s64 	%fd185, %rd1628;
	mul.f64 	%fd186, %fd185, 0d3BF921FB54442D19;
	cvt.rn.f32.f64 	%f2617, %fd186;
	neg.f32 	%f2618, %f2617;
	setp.lt.s32 	%p742, %r4697, 0;
	selp.f32 	%f4596, %f2618, %f2617, %p742;
	bra.uni 	$L__BB0_745;
$L__BB0_744:
	mov.f32 	%f2619, 0f00000000;
	mul.rn.f32 	%f4596, %f462, %f2619;
	mov.b32 	%r7377, 0;
$L__BB0_745:
	setp.ltu.f32 	%p743, %f464, 0f47CE4780;
	mul.rn.f32 	%f2620, %f4596, %f4596;
	and.b32  	%r4702, %r7377, 1;
	setp.eq.b32 	%p744, %r4702, 1;
	selp.f32 	%f2621, 0f3F800000, %f4596, %p744;
	fma.rn.f32 	%f2622, %f2620, %f2621, 0f00000000;
	fma.rn.f32 	%f2623, %f2620, 0f37CBAC00, 0fBAB607ED;
	selp.f32 	%f2624, %f2623, 0fB94D4153, %p744;
	selp.f32 	%f2625, 0f3D2AAABB, 0f3C0885E4, %p744;
	fma.rn.f32 	%f2626, %f2624, %f2620, %f2625;
	selp.f32 	%f2627, 0fBEFFFFFF, 0fBE2AAAA8, %p744;
	fma.rn.f32 	%f2628, %f2626, %f2620, %f2627;
	fma.rn.f32 	%f2629, %f2628, %f2622, %f2621;
	and.b32  	%r4703, %r7377, 2;
	setp.eq.s32 	%p745, %r4703, 0;
	mov.f32 	%f2630, 0f00000000;
	sub.f32 	%f2631, %f2630, %f2629;
	selp.f32 	%f468, %f2629, %f2631, %p745;
	@%p743 bra 	$L__BB0_753;
	setp.eq.f32 	%p746, %f464, 0f7F800000;
	@%p746 bra 	$L__BB0_752;
	mov.b32 	%r1258, %f462;
	shl.b32 	%r4705, %r1258, 8;
	or.b32  	%r1259, %r4705, -2147483648;
	mov.b64 	%rd2901, 0;
	mov.b32 	%r7378, 0;
$L__BB0_748:
	.pragma "nounroll";
	mul.wide.u32 	%rd1630, %r7378, 4;
	mov.u64 	%rd1631, __cudart_i2opi_f;
	add.s64 	%rd1632, %rd1631, %rd1630;
	ld.global.nc.u32 	%r4706, [%rd1632];
	mad.wide.u32 	%rd1633, %r4706, %r1259, %rd2901;
	shr.u64 	%rd2901, %rd1633, 32;
	add.s64 	%rd1634, %rd1, %rd1630;
	st.local.u32 	[%rd1634], %rd1633;
	add.s32 	%r7378, %r7378, 1;
	setp.ne.s32 	%p747, %r7378, 6;
	@%p747 bra 	$L__BB0_748;
	shr.u32 	%r4707, %r1258, 23;
	st.local.u32 	[%rd1+24], %rd2901;
	and.b32  	%r1262, %r4707, 31;
	and.b32  	%r4708, %r4707, 224;
	add.s32 	%r4709, %r4708, -128;
	shr.u32 	%r4710, %r4709, 5;
	mul.wide.u32 	%rd1635, %r4710, 4;
	sub.s64 	%rd288, %rd1, %rd1635;
	ld.local.u32 	%r7379, [%rd288+24];
	ld.local.u32 	%r7380, [%rd288+20];
	setp.eq.s32 	%p748, %r1262, 0;
	@%p748 bra 	$L__BB0_751;
	shf.l.wrap.b32 	%r7379, %r7380, %r7379, %r1262;
	ld.local.u32 	%r4711, [%rd288+16];
	shf.l.wrap.b32 	%r7380, %r4711, %r7380, %r1262;
$L__BB0_751:
	shr.u32 	%r4712, %r7379, 30;
	shf.l.wrap.b32 	%r4713, %r7380, %r7379, 2;
	shl.b32 	%r4714, %r7380, 2;
	shr.u32 	%r4715, %r4713, 31;
	add.s32 	%r4716, %r4715, %r4712;
	neg.s32 	%r4717, %r4716;
	setp.lt.s32 	%p749, %r1258, 0;
	selp.b32 	%r7381, %r4717, %r4716, %p749;
	xor.b32  	%r4718, %r4713, %r1258;
	shr.s32 	%r4719, %r4713, 31;
	xor.b32  	%r4720, %r4719, %r4713;
	xor.b32  	%r4721, %r4719, %r4714;
	cvt.u64.u32 	%rd1636, %r4720;
	shl.b64 	%rd1637, %rd1636, 32;
	cvt.u64.u32 	%rd1638, %r4721;
	or.b64  	%rd1639, %rd1637, %rd1638;
	cvt.rn.f64.s64 	%fd187, %rd1639;
	mul.f64 	%fd188, %fd187, 0d3BF921FB54442D19;
	cvt.rn.f32.f64 	%f2632, %fd188;
	neg.f32 	%f2633, %f2632;
	setp.lt.s32 	%p750, %r4718, 0;
	selp.f32 	%f4597, %f2633, %f2632, %p750;
	bra.uni 	$L__BB0_753;
$L__BB0_752:
	mov.f32 	%f2634, 0f00000000;
	mul.rn.f32 	%f4597, %f462, %f2634;
	mov.b32 	%r7381, 0;
$L__BB0_753:
	add.s32 	%r4723, %r7381, 1;
	mul.rn.f32 	%f2635, %f4597, %f4597;
	and.b32  	%r4724, %r7381, 1;
	setp.eq.b32 	%p751, %r4724, 1;
	selp.f32 	%f2636, %f4597, 0f3F800000, %p751;
	fma.rn.f32 	%f2637, %f2635, %f2636, 0f00000000;
	fma.rn.f32 	%f2638, %f2635, 0f37CBAC00, 0fBAB607ED;
	selp.f32 	%f2639, 0fB94D4153, %f2638, %p751;
	selp.f32 	%f2640, 0f3C0885E4, 0f3D2AAABB, %p751;
	fma.rn.f32 	%f2641, %f2639, %f2635, %f2640;
	selp.f32 	%f2642, 0fBE2AAAA8, 0fBEFFFFFF, %p751;
	fma.rn.f32 	%f2643, %f2641, %f2635, %f2642;
	fma.rn.f32 	%f2644, %f2643, %f2637, %f2636;
	and.b32  	%r4725, %r4723, 2;
	setp.eq.s32 	%p752, %r4725, 0;
	mov.f32 	%f2645, 0f00000000;
	sub.f32 	%f2646, %f2645, %f2644;
	selp.f32 	%f2647, %f2644, %f2646, %p752;
	fma.rn.f32 	%f472, %f468, %f2647, %f462;
	mul.f32 	%f2648, %f472, 0f3F22F983;
	cvt.rni.s32.f32 	%r7389, %f2648;
	cvt.rn.f32.s32 	%f2649, %r7389;
	fma.rn.f32 	%f2650, %f2649, 0fBFC90FDA, %f472;
	fma.rn.f32 	%f2651, %f2649, 0fB3A22168, %f2650;
	fma.rn.f32 	%f4599, %f2649, 0fA7C234C5, %f2651;
	abs.f32 	%f474, %f472;
	setp.ltu.f32 	%p753, %f474, 0f47CE4780;
	mov.u32 	%r7385, %r7389;
	mov.f32 	%f4598, %f4599;
	@%p753 bra 	$L__BB0_761;
	setp.eq.f32 	%p754, %f474, 0f7F800000;
	@%p754 bra 	$L__BB0_760;
	mov.b32 	%r1272, %f472;
	shl.b32 	%r4727, %r1272, 8;
	or.b32  	%r1273, %r4727, -2147483648;
	mov.b64 	%rd2902, 0;
	mov.b32 	%r7382, 0;
$L__BB0_756:
	.pragma "nounroll";
	mul.wide.u32 	%rd1641, %r7382, 4;
	mov.u64 	%rd1642, __cudart_i2opi_f;
	add.s64 	%rd1643, %rd1642, %rd1641;
	ld.global.nc.u32 	%r4728, [%rd1643];
	mad.wide.u32 	%rd1644, %r4728, %r1273, %rd2902;
	shr.u64 	%rd2902, %rd1644, 32;
	add.s64 	%rd1645, %rd2, %rd1641;
	st.local.u32 	[%rd1645], %rd1644;
	add.s32 	%r7382, %r7382, 1;
	setp.ne.s32 	%p755, %r7382, 6;
	@%p755 bra 	$L__BB0_756;
	shr.u32 	%r4729, %r1272, 23;
	st.local.u32 	[%rd2+24], %rd2902;
	and.b32  	%r1276, %r4729, 31;
	and.b32  	%r4730, %r4729, 224;
	add.s32 	%r4731, %r4730, -128;
	shr.u32 	%r4732, %r4731, 5;
	mul.wide.u32 	%rd1646, %r4732, 4;
	sub.s64 	%rd291, %rd2, %rd1646;
	ld.local.u32 	%r7383, [%rd291+24];
	ld.local.u32 	%r7384, [%rd291+20];
	setp.eq.s32 	%p756, %r1276, 0;
	@%p756 bra 	$L__BB0_759;
	shf.l.wrap.b32 	%r7383, %r7384, %r7383, %r1276;
	ld.local.u32 	%r4733, [%rd291+16];
	shf.l.wrap.b32 	%r7384, %r4733, %r7384, %r1276;
$L__BB0_759:
	shr.u32 	%r4734, %r7383, 30;
	shf.l.wrap.b32 	%r4735, %r7384, %r7383, 2;
	shl.b32 	%r4736, %r7384, 2;
	shr.u32 	%r4737, %r4735, 31;
	add.s32 	%r4738, %r4737, %r4734;
	neg.s32 	%r4739, %r4738;
	setp.lt.s32 	%p757, %r1272, 0;
	selp.b32 	%r7385, %r4739, %r4738, %p757;
	xor.b32  	%r4740, %r4735, %r1272;
	shr.s32 	%r4741, %r4735, 31;
	xor.b32  	%r4742, %r4741, %r4735;
	xor.b32  	%r4743, %r4741, %r4736;
	cvt.u64.u32 	%rd1647, %r4742;
	shl.b64 	%rd1648, %rd1647, 32;
	cvt.u64.u32 	%rd1649, %r4743;
	or.b64  	%rd1650, %rd1648, %rd1649;
	cvt.rn.f64.s64 	%fd189, %rd1650;
	mul.f64 	%fd190, %fd189, 0d3BF921FB54442D19;
	cvt.rn.f32.f64 	%f2652, %fd190;
	neg.f32 	%f2653, %f2652;
	setp.lt.s32 	%p758, %r4740, 0;
	selp.f32 	%f4598, %f2653, %f2652, %p758;
	bra.uni 	$L__BB0_761;
$L__BB0_760:
	mov.f32 	%f2654, 0f00000000;
	mul.rn.f32 	%f4598, %f472, %f2654;
	mov.b32 	%r7385, 0;
$L__BB0_761:
	setp.ltu.f32 	%p759, %f474, 0f47CE4780;
	mul.rn.f32 	%f2655, %f4598, %f4598;
	and.b32  	%r4745, %r7385, 1;
	setp.eq.b32 	%p760, %r4745, 1;
	selp.f32 	%f2656, 0f3F800000, %f4598, %p760;
	fma.rn.f32 	%f2657, %f2655, %f2656, 0f00000000;
	fma.rn.f32 	%f2658, %f2655, 0f37CBAC00, 0fBAB607ED;
	selp.f32 	%f2659, %f2658, 0fB94D4153, %p760;
	selp.f32 	%f2660, 0f3D2AAABB, 0f3C0885E4, %p760;
	fma.rn.f32 	%f2661, %f2659, %f2655, %f2660;
	selp.f32 	%f2662, 0fBEFFFFFF, 0fBE2AAAA8, %p760;
	fma.rn.f32 	%f2663, %f2661, %f2655, %f2662;
	fma.rn.f32 	%f2664, %f2663, %f2657, %f2656;
	and.b32  	%r4746, %r7385, 2;
	setp.eq.s32 	%p761, %r4746, 0;
	mov.f32 	%f2665, 0f00000000;
	sub.f32 	%f2666, %f2665, %f2664;
	selp.f32 	%f478, %f2664, %f2666, %p761;
	@%p759 bra 	$L__BB0_769;
	setp.eq.f32 	%p762, %f474, 0f7F800000;
	@%p762 bra 	$L__BB0_768;
	mov.b32 	%r1285, %f472;
	shl.b32 	%r4748, %r1285, 8;
	or.b32  	%r1286, %r4748, -2147483648;
	mov.b64 	%rd2903, 0;
	mov.b32 	%r7386, 0;
$L__BB0_764:
	.pragma "nounroll";
	mul.wide.u32 	%rd1652, %r7386, 4;
	mov.u64 	%rd1653, __cudart_i2opi_f;
	add.s64 	%rd1654, %rd1653, %rd1652;
	ld.global.nc.u32 	%r4749, [%rd1654];
	mad.wide.u32 	%rd1655, %r4749, %r1286, %rd2903;
	shr.u64 	%rd2903, %rd1655, 32;
	add.s64 	%rd1656, %rd1, %rd1652;
	st.local.u32 	[%rd1656], %rd1655;
	add.s32 	%r7386, %r7386, 1;
	setp.ne.s32 	%p763, %r7386, 6;
	@%p763 bra 	$L__BB0_764;
	shr.u32 	%r4750, %r1285, 23;
	st.local.u32 	[%rd1+24], %rd2903;
	and.b32  	%r1289, %r4750, 31;
	and.b32  	%r4751, %r4750, 224;
	add.s32 	%r4752, %r4751, -128;
	shr.u32 	%r4753, %r4752, 5;
	mul.wide.u32 	%rd1657, %r4753, 4;
	sub.s64 	%rd294, %rd1, %rd1657;
	ld.local.u32 	%r7387, [%rd294+24];
	ld.local.u32 	%r7388, [%rd294+20];
	setp.eq.s32 	%p764, %r1289, 0;
	@%p764 bra 	$L__BB0_767;
	shf.l.wrap.b32 	%r7387, %r7388, %r7387, %r1289;
	ld.local.u32 	%r4754, [%rd294+16];
	shf.l.wrap.b32 	%r7388, %r4754, %r7388, %r1289;
$L__BB0_767:
	shr.u32 	%r4755, %r7387, 30;
	shf.l.wrap.b32 	%r4756, %r7388, %r7387, 2;
	shl.b32 	%r4757, %r7388, 2;
	shr.u32 	%r4758, %r4756, 31;
	add.s32 	%r4759, %r4758, %r4755;
	neg.s32 	%r4760, %r4759;
	setp.lt.s32 	%p765, %r1285, 0;
	selp.b32 	%r7389, %r4760, %r4759, %p765;
	xor.b32  	%r4761, %r4756, %r1285;
	shr.s32 	%r4762, %r4756, 31;
	xor.b32  	%r4763, %r4762, %r4756;
	xor.b32  	%r4764, %r4762, %r4757;
	cvt.u64.u32 	%rd1658, %r4763;
	shl.b64 	%rd1659, %rd1658, 32;
	cvt.u64.u32 	%rd1660, %r4764;
	or.b64  	%rd1661, %rd1659, %rd1660;
	cvt.rn.f64.s64 	%fd191, %rd1661;
	mul.f64 	%fd192, %fd191, 0d3BF921FB54442D19;
	cvt.rn.f32.f64 	%f2667, %fd192;
	neg.f32 	%f2668, %f2667;
	setp.lt.s32 	%p766, %r4761, 0;
	selp.f32 	%f4599, %f2668, %f2667, %p766;
	bra.uni 	$L__BB0_769;
$L__BB0_768:
	mov.f32 	%f2669, 0f00000000;
	mul.rn.f32 	%f4599, %f472, %f2669;
	mov.b32 	%r7389, 0;
$L__BB0_769:
	add.s32 	%r4766, %r7389, 1;
	mul.rn.f32 	%f2670, %f4599, %f4599;
	and.b32  	%r4767, %r7389, 1;
	setp.eq.b32 	%p767, %r4767, 1;
	selp.f32 	%f2671, %f4599, 0f3F800000, %p767;
	fma.rn.f32 	%f2672, %f2670, %f2671, 0f00000000;
	fma.rn.f32 	%f2673, %f2670, 0f37CBAC00, 0fBAB607ED;
	selp.f32 	%f2674, 0fB94D4153, %f2673, %p767;
	selp.f32 	%f2675, 0f3C0885E4, 0f3D2AAABB, %p767;
	fma.rn.f32 	%f2676, %f2674, %f2670, %f2675;
	selp.f32 	%f2677, 0fBE2AAAA8, 0fBEFFFFFF, %p767;
	fma.rn.f32 	%f2678, %f2676, %f2670, %f2677;
	fma.rn.f32 	%f2679, %f2678, %f2672, %f2671;
	and.b32  	%r4768, %r4766, 2;
	setp.eq.s32 	%p768, %r4768, 0;
	mov.f32 	%f2680, 0f00000000;
	sub.f32 	%f2681, %f2680, %f2679;
	selp.f32 	%f2682, %f2679, %f2681, %p768;
	fma.rn.f32 	%f482, %f478, %f2682, %f472;
	mul.f32 	%f2683, %f482, 0f3F22F983;
	cvt.rni.s32.f32 	%r7397, %f2683;
	cvt.rn.f32.s32 	%f2684, %r7397;
	fma.rn.f32 	%f2685, %f2684, 0fBFC90FDA, %f482;
	fma.rn.f32 	%f2686, %f2684, 0fB3A22168, %f2685;
	fma.rn.f32 	%f4601, %f2684, 0fA7C234C5, %f2686;
	abs.f32 	%f484, %f482;
	setp.ltu.f32 	%p769, %f484, 0f47CE4780;
	mov.u32 	%r7393, %r7397;
	mov.f32 	%f4600, %f4601;
	@%p769 bra 	$L__BB0_777;
	setp.eq.f32 	%p770, %f484, 0f7F800000;
	@%p770 bra 	$L__BB0_776;
	mov.b32 	%r1299, %f482;
	shl.b32 	%r4770, %r1299, 8;
	or.b32  	%r1300, %r4770, -2147483648;
	mov.b64 	%rd2904, 0;
	mov.b32 	%r7390, 0;
$L__BB0_772:
	.pragma "nounroll";
	mul.wide.u32 	%rd1663, %r7390, 4;
	mov.u64 	%rd1664, __cudart_i2opi_f;
	add.s64 	%rd1665, %rd1664, %rd1663;
	ld.global.nc.u32 	%r4771, [%rd1665];
	mad.wide.u32 	%rd1666, %r4771, %r1300, %rd2904;
	shr.u64 	%rd2904, %rd1666, 32;
	add.s64 	%rd1667, %rd2, %rd1663;
	st.local.u32 	[%rd1667], %rd1666;
	add.s32 	%r7390, %r7390, 1;
	setp.ne.s32 	%p771, %r7390, 6;
	@%p771 bra 	$L__BB0_772;
	shr.u32 	%r4772, %r1299, 23;
	st.local.u32 	[%rd2+24], %rd2904;
	and.b32  	%r1303, %r4772, 31;
	and.b32  	%r4773, %r4772, 224;
	add.s32 	%r4774, %r4773, -128;
	shr.u32 	%r4775, %r4774, 5;
	mul.wide.u32 	%rd1668, %r4775, 4;
	sub.s64 	%rd297, %rd2, %rd1668;
	ld.local.u32 	%r7391, [%rd297+24];
	ld.local.u32 	%r7392, [%rd297+20];
	setp.eq.s32 	%p772, %r1303, 0;
	@%p772 bra 	$L__BB0_775;
	shf.l.wrap.b32 	%r7391, %r7392, %r7391, %r1303;
	ld.local.u32 	%r4776, [%rd297+16];
	shf.l.wrap.b32 	%r7392, %r4776, %r7392, %r1303;
$L__BB0_775:
	shr.u32 	%r4777, %r7391, 30;
	shf.l.wrap.b32 	%r4778, %r7392, %r7391, 2;
	shl.b32 	%r4779, %r7392, 2;
	shr.u32 	%r4780, %r4778, 31;
	add.s32 	%r4781, %r4780, %r4777;
	neg.s32 	%r4782, %r4781;
	setp.lt.s32 	%p773, %r1299, 0;
	selp.b32 	%r7393, %r4782, %r4781, %p773;
	xor.b32  	%r4783, %r4778, %r1299;
	shr.s32 	%r4784, %r4778, 31;
	xor.b32  	%r4785, %r4784, %r4778;
	xor.b32  	%r4786, %r4784, %r4779;
	cvt.u64.u32 	%rd1669, %r4785;
	shl.b64 	%rd1670, %rd1669, 32;
	cvt.u64.u32 	%rd1671, %r4786;
	or.b64  	%rd1672, %rd1670, %rd1671;
	cvt.rn.f64.s64 	%fd193, %rd1672;
	mul.f64 	%fd194, %fd193, 0d3BF921FB54442D19;
	cvt.rn.f32.f64 	%f2687, %fd194;
	neg.f32 	%f2688, %f2687;
	setp.lt.s32 	%p774, %r4783, 0;
	selp.f32 	%f4600, %f2688, %f2687, %p774;
	bra.uni 	$L__BB0_777;
$L__BB0_776:
	mov.f32 	%f2689, 0f00000000;
	mul.rn.f32 	%f4600, %f482, %f2689;
	mov.b32 	%r7393, 0;
$L__BB0_777:
	setp.ltu.f32 	%p775, %f484, 0f47CE4780;
	mul.rn.f32 	%f2690, %f4600, %f4600;
	and.b32  	%r4788, %r7393, 1;
	setp.eq.b32 	%p776, %r4788, 1;
	selp.f32 	%f2691, 0f3F800000, %f4600, %p776;
	fma.rn.f32 	%f2692, %f2690, %f2691, 0f00000000;
	fma.rn.f32 	%f2693, %f2690, 0f37CBAC00, 0fBAB607ED;
	selp.f32 	%f2694, %f2693, 0fB94D4153, %p776;
	selp.f32 	%f2695, 0f3D2AAABB, 0f3C0885E4, %p776;
	fma.rn.f32 	%f2696, %f2694, %f2690, %f2695;
	selp.f32 	%f2697, 0fBEFFFFFF, 0fBE2AAAA8, %p776;
	fma.rn.f32 	%f2698, %f2696, %f2690, %f2697;
	fma.rn.f32 	%f2699, %f2698, %f2692, %f2691;
	and.b32  	%r4789, %r7393, 2;
	setp.eq.s32 	%p777, %r4789, 0;
	mov.f32 	%f2700, 0f00000000;
	sub.f32 	%f2701, %f2700, %f2699;
	selp.f32 	%f488, %f2699, %f2701, %p777;
	@%p775 bra 	$L__BB0_785;
	setp.eq.f32 	%p778, %f484, 0f7F800000;
	@%p778 bra 	$L__BB0_784;
	mov.b32 	%r1312, %f482;
	shl.b32 	%r4791, %r1312, 8;
	or.b32  	%r1313, %r4791, -2147483648;
	mov.b64 	%rd2905, 0;
	mov.b32 	%r7394, 0;
$L__BB0_780:
	.pragma "nounroll";
	mul.wide.u32 	%rd1674, %r7394, 4;
	mov.u64 	%rd1675, __cudart_i2opi_f;
	add.s64 	%rd1676, %rd1675, %rd1674;
	ld.global.nc.u32 	%r4792, [%rd1676];
	mad.wide.u32 	%rd1677, %r4792, %r1313, %rd2905;
	shr.u64 	%rd2905, %rd1677, 32;
	add.s64 	%rd1678, %rd1, %rd1674;
	st.local.u32 	[%rd1678], %rd1677;
	add.s32 	%r7394, %r7394, 1;
	setp.ne.s32 	%p779, %r7394, 6;
	@%p779 bra 	$L__BB0_780;
	shr.u32 	%r4793, %r1312, 23;
	st.local.u32 	[%rd1+24], %rd2905;
	and.b32  	%r1316, %r4793, 31;
	and.b32  	%r4794, %r4793, 224;
	add.s32 	%r4795, %r4794, -128;
	shr.u32 	%r4796, %r4795, 5;
	mul.wide.u32 	%rd1679, %r4796, 4;
	sub.s64 	%rd300, %rd1, %rd1679;
	ld.local.u32 	%r7395, [%rd300+24];
	ld.local.u32 	%r7396, [%rd300+20];
	setp.eq.s32 	%p780, %r1316, 0;
	@%p780 bra 	$L__BB0_783;
	shf.l.wrap.b32 	%r7395, %r7396, %r7395, %r1316;
	ld.local.u32 	%r4797, [%rd300+16];
	shf.l.wrap.b32 	%r7396, %r4797, %r7396, %r1316;
$L__BB0_783:
	shr.u32 	%r4798, %r7395, 30;
	shf.l.wrap.b32 	%r4799, %r7396, %r7395, 2;
	shl.b32 	%r4800, %r7396, 2;
	shr.u32 	%r4801, %r4799, 31;
	add.s32 	%r4802, %r4801, %r4798;
	neg.s32 	%r4803, %r4802;
	setp.lt.s32 	%p781, %r1312, 0;
	selp.b32 	%r7397, %r4803, %r4802, %p781;
	xor.b32  	%r4804, %r4799, %r1312;
	shr.s32 	%r4805, %r4799, 31;
	xor.b32  	%r4806, %r4805, %r4799;
	xor.b32  	%r4807, %r4805, %r4800;
	cvt.u64.u32 	%rd1680, %r4806;
	shl.b64 	%rd1681, %rd1680, 32;
	cvt.u64.u32 	%rd1682, %r4807;
	or.b64  	%rd1683, %rd1681, %rd1682;
	cvt.rn.f64.s64 	%fd195, %rd1683;
	mul.f64 	%fd196, %fd195, 0d3BF921FB54442D19;
	cvt.rn.f32.f64 	%f2702, %fd196;
	neg.f32 	%f2703, %f2702;
	setp.lt.s32 	%p782, %r4804, 0;
	selp.f32 	%f4601, %f2703, %f2702, %p782;
	bra.uni 	$L__BB0_785;
$L__BB0_784:
	mov.f32 	%f2704, 0f00000000;
	mul.rn.f32 	%f4601, %f482, %f2704;
	mov.b32 	%r7397, 0;
$L__BB0_785:
	add.s32 	%r4809, %r7397, 1;
	mul.rn.f32 	%f2705, %f4601, %f4601;
	and.b32  	%r4810, %r7397, 1;
	setp.eq.b32 	%p783, %r4810, 1;
	selp.f32 	%f2706, %f4601, 0f3F800000, %p783;
	fma.rn.f32 	%f2707, %f2705, %f2706, 0f00000000;
	fma.rn.f32 	%f2708, %f2705, 0f37CBAC00, 0fBAB607ED;
	selp.f32 	%f2709, 0fB94D4153, %f2708, %p783;
	selp.f32 	%f2710, 0f3C0885E4, 0f3D2AAABB, %p783;
	fma.rn.f32 	%f2711, %f2709, %f2705, %f2710;
	selp.f32 	%f2712, 0fBE2AAAA8, 0fBEFFFFFF, %p783;
	fma.rn.f32 	%f2713, %f2711, %f2705, %f2712;
	fma.rn.f32 	%f2714, %f2713, %f2707, %f2706;
	and.b32  	%r4811, %r4809, 2;
	setp.eq.s32 	%p784, %r4811, 0;
	mov.f32 	%f2715, 0f00000000;
	sub.f32 	%f2716, %f2715, %f2714;
	selp.f32 	%f2717, %f2714, %f2716, %p784;
	fma.rn.f32 	%f492, %f488, %f2717, %f482;
	mul.f32 	%f2718, %f492, 0f3F22F983;
	cvt.rni.s32.f32 	%r7405, %f2718;
	cvt.rn.f32.s32 	%f2719, %r7405;
	fma.rn.f32 	%f2720, %f2719, 0fBFC90FDA, %f492;
	fma.rn.f32 	%f2721, %f2719, 0fB3A22168, %f2720;
	fma.rn.f32 	%f4603, %f2719, 0fA7C234C5, %f2721;
	abs.f32 	%f494, %f492;
	setp.ltu.f32 	%p785, %f494, 0f47CE4780;
	mov.u32 	%r7401, %r7405;
	mov.f32 	%f4602, %f4603;
	@%p785 bra 	$L__BB0_793;
	setp.eq.f32 	%p786, %f494, 0f7F800000;
	@%p786 bra 	$L__BB0_792;
	mov.b32 	%r1326, %f492;
	shl.b32 	%r4813, %r1326, 8;
	or.b32  	%r1327, %r4813, -2147483648;
	mov.b64 	%rd2906, 0;
	mov.b32 	%r7398, 0;
$L__BB0_788:
	.pragma "nounroll";
	mul.wide.u32 	%rd1685, %r7398, 4;
	mov.u64 	%rd1686, __cudart_i2opi_f;
	add.s64 	%rd1687, %rd1686, %rd1685;
	ld.global.nc.u32 	%r4814, [%rd1687];
	mad.wide.u32 	%rd1688, %r4814, %r1327, %rd2906;
	shr.u64 	%rd2906, %rd1688, 32;
	add.s64 	%rd1689, %rd2, %rd1685;
	st.local.u32 	[%rd1689], %rd1688;
	add.s32 	%r7398, %r7398, 1;
	setp.ne.s32 	%p787, %r7398, 6;
	@%p787 bra 	$L__BB0_788;
	shr.u32 	%r4815, %r1326, 23;
	st.local.u32 	[%rd2+24], %rd2906;
	and.b32  	%r1330, %r4815, 31;
	and.b32  	%r4816, %r4815, 224;
	add.s32 	%r4817, %r4816, -128;
	shr.u32 	%r4818, %r4817, 5;
	mul.wide.u32 	%rd1690, %r4818, 4;
	sub.s64 	%rd303, %rd2, %rd1690;
	ld.local.u32 	%r7399, [%rd303+24];
	ld.local.u32 	%r7400, [%rd303+20];
	setp.eq.s32 	%p788, %r1330, 0;
	@%p788 bra 	$L__BB0_791;
	shf.l.wrap.b32 	%r7399, %r7400, %r7399, %r1330;
	ld.local.u32 	%r4819, [%rd303+16];
	shf.l.wrap.b32 	%r7400, %r4819, %r7400, %r1330;
$L__BB0_791:
	shr.u32 	%r4820, %r7399, 30;
	shf.l.wrap.b32 	%r4821, %r7400, %r7399, 2;
	shl.b32 	%r4822, %r7400, 2;
	shr.u32 	%r4823, %r4821, 31;
	add.s32 	%r4824, %r4823, %r4820;
	neg.s32 	%r4825, %r4824;
	setp.lt.s32 	%p789, %r1326, 0;
	selp.b32 	%r7401, %r4825, %r4824, %p789;
	xor.b32  	%r4826, %r4821, %r1326;
	shr.s32 	%r4827, %r4821, 31;
	xor.b32  	%r4828, %r4827, %r4821;
	xor.b32  	%r4829, %r4827, %r4822;
	cvt.u64.u32 	%rd1691, %r4828;
	shl.b64 	%rd1692, %rd1691, 32;
	cvt.u64.u32 	%rd1693, %r4829;
	or.b64  	%rd1694, %rd1692, %rd1693;
	cvt.rn.f64.s64 	%fd197, %rd1694;
	mul.f64 	%fd198, %fd197, 0d3BF921FB54442D19;
	cvt.rn.f32.f64 	%f2722, %fd198;
	neg.f32 	%f2723, %f2722;
	setp.lt.s32 	%p790, %r4826, 0;
	selp.f32 	%f4602, %f2723, %f2722, %p790;
	bra.uni 	$L__BB0_793;
$L__BB0_792:
	mov.f32 	%f2724, 0f00000000;
	mul.rn.f32 	%f4602, %f492, %f2724;
	mov.b32 	%r7401, 0;
$L__BB0_793:
	setp.ltu.f32 	%p791, %f494, 0f47CE4780;
	mul.rn.f32 	%f2725, %f4602, %f4602;
	and.b32  	%r4831, %r7401, 1;
	setp.eq.b32 	%p792, %r4831, 1;
	selp.f32 	%f2726, 0f3F800000, %f4602, %p792;
	fma.rn.f32 	%f2727, %f2725, %f2726, 0f00000000;
	fma.rn.f32 	%f2728, %f2725, 0f37CBAC00, 0fBAB607ED;
	selp.f32 	%f2729, %f2728, 0fB94D4153, %p792;
	selp.f32 	%f2730, 0f3D2AAABB, 0f3C0885E4, %p792;
	fma.rn.f32 	%f2731, %f2729, %f2725, %f2730;
	selp.f32 	%f2732, 0fBEFFFFFF, 0fBE2AAAA8, %p792;
	fma.rn.f32 	%f2733, %f2731, %f2725, %f2732;
	fma.rn.f32 	%f2734, %f2733, %f2727, %f2726;
	and.b32  	%r4832, %r7401, 2;
	setp.eq.s32 	%p793, %r4832, 0;
	mov.f32 	%f2735, 0f00000000;
	sub.f32 	%f2736, %f2735, %f2734;
	selp.f32 	%f498, %f2734, %f2736, %p793;
	@%p791 bra 	$L__BB0_801;
	setp.eq.f32 	%p794, %f494, 0f7F800000;
	@%p794 bra 	$L__BB0_800;
	mov.b32 	%r1339, %f492;
	shl.b32 	%r4834, %r1339, 8;
	or.b32  	%r1340, %r4834, -2147483648;
	mov.b64 	%rd2907, 0;
	mov.b32 	%r7402, 0;
$L__BB0_796:
	.pragma "nounroll";
	mul.wide.u32 	%rd1696, %r7402, 4;
	mov.u64 	%rd1697, __cudart_i2opi_f;
	add.s64 	%rd1698, %rd1697, %rd1696;
	ld.global.nc.u32 	%r4835, [%rd1698];
	mad.wide.u32 	%rd1699, %r4835, %r1340, %rd2907;
	shr.u64 	%rd2907, %rd1699, 32;
	add.s64 	%rd1700, %rd1, %rd1696;
	st.local.u32 	[%rd1700], %rd1699;
	add.s32 	%r7402, %r7402, 1;
	setp.ne.s32 	%p795, %r7402, 6;
	@%p795 bra 	$L__BB0_796;
	shr.u32 	%r4836, %r1339, 23;
	st.local.u32 	[%rd1+24], %rd2907;
	and.b32  	%r1343, %r4836, 31;
	and.b32  	%r4837, %r4836, 224;
	add.s32 	%r4838, %r4837, -128;
	shr.u32 	%r4839, %r4838, 5;
	mul.wide.u32 	%rd1701, %r4839, 4;
	sub.s64 	%rd306, %rd1, %rd1701;
	ld.local.u32 	%r7403, [%rd306+24];
	ld.local.u32 	%r7404, [%rd306+20];
	setp.eq.s32 	%p796, %r1343, 0;
	@%p796 bra 	$L__BB0_799;
	shf.l.wrap.b32 	%r7403, %r7404, %r7403, %r1343;
	ld.local.u32 	%r4840, [%rd306+16];
	shf.l.wrap.b32 	%r7404, %r4840, %r7404, %r1343;
$L__BB0_799:
	shr.u32 	%r4841, %r7403, 30;
	shf.l.wrap.b32 	%r4842, %r7404, %r7403, 2;
	shl.b32 	%r4843, %r7404, 2;
	shr.u32 	%r4844, %r4842, 31;
	add.s32 	%r4845, %r4844, %r4841;
	neg.s32 	%r4846, %r4845;
	setp.lt.s32 	%p797, %r1339, 0;
	selp.b32 	%r7405, %r4846, %r4845, %p797;
	xor.b32  	%r4847, %r4842, %r1339;
	shr.s32 	%r4848, %r4842, 31;
	xor.b32  	%r4849, %r4848, %r4842;
	xor.b32  	%r4850, %r4848, %r4843;
	cvt.u64.u32 	%rd1702, %r4849;
	shl.b64 	%rd1703, %rd1702, 32;
	cvt.u64.u32 	%rd1704, %r4850;
	or.b64  	%rd1705, %rd1703, %rd1704;
	cvt.rn.f64.s64 	%fd199, %rd1705;
	mul.f64 	%fd200, %fd199, 0d3BF921FB54442D19;
	cvt.rn.f32.f64 	%f2737, %fd200;
	neg.f32 	%f2738, %f2737;
	setp.lt.s32 	%p798, %r4847, 0;
	selp.f32 	%f4603, %f2738, %f2737, %p798;
	bra.uni 	$L__BB0_801;
$L__BB0_800:
	mov.f32 	%f2739, 0f00000000;
	mul.rn.f32 	%f4603, %f492, %f2739;
	mov.b32 	%r7405, 0;
$L__BB0_801:
	add.s32 	%r4852, %r7405, 1;
	mul.rn.f32 	%f2740, %f4603, %f4603;
	and.b32  	%r4853, %r7405, 1;
	setp.eq.b32 	%p799, %r4853, 1;
	selp.f32 	%f2741, %f4603, 0f3F800000, %p799;
	fma.rn.f32 	%f2742, %f2740, %f2741, 0f00000000;
	fma.rn.f32 	%f2743, %f2740, 0f37CBAC00, 0fBAB607ED;
	selp.f32 	%f2744, 0fB94D4153, %f2743, %p799;
	selp.f32 	%f2745, 0f3C0885E4, 0f3D2AAABB, %p799;
	fma.rn.f32 	%f2746, %f2744, %f2740, %f2745;
	selp.f32 	%f2747, 0fBE2AAAA8, 0fBEFFFFFF, %p799;
	fma.rn.f32 	%f2748, %f2746, %f2740, %f2747;
	fma.rn.f32 	%f2749, %f2748, %f2742, %f2741;
	and.b32  	%r4854, %r4852, 2;
	setp.eq.s32 	%p800, %r4854, 0;
	mov.f32 	%f2750, 0f00000000;
	sub.f32 	%f2751, %f2750, %f2749;
	selp.f32 	%f2752, %f2749, %f2751, %p800;
	fma.rn.f32 	%f502, %f498, %f2752, %f492;
	mul.f32 	%f2753, %f502, 0f3F22F983;
	cvt.rni.s32.f32 	%r7413, %f2753;
	cvt.rn.f32.s32 	%f2754, %r7413;
	fma.rn.f32 	%f2755, %f2754, 0fBFC90FDA, %f502;
	fma.rn.f32 	%f2756, %f2754, 0fB3A22168, %f2755;
	fma.rn.f32 	%f4605, %f2754, 0fA7C234C5, %f2756;
	abs.f32 	%f504, %f502;
	setp.ltu.f32 	%p801, %f504, 0f47CE4780;
	mov.u32 	%r7409, %r7413;
	mov.f32 	%f4604, %f4605;
	@%p801 bra 	$L__BB0_809;
	setp.eq.f32 	%p802, %f504, 0f7F800000;
	@%p802 bra 	$L__BB0_808;
	mov.b32 	%r1353, %f502;
	shl.b32 	%r4856, %r1353, 8;
	or.b32  	%r1354, %r4856, -2147483648;
	mov.b64 	%rd2908, 0;
	mov.b32 	%r7406, 0;
$L__BB0_804:
	.pragma "nounroll";
	mul.wide.u32 	%rd1707, %r7406, 4;
	mov.u64 	%rd1708, __cudart_i2opi_f;
	add.s64 	%rd1709, %rd1708, %rd1707;
	ld.global.nc.u32 	%r4857, [%rd1709];
	mad.wide.u32 	%rd1710, %r4857, %r1354, %rd2908;
	shr.u64 	%rd2908, %rd1710, 32;
	add.s64 	%rd1711, %rd2, %rd1707;
	st.local.u32 	[%rd1711], %rd1710;
	add.s32 	%r7406, %r7406, 1;
	setp.ne.s32 	%p803, %r7406, 6;
	@%p803 bra 	$L__BB0_804;
	shr.u32 	%r4858, %r1353, 23;
	st.local.u32 	[%rd2+24], %rd2908;
	and.b32  	%r1357, %r4858, 31;
	and.b32  	%r4859, %r4858, 224;
	add.s32 	%r4860, %r4859, -128;
	shr.u32 	%r4861, %r4860, 5;
	mul.wide.u32 	%rd1712, %r4861, 4;
	sub.s64 	%rd309, %rd2, %rd1712;
	ld.local.u32 	%r7407, [%rd309+24];
	ld.local.u32 	%r7408, [%rd309+20];
	setp.eq.s32 	%p804, %r1357, 0;
	@%p804 bra 	$L__BB0_807;
	shf.l.wrap.b32 	%r7407, %r7408, %r7407, %r1357;
	ld.local.u32 	%r4862, [%rd309+16];
	shf.l.wrap.b32 	%r7408, %r4862, %r7408, %r1357;
$L__BB0_807:
	shr.u32 	%r4863, %r7407, 30;
	shf.l.wrap.b32 	%r4864, %r7408, %r7407, 2;
	shl.b32 	%r4865, %r7408, 2;
	shr.u32 	%r4866, %r4864, 31;
	add.s32 	%r4867, %r4866, %r4863;
	neg.s32 	%r4868, %r4867;
	setp.lt.s32 	%p805, %r1353, 0;
	selp.b32 	%r7409, %r4868, %r4867, %p805;
	xor.b32  	%r4869, %r4864, %r1353;
	shr.s32 	%r4870, %r4864, 31;
	xor.b32  	%r4871, %r4870, %r4864;
	xor.b32  	%r4872, %r4870, %r4865;
	cvt.u64.u32 	%rd1713, %r4871;
	shl.b64 	%rd1714, %rd1713, 32;
	cvt.u64.u32 	%rd1715, %r4872;
	or.b64  	%rd1716, %rd1714, %rd1715;
	cvt.rn.f64.s64 	%fd201, %rd1716;
	mul.f64 	%fd202, %fd201, 0d3BF921FB54442D19;
	cvt.rn.f32.f64 	%f2757, %fd202;
	neg.f32 	%f2758, %f2757;
	setp.lt.s32 	%p806, %r4869, 0;
	selp.f32 	%f4604, %f2758, %f2757, %p806;
	bra.uni 	$L__BB0_809;
$L__BB0_808:
	mov.f32 	%f2759, 0f00000000;
	mul.rn.f32 	%f4604, %f502, %f2759;
	mov.b32 	%r7409, 0;
$L__BB0_809:
	setp.ltu.f32 	%p807, %f504, 0f47CE4780;
	mul.rn.f32 	%f2760, %f4604, %f4604;
	and.b32  	%r4874, %r7409, 1;
	setp.eq.b32 	%p808, %r4874, 1;
	selp.f32 	%f2761, 0f3F800000, %f4604, %p808;
	fma.rn.f32 	%f2762, %f2760, %f2761, 0f00000000;
	fma.rn.f32 	%f2763, %f2760, 0f37CBAC00, 0fBAB607ED;
	selp.f32 	%f2764, %f2763, 0fB94D4153, %p808;
	selp.f32 	%f2765, 0f3D2AAABB, 0f3C0885E4, %p808;
	fma.rn.f32 	%f2766, %f2764, %f2760, %f2765;
	selp.f32 	%f2767, 0fBEFFFFFF, 0fBE2AAAA8, %p808;
	fma.rn.f32 	%f2768, %f2766, %f2760, %f2767;
	fma.rn.f32 	%f2769, %f2768, %f2762, %f2761;
	and.b32  	%r4875, %r7409, 2;
	setp.eq.s32 	%p809, %r4875, 0;
	mov.f32 	%f2770, 0f00000000;
	sub.f32 	%f2771, %f2770, %f2769;
	selp.f32 	%f508, %f2769, %f2771, %p809;
	@%p807 bra 	$L__BB0_817;
	setp.eq.f32 	%p810, %f504, 0f7F800000;
	@%p810 bra 	$L__BB0_816;
	mov.b32 	%r1366, %f502;
	shl.b32 	%r4877, %r1366, 8;
	or.b32  	%r1367, %r4877, -2147483648;
	mov.b64 	%rd2909, 0;
	mov.b32 	%r7410, 0;
$L__BB0_812:
	.pragma "nounroll";
	mul.wide.u32 	%rd1718, %r7410, 4;
	mov.u64 	%rd1719, __cudart_i2opi_f;
	add.s64 	%rd1720, %rd1719, %rd1718;
	ld.global.nc.u32 	%r4878, [%rd1720];
	mad.wide.u32 	%rd1721, %r4878, %r1367, %rd2909;
	shr.u64 	%rd2909, %rd1721, 32;
	add.s64 	%rd1722, %rd1, %rd1718;
	st.local.u32 	[%rd1722], %rd1721;
	add.s32 	%r7410, %r7410, 1;
	setp.ne.s32 	%p811, %r7410, 6;
	@%p811 bra 	$L__BB0_812;
	shr.u32 	%r4879, %r1366, 23;
	st.local.u32 	[%rd1+24], %rd2909;
	and.b32  	%r1370, %r4879, 31;
	and.b32  	%r4880, %r4879, 224;
	add.s32 	%r4881, %r4880, -128;
	shr.u32 	%r4882, %r4881, 5;
	mul.wide.u32 	%rd1723, %r4882, 4;
	sub.s64 	%rd312, %rd1, %rd1723;
	ld.local.u32 	%r7411, [%rd312+24];
	ld.local.u32 	%r7412, [%rd312+20];
	setp.eq.s32 	%p812, %r1370, 0;
	@%p812 bra 	$L__BB0_815;
	shf.l.wrap.b32 	%r7411, %r7412, %r7411, %r1370;
	ld.local.u32 	%r4883, [%rd312+16];
	shf.l.wrap.b32 	%r7412, %r4883, %r7412, %r1370;
$L__BB0_815:
	shr.u32 	%r4884, %r7411, 30;
	shf.l.wrap.b32 	%r4885, %r7412, %r7411, 2;
	shl.b32 	%r4886, %r7412, 2;
	shr.u32 	%r4887, %r4885, 31;
	add.s32 	%r4888, %r4887, %r4884;
	neg.s32 	%r4889, %r4888;
	setp.lt.s32 	%p813, %r1366, 0;
	selp.b32 	%r7413, %r4889, %r4888, %p813;
	xor.b32  	%r4890, %r4885, %r1366;
	shr.s32 	%r4891, %r4885, 31;
	xor.b32  	%r4892, %r4891, %r4885;
	xor.b32  	%r4893, %r4891, %r4886;
	cvt.u64.u32 	%rd1724, %r4892;
	shl.b64 	%rd1725, %rd1724, 32;
	cvt.u64.u32 	%rd1726, %r4893;
	or.b64  	%rd1727, %rd1725, %rd1726;
	cvt.rn.f64.s64 	%fd203, %rd1727;
	mul.f64 	%fd204, %fd203, 0d3BF921FB54442D19;
	cvt.rn.f32.f64 	%f2772, %fd204;
	neg.f32 	%f2773, %f2772;
	setp.lt.s32 	%p814, %r4890, 0;
	selp.f32 	%f4605, %f2773, %f2772, %p814;
	bra.uni 	$L__BB0_817;
$L__BB0_816:
	mov.f32 	%f2774, 0f00000000;
	mul.rn.f32 	%f4605, %f502, %f2774;
	mov.b32 	%r7413, 0;
$L__BB0_817:
	add.s32 	%r4895, %r7413, 1;
	mul.rn.f32 	%f2775, %f4605, %f4605;
	and.b32  	%r4896, %r7413, 1;
	setp.eq.b32 	%p815, %r4896, 1;
	selp.f32 	%f2776, %f4605, 0f3F800000, %p815;
	fma.rn.f32 	%f2777, %f2775, %f2776, 0f00000000;
	fma.rn.f32 	%f2778, %f2775, 0f37CBAC00, 0fBAB607ED;
	selp.f32 	%f2779, 0fB94D4153, %f2778, %p815;
	selp.f32 	%f2780, 0f3C0885E4, 0f3D2AAABB, %p815;
	fma.rn.f32 	%f2781, %f2779, %f2775, %f2780;
	selp.f32 	%f2782, 0fBE2AAAA8, 0fBEFFFFFF, %p815;
	fma.rn.f32 	%f2783, %f2781, %f2775, %f2782;
	fma.rn.f32 	%f2784, %f2783, %f2777, %f2776;
	and.b32  	%r4897, %r4895, 2;
	setp.eq.s32 	%p816, %r4897, 0;
	mov.f32 	%f2785, 0f00000000;
	sub.f32 	%f2786, %f2785, %f2784;
	selp.f32 	%f2787, %f2784, %f2786, %p816;
	fma.rn.f32 	%f512, %f508, %f2787, %f502;
	mul.f32 	%f2788, %f512, 0f3F22F983;
	cvt.rni.s32.f32 	%r7421, %f2788;
	cvt.rn.f32.s32 	%f2789, %r7421;
	fma.rn.f32 	%f2790, %f2789, 0fBFC90FDA, %f512;
	fma.rn.f32 	%f2791, %f2789, 0fB3A22168, %f2790;
	fma.rn.f32 	%f4607, %f2789, 0fA7C234C5, %f2791;
	abs.f32 	%f514, %f512;
	setp.ltu.f32 	%p817, %f514, 0f47CE4780;
	mov.u32 	%r7417, %r7421;
	mov.f32 	%f4606, %f4607;
	@%p817 bra 	$L__BB0_825;
	setp.eq.f32 	%p818, %f514, 0f7F800000;
	@%p818 bra 	$L__BB0_824;
	mov.b32 	%r1380, %f512;
	shl.b32 	%r4899, %r1380, 8;
	or.b32  	%r1381, %r4899, -2147483648;
	mov.b64 	%rd2910, 0;
	mov.b32 	%r7414, 0;
$L__BB0_820:
	.pragma "nounroll";
	mul.wide.u32 	%rd1729, %r7414, 4;
	mov.u64 	%rd1730, __cudart_i2opi_f;
	add.s64 	%rd1731, %rd1730, %rd1729;
	ld.global.nc.u32 	%r4900, [%rd1731];
	mad.wide.u32 	%rd1732, %r4900, %r1381, %rd2910;
	shr.u64 	%rd2910, %rd1732, 32;
	add.s64 	%rd1733, %rd2, %rd1729;
	st.local.u32 	[%rd1733], %rd1732;
	add.s32 	%r7414, %r7414, 1;
	setp.ne.s32 	%p819, %r7414, 6;
	@%p819 bra 	$L__BB0_820;
	shr.u32 	%r4901, %r1380, 23;
	st.local.u32 	[%rd2+24], %rd2910;
	and.b32  	%r1384, %r4901, 31;
	and.b32  	%r4902, %r4901, 224;
	add.s32 	%r4903, %r4902, -128;
	shr.u32 	%r4904, %r4903, 5;
	mul.wide.u32 	%rd1734, %r4904, 4;
	sub.s64 	%rd315, %rd2, %rd1734;
	ld.local.u32 	%r7415, [%rd315+24];
	ld.local.u32 	%r7416, [%rd315+20];
	setp.eq.s32 	%p820, %r1384, 0;
	@%p820 bra 	$L__BB0_823;
	shf.l.wrap.b32 	%r7415, %r7416, %r7415, %r1384;
	ld.local.u32 	%r4905, [%rd315+16];
	shf.l.wrap.b32 	%r7416, %r4905, %r7416, %r1384;
$L__BB0_823:
	shr.u32 	%r4906, %r7415, 30;
	shf.l.wrap.b32 	%r4907, %r7416, %r7415, 2;
	shl.b32 	%r4908, %r7416, 2;
	shr.u32 	%r4909, %r4907, 31;
	add.s32 	%r4910, %r4909, %r4906;
	neg.s32 	%r4911, %r4910;
	setp.lt.s32 	%p821, %r1380, 0;
	selp.b32 	%r7417, %r4911, %r4910, %p821;
	xor.b32  	%r4912, %r4907, %r1380;
	shr.s32 	%r4913, %r4907, 31;
	xor.b32  	%r4914, %r4913, %r4907;
	xor.b32  	%r4915, %r4913, %r4908;
	cvt.u64.u32 	%rd1735, %r4914;
	shl.b64 	%rd1736, %rd1735, 32;
	cvt.u64.u32 	%rd1737, %r4915;
	or.b64  	%rd1738, %rd1736, %rd1737;
	cvt.rn.f64.s64 	%fd205, %rd1738;
	mul.f64 	%fd206, %fd205, 0d3BF921FB54442D19;
	cvt.rn.f32.f64 	%f2792, %fd206;
	neg.f32 	%f2793, %f2792;
	setp.lt.s32 	%p822, %r4912, 0;
	selp.f32 	%f4606, %f2793, %f2792, %p822;
	bra.uni 	$L__BB0_825;
$L__BB0_824:
	mov.f32 	%f2794, 0f00000000;
	mul.rn.f32 	%f4606, %f512, %f2794;
	mov.b32 	%r7417, 0;
$L__BB0_825:
	setp.ltu.f32 	%p823, %f514, 0f47CE4780;
	mul.rn.f32 	%f2795, %f4606, %f4606;
	and.b32  	%r4917, %r7417, 1;
	setp.eq.b32 	%p824, %r4917, 1;
	selp.f32 	%f2796, 0f3F800000, %f4606, %p824;
	fma.rn.f32 	%f2797, %f2795, %f2796, 0f00000000;
	fma.rn.f32 	%f2798, %f2795, 0f37CBAC00, 0fBAB607ED;
	selp.f32 	%f2799, %f2798, 0fB94D4153, %p824;
	selp.f32 	%f2800, 0f3D2AAABB, 0f3C0885E4, %p824;
	fma.rn.f32 	%f2801, %f2799, %f2795, %f2800;
	selp.f32 	%f2802, 0fBEFFFFFF, 0fBE2AAAA8, %p824;
	fma.rn.f32 	%f2803, %f2801, %f2795, %f2802;
	fma.rn.f32 	%f2804, %f2803, %f2797, %f2796;
	and.b32  	%r4918, %r7417, 2;
	setp.eq.s32 	%p825, %r4918, 0;
	mov.f32 	%f2805, 0f00000000;
	sub.f32 	%f2806, %f2805, %f2804;
	selp.f32 	%f518, %f2804, %f2806, %p825;
	@%p823 bra 	$L__BB0_833;
	setp.eq.f32 	%p826, %f514, 0f7F800000;
	@%p826 bra 	$L__BB0_832;
	mov.b32 	%r1393, %f512;
	shl.b32 	%r4920, %r1393, 8;
	or.b32  	%r1394, %r4920, -2147483648;
	mov.b64 	%rd2911, 0;
	mov.b32 	%r7418, 0;
$L__BB0_828:
	.pragma "nounroll";
	mul.wide.u32 	%rd1740, %r7418, 4;
	mov.u64 	%rd1741, __cudart_i2opi_f;
	add.s64 	%rd1742, %rd1741, %rd1740;
	ld.global.nc.u32 	%r4921, [%rd1742];
	mad.wide.u32 	%rd1743, %r4921, %r1394, %rd2911;
	shr.u64 	%rd2911, %rd1743, 32;
	add.s64 	%rd1744, %rd1, %rd1740;
	st.local.u32 	[%rd1744], %rd1743;
	add.s32 	%r7418, %r7418, 1;
	setp.ne.s32 	%p827, %r7418, 6;
	@%p827 bra 	$L__BB0_828;
	shr.u32 	%r4922, %r1393, 23;
	st.local.u32 	[%rd1+24], %rd2911;
	and.b32  	%r1397, %r4922, 31;
	and.b32  	%r4923, %r4922, 224;
	add.s32 	%r4924, %r4923, -128;
	shr.u32 	%r4925, %r4924, 5;
	mul.wide.u32 	%rd1745, %r4925, 4;
	sub.s64 	%rd318, %rd1, %rd1745;
	ld.local.u32 	%r7419, [%rd318+24];
	ld.local.u32 	%r7420, [%rd318+20];
	setp.eq.s32 	%p828, %r1397, 0;
	@%p828 bra 	$L__BB0_831;
	shf.l.wrap.b32 	%r7419, %r7420, %r7419, %r1397;
	ld.local.u32 	%r4926, [%rd318+16];
	shf.l.wrap.b32 	%r7420, %r4926, %r7420, %r1397;
$L__BB0_831:
	shr.u32 	%r4927, %r7419, 30;
	shf.l.wrap.b32 	%r4928, %r7420, %r7419, 2;
	shl.b32 	%r4929, %r7420, 2;
	shr.u32 	%r4930, %r4928, 31;
	add.s32 	%r4931, %r4930, %r4927;
	neg.s32 	%r4932, %r4931;
	setp.lt.s32 	%p829, %r1393, 0;
	selp.b32 	%r7421, %r4932, %r4931, %p829;
	xor.b32  	%r4933, %r4928, %r1393;
	shr.s32 	%r4934, %r4928, 31;
	xor.b32  	%r4935, %r4934, %r4928;
	xor.b32  	%r4936, %r4934, %r4929;
	cvt.u64.u32 	%rd1746, %r4935;
	shl.b64 	%rd1747, %rd1746, 32;
	cvt.u64.u32 	%rd1748, %r4936;
	or.b64  	%rd1749, %rd1747, %rd1748;
	cvt.rn.f64.s64 	%fd207, %rd1749;
	mul.f64 	%fd208, %fd207, 0d3BF921FB54442D19;
	cvt.rn.f32.f64 	%f2807, %fd208;
	neg.f32 	%f2808, %f2807;
	setp.lt.s32 	%p830, %r4933, 0;
	selp.f32 	%f4607, %f2808, %f2807, %p830;
	bra.uni 	$L__BB0_833;
$L__BB0_832:
	mov.f32 	%f2809, 0f00000000;
	mul.rn.f32 	%f4607, %f512, %f2809;
	mov.b32 	%r7421, 0;
$L__BB0_833:
	add.s32 	%r4938, %r7421, 1;
	mul.rn.f32 	%f2810, %f4607, %f4607;
	and.b32  	%r4939, %r7421, 1;
	setp.eq.b32 	%p831, %r4939, 1;
	selp.f32 	%f2811, %f4607, 0f3F800000, %p831;
	fma.rn.f32 	%f2812, %f2810, %f2811, 0f00000000;
	fma.rn.f32 	%f2813, %f2810, 0f37CBAC00, 0fBAB607ED;
	selp.f32 	%f2814, 0fB94D4153, %f2813, %p831;
	selp.f32 	%f2815, 0f3C0885E4, 0f3D2AAABB, %p831;
	fma.rn.f32 	%f2816, %f2814, %f2810, %f2815;
	selp.f32 	%f2817, 0fBE2AAAA8, 0fBEFFFFFF, %p831;
	fma.rn.f32 	%f2818, %f2816, %f2810, %f2817;
	fma.rn.f32 	%f2819, %f2818, %f2812, %f2811;
	and.b32  	%r4940, %r4938, 2;
	setp.eq.s32 	%p832, %r4940, 0;
	mov.f32 	%f2820, 0f00000000;
	sub.f32 	%f2821, %f2820, %f2819;
	selp.f32 	%f2822, %f2819, %f2821, %p832;
	fma.rn.f32 	%f522, %f518, %f2822, %f512;
	mul.f32 	%f2823, %f522, 0f3F22F983;
	cvt.rni.s32.f32 	%r7429, %f2823;
	cvt.rn.f32.s32 	%f2824, %r7429;
	fma.rn.f32 	%f2825, %f2824, 0fBFC90FDA, %f522;
	fma.rn.f32 	%f2826, %f2824, 0fB3A22168, %f2825;
	fma.rn.f32 	%f4609, %f2824, 0fA7C234C5, %f2826;
	abs.f32 	%f524, %f522;
	setp.ltu.f32 	%p833, %f524, 0f47CE4780;
	mov.u32 	%r7425, %r7429;
	mov.f32 	%f4608, %f4609;
	@%p833 bra 	$L__BB0_841;
	setp.eq.f32 	%p834, %f524, 0f7F800000;
	@%p834 bra 	$L__BB0_840;
	mov.b32 	%r1407, %f522;
	shl.b32 	%r4942, %r1407, 8;
	or.b32  	%r1408, %r4942, -2147483648;
	mov.b64 	%rd2912, 0;
	mov.b32 	%r7422, 0;
$L__BB0_836:
	.pragma "nounroll";
	mul.wide.u32 	%rd1751, %r7422, 4;
	mov.u64 	%rd1752, __cudart_i2opi_f;
	add.s64 	%rd1753, %rd1752, %rd1751;
	ld.global.nc.u32 	%r4943, [%rd1753];
	mad.wide.u32 	%rd1754, %r4943, %r1408, %rd2912;
	shr.u64 	%rd2912, %rd1754, 32;
	add.s64 	%rd1755, %rd2, %rd1751;
	st.local.u32 	[%rd1755], %rd1754;
	add.s32 	%r7422, %r7422, 1;
	setp.ne.s32 	%p835, %r7422, 6;
	@%p835 bra 	$L__BB0_836;
	shr.u32 	%r4944, %r1407, 23;
	st.local.u32 	[%rd2+24], %rd2912;
	and.b32  	%r1411, %r4944, 31;
	and.b32  	%r4945, %r4944, 224;
	add.s32 	%r4946, %r4945, -128;
	shr.u32 	%r4947, %r4946, 5;
	mul.wide.u32 	%rd1756, %r4947, 4;
	sub.s64 	%rd321, %rd2, %rd1756;
	ld.local.u32 	%r7423, [%rd321+24];
	ld.local.u32 	%r7424, [%rd321+20];
	setp.eq.s32 	%p836, %r1411, 0;
	@%p836 bra 	$L__BB0_839;
	shf.l.wrap.b32 	%r7423, %r7424, %r7423, %r1411;
	ld.local.u32 	%r4948, [%rd321+16];
	shf.l.wrap.b32 	%r7424, %r4948, %r7424, %r1411;
$L__BB0_839:
	shr.u32 	%r4949, %r7423, 30;
	shf.l.wrap.b32 	%r4950, %r7424, %r7423, 2;
	shl.b32 	%r4951, %r7424, 2;
	shr.u32 	%r4952, %r4950, 31;
	add.s32 	%r4953, %r4952, %r4949;
	neg.s32 	%r4954, %r4953;
	setp.lt.s32 	%p837, %r1407, 0;
	selp.b32 	%r7425, %r4954, %r4953, %p837;
	xor.b32  	%r4955, %r4950, %r1407;
	shr.s32 	%r4956, %r4950, 31;
	xor.b32  	%r4957, %r4956, %r4950;
	xor.b32  	%r4958, %r4956, %r4951;
	cvt.u64.u32 	%rd1757, %r4957;
	shl.b64 	%rd1758, %rd1757, 32;
	cvt.u64.u32 	%rd1759, %r4958;
	or.b64  	%rd1760, %rd1758, %rd1759;
	cvt.rn.f64.s64 	%fd209, %rd1760;
	mul.f64 	%fd210, %fd209, 0d3BF921FB54442D19;
	cvt.rn.f32.f64 	%f2827, %fd210;
	neg.f32 	%f2828, %f2827;
	setp.lt.s32 	%p838, %r4955, 0;
	selp.f32 	%f4608, %f2828, %f2827, %p838;
	bra.uni 	$L__BB0_841;
$L__BB0_840:
	mov.f32 	%f2829, 0f00000000;
	mul.rn.f32 	%f4608, %f522, %f2829;
	mov.b32 	%r7425, 0;
$L__BB0_841:
	setp.ltu.f32 	%p839, %f524, 0f47CE4780;
	mul.rn.f32 	%f2830, %f4608, %f4608;
	and.b32  	%r4960, %r7425, 1;
	setp.eq.b32 	%p840, %r4960, 1;
	selp.f32 	%f2831, 0f3F800000, %f4608, %p840;
	fma.rn.f32 	%f2832, %f2830, %f2831, 0f00000000;
	fma.rn.f32 	%f2833, %f2830, 0f37CBAC00, 0fBAB607ED;
	selp.f32 	%f2834, %f2833, 0fB94D4153, %p840;
	selp.f32 	%f2835, 0f3D2AAABB, 0f3C0885E4, %p840;
	fma.rn.f32 	%f2836, %f2834, %f2830, %f2835;
	selp.f32 	%f2837, 0fBEFFFFFF, 0fBE2AAAA8, %p840;
	fma.rn.f32 	%f2838, %f2836, %f2830, %f2837;
	fma.rn.f32 	%f2839, %f2838, %f2832, %f2831;
	and.b32  	%r4961, %r7425, 2;
	setp.eq.s32 	%p841, %r4961, 0;
	mov.f32 	%f2840, 0f00000000;
	sub.f32 	%f2841, %f2840, %f2839;
	selp.f32 	%f528, %f2839, %f2841, %p841;
	@%p839 bra 	$L__BB0_849;
	setp.eq.f32 	%p842, %f524, 0f7F800000;
	@%p842 bra 	$L__BB0_848;
	mov.b32 	%r1420, %f522;
	shl.b32 	%r4963, %r1420, 8;
	or.b32  	%r1421, %r4963, -2147483648;
	mov.b64 	%rd2913, 0;
	mov.b32 	%r7426, 0;
$L__BB0_844:
	.pragma "nounroll";
	mul.wide.u32 	%rd1762, %r7426, 4;
	mov.u64 	%rd1763, __cudart_i2opi_f;
	add.s64 	%rd1764, %rd1763, %rd1762;
	ld.global.nc.u32 	%r4964, [%rd1764];
	mad.wide.u32 	%rd1765, %r4964, %r1421, %rd2913;
	shr.u64 	%rd2913, %rd1765, 32;
	add.s64 	%rd1766, %rd1, %rd1762;
	st.local.u32 	[%rd1766], %rd1765;
	add.s32 	%r7426, %r7426, 1;
	setp.ne.s32 	%p843, %r7426, 6;
	@%p843 bra 	$L__BB0_844;
	shr.u32 	%r4965, %r1420, 23;
	st.local.u32 	[%rd1+24], %rd2913;
	and.b32  	%r1424, %r4965, 31;
	and.b32  	%r4966, %r4965, 224;
	add.s32 	%r4967, %r4966, -128;
	shr.u32 	%r4968, %r4967, 5;
	mul.wide.u32 	%rd1767, %r4968, 4;
	sub.s64 	%rd324, %rd1, %rd1767;
	ld.local.u32 	%r7427, [%rd324+24];
	ld.local.u32 	%r7428, [%rd324+20];
	setp.eq.s32 	%p844, %r1424, 0;
	@%p844 bra 	$L__BB0_847;
	shf.l.wrap.b32 	%r7427, %r7428, %r7427, %r1424;
	ld.local.u32 	%r4969, [%rd324+16];
	shf.l.wrap.b32 	%r7428, %r4969, %r7428, %r1424;
$L__BB0_847:
	shr.u32 	%r4970, %r7427, 30;
	shf.l.wrap.b32 	%r4971, %r7428, %r7427, 2;
	shl.b32 	%r4972, %r7428, 2;
	shr.u32 	%r4973, %r4971, 31;
	add.s32 	%r4974, %r4973, %r4970;
	neg.s32 	%r4975, %r4974;
	setp.lt.s32 	%p845, %r1420, 0;
	selp.b32 	%r7429, %r4975, %r4974, %p845;
	xor.b32  	%r4976, %r4971, %r1420;
	shr.s32 	%r4977, %r4971, 31;
	xor.b32  	%r4978, %r4977, %r4971;
	xor.b32  	%r4979, %r4977, %r4972;
	cvt.u64.u32 	%rd1768, %r4978;
	shl.b64 	%rd1769, %rd1768, 32;
	cvt.u64.u32 	%rd1770, %r4979;
	or.b64  	%rd1771, %rd1769, %rd1770;
	cvt.rn.f64.s64 	%fd211, %rd1771;
	mul.f64 	%fd212, %fd211, 0d3BF921FB54442D19;
	cvt.rn.f32.f64 	%f2842, %fd212;
	neg.f32 	%f2843, %f2842;
	setp.lt.s32 	%p846, %r4976, 0;
	selp.f32 	%f4609, %f2843, %f2842, %p846;
	bra.uni 	$L__BB0_849;
$L__BB0_848:
	mov.f32 	%f2844, 0f00000000;
	mul.rn.f32 	%f4609, %f522, %f2844;
	mov.b32 	%r7429, 0;
$L__BB0_849:
	add.s32 	%r4981, %r7429, 1;
	mul.rn.f32 	%f2845, %f4609, %f4609;
	and.b32  	%r4982, %r7429, 1;
	setp.eq.b32 	%p847, %r4982, 1;
	selp.f32 	%f2846, %f4609, 0f3F800000, %p847;
	fma.rn.f32 	%f2847, %f2845, %f2846, 0f00000000;
	fma.rn.f32 	%f2848, %f2845, 0f37CBAC00, 0fBAB607ED;
	selp.f32 	%f2849, 0fB94D4153, %f2848, %p847;
	selp.f32 	%f2850, 0f3C0885E4, 0f3D2AAABB, %p847;
	fma.rn.f32 	%f2851, %f2849, %f2845, %f2850;
	selp.f32 	%f2852, 0fBE2AAAA8, 0fBEFFFFFF, %p847;
	fma.rn.f32 	%f2853, %f2851, %f2845, %f2852;
	fma.rn.f32 	%f2854, %f2853, %f2847, %f2846;
	and.b32  	%r4983, %r4981, 2;
	setp.eq.s32 	%p848, %r4983, 0;
	mov.f32 	%f2855, 0f00000000;
	sub.f32 	%f2856, %f2855, %f2854;
	selp.f32 	%f2857, %f2854, %f2856, %p848;
	fma.rn.f32 	%f532, %f528, %f2857, %f522;
	mul.f32 	%f2858, %f532, 0f3F22F983;
	cvt.rni.s32.f32 	%r7437, %f2858;
	cvt.rn.f32.s32 	%f2859, %r7437;
	fma.rn.f32 	%f2860, %f2859, 0fBFC90FDA, %f532;
	fma.rn.f32 	%f2861, %f2859, 0fB3A22168, %f2860;
	fma.rn.f32 	%f4611, %f2859, 0fA7C234C5, %f2861;
	abs.f32 	%f534, %f532;
	setp.ltu.f32 	%p849, %f534, 0f47CE4780;
	mov.u32 	%r7433, %r7437;
	mov.f32 	%f4610, %f4611;
	@%p849 bra 	$L__BB0_857;
	setp.eq.f32 	%p850, %f534, 0f7F800000;
	@%p850 bra 	$L__BB0_856;
	mov.b32 	%r1434, %f532;
	shl.b32 	%r4985, %r1434, 8;
	or.b32  	%r1435, %r4985, -2147483648;
	mov.b64 	%rd2914, 0;
	mov.b32 	%r7430, 0;
$L__BB0_852:
	.pragma "nounroll";
	mul.wide.u32 	%rd1773, %r7430, 4;
	mov.u64 	%rd1774, __cudart_i2opi_f;
	add.s64 	%rd1775, %rd1774, %rd1773;
	ld.global.nc.u32 	%r4986, [%rd1775];
	mad.wide.u32 	%rd1776, %r4986, %r1435, %rd2914;
	shr.u64 	%rd2914, %rd1776, 32;
	add.s64 	%rd1777, %rd2, %rd1773;
	st.local.u32 	[%rd1777], %rd1776;
	add.s32 	%r7430, %r7430, 1;
	setp.ne.s32 	%p851, %r7430, 6;
	@%p851 bra 	$L__BB0_852;
	shr.u32 	%r4987, %r1434, 23;
	st.local.u32 	[%rd2+24], %rd2914;
	and.b32  	%r1438, %r4987, 31;
	and.b32  	%r4988, %r4987, 224;
	add.s32 	%r4989, %r4988, -128;
	shr.u32 	%r4990, %r4989, 5;
	mul.wide.u32 	%rd1778, %r4990, 4;
	sub.s64 	%rd327, %rd2, %rd1778;
	ld.local.u32 	%r7431, [%rd327+24];
	ld.local.u32 	%r7432, [%rd327+20];
	setp.eq.s32 	%p852, %r1438, 0;
	@%p852 bra 	$L__BB0_855;
	shf.l.wrap.b32 	%r7431, %r7432, %r7431, %r1438;
	ld.local.u32 	%r4991, [%rd327+16];
	shf.l.wrap.b32 	%r7432, %r4991, %r7432, %r1438;
$L__BB0_855:
	shr.u32 	%r4992, %r7431, 30;
	shf.l.wrap.b32 	%r4993, %r7432, %r7431, 2;
	shl.b32 	%r4994, %r7432, 2;
	shr.u32 	%r4995, %r4993, 31;
	add.s32 	%r4996, %r4995, %r4992;
	neg.s32 	%r4997, %r4996;
	setp.lt.s32 	%p853, %r1434, 0;
	selp.b32 	%r7433, %r4997, %r4996, %p853;
	xor.b32  	%r4998, %r4993, %r1434;
	shr.s32 	%r4999, %r4993, 31;
	xor.b32  	%r5000, %r4999, %r4993;
	xor.b32  	%r5001, %r4999, %r4994;
	cvt.u64.u32 	%rd1779, %r5000;
	shl.b64 	%rd1780, %rd1779, 32;
	cvt.u64.u32 	%rd1781, %r5001;
	or.b64  	%rd1782, %rd1780, %rd1781;
	cvt.rn.f64.s64 	%fd213, %rd1782;
	mul.f64 	%fd214, %fd213, 0d3BF921FB54442D19;
	cvt.rn.f32.f64 	%f2862, %fd214;
	neg.f32 	%f2863, %f2862;
	setp.lt.s32 	%p854, %r4998, 0;
	selp.f32 	%f4610, %f2863, %f2862, %p854;
	bra.uni 	$L__BB0_857;
$L__BB0_856:
	mov.f32 	%f2864, 0f00000000;
	mul.rn.f32 	%f4610, %f532, %f2864;
	mov.b32 	%r7433, 0;
$L__BB0_857:
	setp.ltu.f32 	%p855, %f534, 0f47CE4780;
	mul.rn.f32 	%f2865, %f4610, %f4610;
	and.b32  	%r5003, %r7433, 1;
	setp.eq.b32 	%p856, %r5003, 1;
	selp.f32 	%f2866, 0f3F800000, %f4610, %p856;
	fma.rn.f32 	%f2867, %f2865, %f2866, 0f00000000;
	fma.rn.f32 	%f2868, %f2865, 0f37CBAC00, 0fBAB607ED;
	selp.f32 	%f2869, %f2868, 0fB94D4153, %p856;
	selp.f32 	%f2870, 0f3D2AAABB, 0f3C0885E4, %p856;
	fma.rn.f32 	%f2871, %f2869, %f2865, %f2870;
	selp.f32 	%f2872, 0fBEFFFFFF, 0fBE2AAAA8, %p856;
	fma.rn.f32 	%f2873, %f2871, %f2865, %f2872;
	fma.rn.f32 	%f2874, %f2873, %f2867, %f2866;
	and.b32  	%r5004, %r7433, 2;
	setp.eq.s32 	%p857, %r5004, 0;
	mov.f32 	%f2875, 0f00000000;
	sub.f32 	%f2876, %f2875, %f2874;
	selp.f32 	%f538, %f2874, %f2876, %p857;
	@%p855 bra 	$L__BB0_865;
	setp.eq.f32 	%p858, %f534, 0f7F800000;
	@%p858 bra 	$L__BB0_864;
	mov.b32 	%r1447, %f532;
	shl.b32 	%r5006, %r1447, 8;
	or.b32  	%r1448, %r5006, -2147483648;
	mov.b64 	%rd2915, 0;
	mov.b32 	%r7434, 0;
$L__BB0_860:
	.pragma "nounroll";
	mul.wide.u32 	%rd1784, %r7434, 4;
	mov.u64 	%rd1785, __cudart_i2opi_f;
	add.s64 	%rd1786, %rd1785, %rd1784;
	ld.global.nc.u32 	%r5007, [%rd1786];
	mad.wide.u32 	%rd1787, %r5007, %r1448, %rd2915;
	shr.u64 	%rd2915, %rd1787, 32;
	add.s64 	%rd1788, %rd1, %rd1784;
	st.local.u32 	[%rd1788], %rd1787;
	add.s32 	%r7434, %r7434, 1;
	setp.ne.s32 	%p859, %r7434, 6;
	@%p859 bra 	$L__BB0_860;
	shr.u32 	%r5008, %r1447, 23;
	st.local.u32 	[%rd1+24], %rd2915;
	and.b32  	%r1451, %r5008, 31;
	and.b32  	%r5009, %r5008, 224;
	add.s32 	%r5010, %r5009, -128;
	shr.u32 	%r5011, %r5010, 5;
	mul.wide.u32 	%rd1789, %r5011, 4;
	sub.s64 	%rd330, %rd1, %rd1789;
	ld.local.u32 	%r7435, [%rd330+24];
	ld.local.u32 	%r7436, [%rd330+20];
	setp.eq.s32 	%p860, %r1451, 0;
	@%p860 bra 	$L__BB0_863;
	shf.l.wrap.b32 	%r7435, %r7436, %r7435, %r1451;
	ld.local.u32 	%r5012, [%rd330+16];
	shf.l.wrap.b32 	%r7436, %r5012, %r7436, %r1451;
$L__BB0_863:
	shr.u32 	%r5013, %r7435, 30;
	shf.l.wrap.b32 	%r5014, %r7436, %r7435, 2;
	shl.b32 	%r5015, %r7436, 2;
	shr.u32 	%r5016, %r5014, 31;
	add.s32 	%r5017, %r5016, %r5013;
	neg.s32 	%r5018, %r5017;
	setp.lt.s32 	%p861, %r1447, 0;
	selp.b32 	%r7437, %r5018, %r5017, %p861;
	xor.b32  	%r5019, %r5014, %r1447;
	shr.s32 	%r5020, %r5014, 31;
	xor.b32  	%r5021, %r5020, %r5014;
	xor.b32  	%r5022, %r5020, %r5015;
	cvt.u64.u32 	%rd1790, %r5021;
	shl.b64 	%rd1791, %rd1790, 32;
	cvt.u64.u32 	%rd1792, %r5022;
	or.b64  	%rd1793, %rd1791, %rd1792;
	cvt.rn.f64.s64 	%fd215, %rd1793;
	mul.f64 	%fd216, %fd215, 0d3BF921FB54442D19;
	cvt.rn.f32.f64 	%f2877, %fd216;
	neg.f32 	%f2878, %f2877;
	setp.lt.s32 	%p862, %r5019, 0;
	selp.f32 	%f4611, %f2878, %f2877, %p862;
	bra.uni 	$L__BB0_865;
$L__BB0_864:
	mov.f32 	%f2879, 0f00000000;
	mul.rn.f32 	%f4611, %f532, %f2879;
	mov.b32 	%r7437, 0;
$L__BB0_865:
	add.s32 	%r5024, %r7437, 1;
	mul.rn.f32 	%f2880, %f4611, %f4611;
	and.b32  	%r5025, %r7437, 1;
	setp.eq.b32 	%p863, %r5025, 1;
	selp.f32 	%f2881, %f4611, 0f3F800000, %p863;
	fma.rn.f32 	%f2882, %f2880, %f2881, 0f00000000;
	fma.rn.f32 	%f2883, %f2880, 0f37CBAC00, 0fBAB607ED;
	selp.f32 	%f2884, 0fB94D4153, %f2883, %p863;
	selp.f32 	%f2885, 0f3C0885E4, 0f3D2AAABB, %p863;
	fma.rn.f32 	%f2886, %f2884, %f2880, %f2885;
	selp.f32 	%f2887, 0fBE2AAAA8, 0fBEFFFFFF, %p863;
	fma.rn.f32 	%f2888, %f2886, %f2880, %f2887;
	fma.rn.f32 	%f2889, %f2888, %f2882, %f2881;
	and.b32  	%r5026, %r5024, 2;
	setp.eq.s32 	%p864, %r5026, 0;
	mov.f32 	%f2890, 0f00000000;
	sub.f32 	%f2891, %f2890, %f2889;
	selp.f32 	%f2892, %f2889, %f2891, %p864;
	fma.rn.f32 	%f542, %f538, %f2892, %f532;
	mul.f32 	%f2893, %f542, 0f3F22F983;
	cvt.rni.s32.f32 	%r7445, %f2893;
	cvt.rn.f32.s32 	%f2894, %r7445;
	fma.rn.f32 	%f2895, %f2894, 0fBFC90FDA, %f542;
	fma.rn.f32 	%f2896, %f2894, 0fB3A22168, %f2895;
	fma.rn.f32 	%f4613, %f2894, 0fA7C234C5, %f2896;
	abs.f32 	%f544, %f542;
	setp.ltu.f32 	%p865, %f544, 0f47CE4780;
	mov.u32 	%r7441, %r7445;
	mov.f32 	%f4612, %f4613;
	@%p865 bra 	$L__BB0_873;
	setp.eq.f32 	%p866, %f544, 0f7F800000;
	@%p866 bra 	$L__BB0_872;
	mov.b32 	%r1461, %f542;
	shl.b32 	%r5028, %r1461, 8;
	or.b32  	%r1462, %r5028, -2147483648;
	mov.b64 	%rd2916, 0;
	mov.b32 	%r7438, 0;
$L__BB0_868:
	.pragma "nounroll";
	mul.wide.u32 	%rd1795, %r7438, 4;
	mov.u64 	%rd1796, __cudart_i2opi_f;
	add.s64 	%rd1797, %rd1796, %rd1795;
	ld.global.nc.u32 	%r5029, [%rd1797];
	mad.wide.u32 	%rd1798, %r5029, %r1462, %rd2916;
	shr.u64 	%rd2916, %rd1798, 32;
	add.s64 	%rd1799, %rd2, %rd1795;
	st.local.u32 	[%rd1799], %rd1798;
	add.s32 	%r7438, %r7438, 1;
	setp.ne.s32 	%p867, %r7438, 6;
	@%p867 bra 	$L__BB0_868;
	shr.u32 	%r5030, %r1461, 23;
	st.local.u32 	[%rd2+24], %rd2916;
	and.b32  	%r1465, %r5030, 31;
	and.b32  	%r5031, %r5030, 224;
	add.s32 	%r5032, %r5031, -128;
	shr.u32 	%r5033, %r5032, 5;
	mul.wide.u32 	%rd1800, %r5033, 4;
	sub.s64 	%rd333, %rd2, %rd1800;
	ld.local.u32 	%r7439, [%rd333+24];
	ld.local.u32 	%r7440, [%rd333+20];
	setp.eq.s32 	%p868, %r1465, 0;
	@%p868 bra 	$L__BB0_871;
	shf.l.wrap.b32 	%r7439, %r7440, %r7439, %r1465;
	ld.local.u32 	%r5034, [%rd333+16];
	shf.l.wrap.b32 	%r7440, %r5034, %r7440, %r1465;
$L__BB0_871:
	shr.u32 	%r5035, %r7439, 30;
	shf.l.wrap.b32 	%r5036, %r7440, %r7439, 2;
	shl.b32 	%r5037, %r7440, 2;
	shr.u32 	%r5038, %r5036, 31;
	add.s32 	%r5039, %r5038, %r5035;
	neg.s32 	%r5040, %r5039;
	setp.lt.s32 	%p869, %r1461, 0;
	selp.b32 	%r7441, %r5040, %r5039, %p869;
	xor.b32  	%r5041, %r5036, %r1461;
	shr.s32 	%r5042, %r5036, 31;
	xor.b32  	%r5043, %r5042, %r5036;
	xor.b32  	%r5044, %r5042, %r5037;
	cvt.u64.u32 	%rd1801, %r5043;
	shl.b64 	%rd1802, %rd1801, 32;
	cvt.u64.u32 	%rd1803, %r5044;
	or.b64  	%rd1804, %rd1802, %rd1803;
	cvt.rn.f64.s64 	%fd217, %rd1804;
	mul.f64 	%fd218, %fd217, 0d3BF921FB54442D19;
	cvt.rn.f32.f64 	%f2897, %fd218;
	neg.f32 	%f2898, %f2897;
	setp.lt.s32 	%p870, %r5041, 0;
	selp.f32 	%f4612, %f2898, %f2897, %p870;
	bra.uni 	$L__BB0_873;
$L__BB0_872:
	mov.f32 	%f2899, 0f00000000;
	mul.rn.f32 	%f4612, %f542, %f2899;
	mov.b32 	%r7441, 0;
$L__BB0_873:
	setp.ltu.f32 	%p871, %f544, 0f47CE4780;
	mul.rn.f32 	%f2900, %f4612, %f4612;
	and.b32  	%r5046, %r7441, 1;
	setp.eq.b32 	%p872, %r5046, 1;
	selp.f32 	%f2901, 0f3F800000, %f4612, %p872;
	fma.rn.f32 	%f2902, %f2900, %f2901, 0f00000000;
	fma.rn.f32 	%f2903, %f2900, 0f37CBAC00, 0fBAB607ED;
	selp.f32 	%f2904, %f2903, 0fB94D4153, %p872;
	selp.f32 	%f2905, 0f3D2AAABB, 0f3C0885E4, %p872;
	fma.rn.f32 	%f2906, %f2904, %f2900, %f2905;
	selp.f32 	%f2907, 0fBEFFFFFF, 0fBE2AAAA8, %p872;
	fma.rn.f32 	%f2908, %f2906, %f2900, %f2907;
	fma.rn.f32 	%f2909, %f2908, %f2902, %f2901;
	and.b32  	%r5047, %r7441, 2;
	setp.eq.s32 	%p873, %r5047, 0;
	mov.f32 	%f2910, 0f00000000;
	sub.f32 	%f2911, %f2910, %f2909;
	selp.f32 	%f548, %f2909, %f2911, %p873;
	@%p871 bra 	$L__BB0_881;
	setp.eq.f32 	%p874, %f544, 0f7F800000;
	@%p874 bra 	$L__BB0_880;
	mov.b32 	%r1474, %f542;
	shl.b32 	%r5049, %r1474, 8;
	or.b32  	%r1475, %r5049, -2147483648;
	mov.b64 	%rd2917, 0;
	mov.b32 	%r7442, 0;
$L__BB0_876:
	.pragma "nounroll";
	mul.wide.u32 	%rd1806, %r7442, 4;
	mov.u64 	%rd1807, __cudart_i2opi_f;
	add.s64 	%rd1808, %rd1807, %rd1806;
	ld.global.nc.u32 	%r5050, [%rd1808];
	mad.wide.u32 	%rd1809, %r5050, %r1475, %rd2917;
	shr.u64 	%rd2917, %rd1809, 32;
	add.s64 	%rd1810, %rd1, %rd1806;
	st.local.u32 	[%rd1810], %rd1809;
	add.s32 	%r7442, %r7442, 1;
	setp.ne.s32 	%p875, %r7442, 6;
	@%p875 bra 	$L__BB0_876;
	shr.u32 	%r5051, %r1474, 23;
	st.local.u32 	[%rd1+24], %rd2917;
	and.b32  	%r1478, %r5051, 31;
	and.b32  	%r5052, %r5051, 224;
	add.s32 	%r5053, %r5052, -128;
	shr.u32 	%r5054, %r5053, 5;
	mul.wide.u32 	%rd1811, %r5054, 4;
	sub.s64 	%rd336, %rd1, %rd1811;
	ld.local.u32 	%r7443, [%rd336+24];
	ld.local.u32 	%r7444, [%rd336+20];
	setp.eq.s32 	%p876, %r1478, 0;
	@%p876 bra 	$L__BB0_879;
	shf.l.wrap.b32 	%r7443, %r7444, %r7443, %r1478;
	ld.local.u32 	%r5055, [%rd336+16];
	shf.l.wrap.b32 	%r7444, %r5055, %r7444, %r1478;
$L__BB0_879:
	shr.u32 	%r5056, %r7443, 30;
	shf.l.wrap.b32 	%r5057, %r7444, %r7443, 2;
	shl.b32 	%r5058, %r7444, 2;
	shr.u32 	%r5059, %r5057, 31;
	add.s32 	%r5060, %r5059, %r5056;
	neg.s32 	%r5061, %r5060;
	setp.lt.s32 	%p877, %r1474, 0;
	selp.b32 	%r7445, %r5061, %r5060, %p877;
	xor.b32  	%r5062, %r5057, %r1474;
	shr.s32 	%r5063, %r5057, 31;
	xor.b32  	%r5064, %r5063, %r5057;
	xor.b32  	%r5065, %r5063, %r5058;
	cvt.u64.u32 	%rd1812, %r5064;
	shl.b64 	%rd1813, %rd1812, 32;
	cvt.u64.u32 	%rd1814, %r5065;
	or.b64  	%rd1815, %rd1813, %rd1814;
	cvt.rn.f64.s64 	%fd219, %rd1815;
	mul.f64 	%fd220, %fd219, 0d3BF921FB54442D19;
	cvt.rn.f32.f64 	%f2912, %fd220;
	neg.f32 	%f2913, %f2912;
	setp.lt.s32 	%p878, %r5062, 0;
	selp.f32 	%f4613, %f2913, %f2912, %p878;
	bra.uni 	$L__BB0_881;
$L__BB0_880:
	mov.f32 	%f2914, 0f00000000;
	mul.rn.f32 	%f4613, %f542, %f2914;
	mov.b32 	%r7445, 0;
$L__BB0_881:
	add.s32 	%r5067, %r7445, 1;
	mul.rn.f32 	%f2915, %f4613, %f4613;
	and.b32  	%r5068, %r7445, 1;
	setp.eq.b32 	%p879, %r5068, 1;
	selp.f32 	%f2916, %f4613, 0f3F800000, %p879;
	fma.rn.f32 	%f2917, %f2915, %f2916, 0f00000000;
	fma.rn.f32 	%f2918, %f2915, 0f37CBAC00, 0fBAB607ED;
	selp.f32 	%f2919, 0fB94D4153, %f2918, %p879;
	selp.f32 	%f2920, 0f3C0885E4, 0f3D2AAABB, %p879;
	fma.rn.f32 	%f2921, %f2919, %f2915, %f2920;
	selp.f32 	%f2922, 0fBE2AAAA8, 0fBEFFFFFF, %p879;
	fma.rn.f32 	%f2923, %f2921, %f2915, %f2922;
	fma.rn.f32 	%f2924, %f2923, %f2917, %f2916;
	and.b32  	%r5069, %r5067, 2;
	setp.eq.s32 	%p880, %r5069, 0;
	mov.f32 	%f2925, 0f00000000;
	sub.f32 	%f2926, %f2925, %f2924;
	selp.f32 	%f2927, %f2924, %f2926, %p880;
	fma.rn.f32 	%f552, %f548, %f2927, %f542;
	mul.f32 	%f2928, %f552, 0f3F22F983;
	cvt.rni.s32.f32 	%r7453, %f2928;
	cvt.rn.f32.s32 	%f2929, %r7453;
	fma.rn.f32 	%f2930, %f2929, 0fBFC90FDA, %f552;
	fma.rn.f32 	%f2931, %f2929, 0fB3A22168, %f2930;
	fma.rn.f32 	%f4615, %f2929, 0fA7C234C5, %f2931;
	abs.f32 	%f554, %f552;
	setp.ltu.f32 	%p881, %f554, 0f47CE4780;
	mov.u32 	%r7449, %r7453;
	mov.f32 	%f4614, %f4615;
	@%p881 bra 	$L__BB0_889;
	setp.eq.f32 	%p882, %f554, 0f7F800000;
	@%p882 bra 	$L__BB0_888;
	mov.b32 	%r1488, %f552;
	shl.b32 	%r5071, %r1488, 8;
	or.b32  	%r1489, %r5071, -2147483648;
	mov.b64 	%rd2918, 0;
	mov.b32 	%r7446, 0;
$L__BB0_884:
	.pragma "nounroll";
	mul.wide.u32 	%rd1817, %r7446, 4;
	mov.u64 	%rd1818, __cudart_i2opi_f;
	add.s64 	%rd1819, %rd1818, %rd1817;
	ld.global.nc.u32 	%r5072, [%rd1819];
	mad.wide.u32 	%rd1820, %r5072, %r1489, %rd2918;
	shr.u64 	%rd2918, %rd1820, 32;
	add.s64 	%rd1821, %rd2, %rd1817;
	st.local.u32 	[%rd1821], %rd1820;
	add.s32 	%r7446, %r7446, 1;
	setp.ne.s32 	%p883, %r7446, 6;
	@%p883 bra 	$L__BB0_884;
	shr.u32 	%r5073, %r1488, 23;
	st.local.u32 	[%rd2+24], %rd2918;
	and.b32  	%r1492, %r5073, 31;
	and.b32  	%r5074, %r5073, 224;
	add.s32 	%r5075, %r5074, -128;
	shr.u32 	%r5076, %r5075, 5;
	mul.wide.u32 	%rd1822, %r5076, 4;
	sub.s64 	%rd339, %rd2, %rd1822;
	ld.local.u32 	%r7447, [%rd339+24];
	ld.local.u32 	%r7448, [%rd339+20];
	setp.eq.s32 	%p884, %r1492, 0;
	@%p884 bra 	$L__BB0_887;
	shf.l.wrap.b32 	%r7447, %r7448, %r7447, %r1492;
	ld.local.u32 	%r5077, [%rd339+16];
	shf.l.wrap.b32 	%r7448, %r5077, %r7448, %r1492;
$L__BB0_887:
	shr.u32 	%r5078, %r7447, 30;
	shf.l.wrap.b32 	%r5079, %r7448, %r7447, 2;
	shl.b32 	%r5080, %r7448, 2;
	shr.u32 	%r5081, %r5079, 31;
	add.s32 	%r5082, %r5081, %r5078;
	neg.s32 	%r5083, %r5082;
	setp.lt.s32 	%p885, %r1488, 0;
	selp.b32 	%r7449, %r5083, %r5082, %p885;
	xor.b32  	%r5084, %r5079, %r1488;
	shr.s32 	%r5085, %r5079, 31;
	xor.b32  	%r5086, %r5085, %r5079;
	xor.b32  	%r5087, %r5085, %r5080;
	cvt.u64.u32 	%rd1823, %r5086;
	shl.b64 	%rd1824, %rd1823, 32;
	cvt.u64.u32 	%rd1825, %r5087;
	or.b64  	%rd1826, %rd1824, %rd1825;
	cvt.rn.f64.s64 	%fd221, %rd1826;
	mul.f64 	%fd222, %fd221, 0d3BF921FB54442D19;
	cvt.rn.f32.f64 	%f2932, %fd222;
	neg.f32 	%f2933, %f2932;
	setp.lt.s32 	%p886, %r5084, 0;
	selp.f32 	%f4614, %f2933, %f2932, %p886;
	bra.uni 	$L__BB0_889;
$L__BB0_888:
	mov.f32 	%f2934, 0f00000000;
	mul.rn.f32 	%f4614, %f552, %f2934;
	mov.b32 	%r7449, 0;
$L__BB0_889:
	setp.ltu.f32 	%p887, %f554, 0f47CE4780;
	mul.rn.f32 	%f2935, %f4614, %f4614;
	and.b32  	%r5089, %r7449, 1;
	setp.eq.b32 	%p888, %r5089, 1;
	selp.f32 	%f2936, 0f3F800000, %f4614, %p888;
	fma.rn.f32 	%f2937, %f2935, %f2936, 0f00000000;
	fma.rn.f32 	%f2938, %f2935, 0f37CBAC00, 0fBAB607ED;
	selp.f32 	%f2939, %f2938, 0fB94D4153, %p888;
	selp.f32 	%f2940, 0f3D2AAABB, 0f3C0885E4, %p888;
	fma.rn.f32 	%f2941, %f2939, %f2935, %f2940;
	selp.f32 	%f2942, 0fBEFFFFFF, 0fBE2AAAA8, %p888;
	fma.rn.f32 	%f2943, %f2941, %f2935, %f2942;
	fma.rn.f32 	%f2944, %f2943, %f2937, %f2936;
	and.b32  	%r5090, %r7449, 2;
	setp.eq.s32 	%p889, %r5090, 0;
	mov.f32 	%f2945, 0f00000000;
	sub.f32 	%f2946, %f2945, %f2944;
	selp.f32 	%f558, %f2944, %f2946, %p889;
	@%p887 bra 	$L__BB0_897;
	setp.eq.f32 	%p890, %f554, 0f7F800000;
	@%p890 bra 	$L__BB0_896;
	mov.b32 	%r1501, %f552;
	shl.b32 	%r5092, %r1501, 8;
	or.b32  	%r1502, %r5092, -2147483648;
	mov.b64 	%rd2919, 0;
	mov.b32 	%r7450, 0;
$L__BB0_892:
	.pragma "nounroll";
	mul.wide.u32 	%rd1828, %r7450, 4;
	mov.u64 	%rd1829, __cudart_i2opi_f;
	add.s64 	%rd1830, %rd1829, %rd1828;
	ld.global.nc.u32 	%r5093, [%rd1830];
	mad.wide.u32 	%rd1831, %r5093, %r1502, %rd2919;
	shr.u64 	%rd2919, %rd1831, 32;
	add.s64 	%rd1832, %rd1, %rd1828;
	st.local.u32 	[%rd1832], %rd1831;
	add.s32 	%r7450, %r7450, 1;
	setp.ne.s32 	%p891, %r7450, 6;
	@%p891 bra 	$L__BB0_892;
	shr.u32 	%r5094, %r1501, 23;
	st.local.u32 	[%rd1+24], %rd2919;
	and.b32  	%r1505, %r5094, 31;
	and.b32  	%r5095, %r5094, 224;
	add.s32 	%r5096, %r5095, -128;
	shr.u32 	%r5097, %r5096, 5;
	mul.wide.u32 	%rd1833, %r5097, 4;
	sub.s64 	%rd342, %rd1, %rd1833;
	ld.local.u32 	%r7451, [%rd342+24];
	ld.local.u32 	%r7452, [%rd342+20];
	setp.eq.s32 	%p892, %r1505, 0;
	@%p892 bra 	$L__BB0_895;
	shf.l.wrap.b32 	%r7451, %r7452, %r7451, %r1505;
	ld.local.u32 	%r5098, [%rd342+16];
	shf.l.wrap.b32 	%r7452, %r5098, %r7452, %r1505;
$L__BB0_895:
	shr.u32 	%r5099, %r7451, 30;
	shf.l.wrap.b32 	%r5100, %r7452, %r7451, 2;
	shl.b32 	%r5101, %r7452, 2;
	shr.u32 	%r5102, %r5100, 31;
	add.s32 	%r5103, %r5102, %r5099;
	neg.s32 	%r5104, %r5103;
	setp.lt.s32 	%p893, %r1501, 0;
	selp.b32 	%r7453, %r5104, %r5103, %p893;
	xor.b32  	%r5105, %r5100, %r1501;
	shr.s32 	%r5106, %r5100, 31;
	xor.b32  	%r5107, %r5106, %r5100;
	xor.b32  	%r5108, %r5106, %r5101;
	cvt.u64.u32 	%rd1834, %r5107;
	shl.b64 	%rd1835, %rd1834, 32;
	cvt.u64.u32 	%rd1836, %r5108;
	or.b64  	%rd1837, %rd1835, %rd1836;
	cvt.rn.f64.s64 	%fd223, %rd1837;
	mul.f64 	%fd224, %fd223, 0d3BF921FB54442D19;
	cvt.rn.f32.f64 	%f2947, %fd224;
	neg.f32 	%f2948, %f2947;
	setp.lt.s32 	%p894, %r5105, 0;
	selp.f32 	%f4615, %f2948, %f2947, %p894;
	bra.uni 	$L__BB0_897;
$L__BB0_896:
	mov.f32 	%f2949, 0f00000000;
	mul.rn.f32 	%f4615, %f552, %f2949;
	mov.b32 	%r7453, 0;
$L__BB0_897:
	add.s32 	%r5110, %r7453, 1;
	mul.rn.f32 	%f2950, %f4615, %f4615;
	and.b32  	%r5111, %r7453, 1;
	setp.eq.b32 	%p895, %r5111, 1;
	selp.f32 	%f2951, %f4615, 0f3F800000, %p895;
	fma.rn.f32 	%f2952, %f2950, %f2951, 0f00000000;
	fma.rn.f32 	%f2953, %f2950, 0f37CBAC00, 0fBAB607ED;
	selp.f32 	%f2954, 0fB94D4153, %f2953, %p895;
	selp.f32 	%f2955, 0f3C0885E4, 0f3D2AAABB, %p895;
	fma.rn.f32 	%f2956, %f2954, %f2950, %f2955;
	selp.f32 	%f2957, 0fBE2AAAA8, 0fBEFFFFFF, %p895;
	fma.rn.f32 	%f2958, %f2956, %f2950, %f2957;
	fma.rn.f32 	%f2959, %f2958, %f2952, %f2951;
	and.b32  	%r5112, %r5110, 2;
	setp.eq.s32 	%p896, %r5112, 0;
	mov.f32 	%f2960, 0f00000000;
	sub.f32 	%f2961, %f2960, %f2959;
	selp.f32 	%f2962, %f2959, %f2961, %p896;
	fma.rn.f32 	%f562, %f558, %f2962, %f552;
	mul.f32 	%f2963, %f562, 0f3F22F983;
	cvt.rni.s32.f32 	%r7461, %f2963;
	cvt.rn.f32.s32 	%f2964, %r7461;
	fma.rn.f32 	%f2965, %f2964, 0fBFC90FDA, %f562;
	fma.rn.f32 	%f2966, %f2964, 0fB3A22168, %f2965;
	fma.rn.f32 	%f4617, %f2964, 0fA7C234C5, %f2966;
	abs.f32 	%f564, %f562;
	setp.ltu.f32 	%p897, %f564, 0f47CE4780;
	mov.u32 	%r7457, %r7461;
	mov.f32 	%f4616, %f4617;
	@%p897 bra 	$L__BB0_905;
	setp.eq.f32 	%p898, %f564, 0f7F800000;
	@%p898 bra 	$L__BB0_904;
	mov.b32 	%r1515, %f562;
	shl.b32 	%r5114, %r1515, 8;
	or.b32  	%r1516, %r5114, -2147483648;
	mov.b64 	%rd2920, 0;
	mov.b32 	%r7454, 0;
$L__BB0_900:
	.pragma "nounroll";
	mul.wide.u32 	%rd1839, %r7454, 4;
	mov.u64 	%rd1840, __cudart_i2opi_f;
	add.s64 	%rd1841, %rd1840, %rd1839;
	ld.global.nc.u32 	%r5115, [%rd1841];
	mad.wide.u32 	%rd1842, %r5115, %r1516, %rd2920;
	shr.u64 	%rd2920, %rd1842, 32;
	add.s64 	%rd1843, %rd2, %rd1839;
	st.local.u32 	[%rd1843], %rd1842;
	add.s32 	%r7454, %r7454, 1;
	setp.ne.s32 	%p899, %r7454, 6;
	@%p899 bra 	$L__BB0_900;
	shr.u32 	%r5116, %r1515, 23;
	st.local.u32 	[%rd2+24], %rd2920;
	and.b32  	%r1519, %r5116, 31;
	and.b32  	%r5117, %r5116, 224;
	add.s32 	%r5118, %r5117, -128;
	shr.u32 	%r5119, %r5118, 5;
	mul.wide.u32 	%rd1844, %r5119, 4;
	sub.s64 	%rd345, %rd2, %rd1844;
	ld.local.u32 	%r7455, [%rd345+24];
	ld.local.u32 	%r7456, [%rd345+20];
	setp.eq.s32 	%p900, %r1519, 0;
	@%p900 bra 	$L__BB0_903;
	shf.l.wrap.b32 	%r7455, %r7456, %r7455, %r1519;
	ld.local.u32 	%r5120, [%rd345+16];
	shf.l.wrap.b32 	%r7456, %r5120, %r7456, %r1519;
$L__BB0_903:
	shr.u32 	%r5121, %r7455, 30;
	shf.l.wrap.b32 	%r5122, %r7456, %r7455, 2;
	shl.b32 	%r5123, %r7456, 2;
	shr.u32 	%r5124, %r5122, 31;
	add.s32 	%r5125, %r5124, %r5121;
	neg.s32 	%r5126, %r5125;
	setp.lt.s32 	%p901, %r1515, 0;
	selp.b32 	%r7457, %r5126, %r5125, %p901;
	xor.b32  	%r5127, %r5122, %r1515;
	shr.s32 	%r5128, %r5122, 31;
	xor.b32  	%r5129, %r5128, %r5122;
	xor.b32  	%r5130, %r5128, %r5123;
	cvt.u64.u32 	%rd1845, %r5129;
	shl.b64 	%rd1846, %rd1845, 32;
	cvt.u64.u32 	%rd1847, %r5130;
	or.b64  	%rd1848, %rd1846, %rd1847;
	cvt.rn.f64.s64 	%fd225, %rd1848;
	mul.f64 	%fd226, %fd225, 0d3BF921FB54442D19;
	cvt.rn.f32.f64 	%f2967, %fd226;
	neg.f32 	%f2968, %f2967;
	setp.lt.s32 	%p902, %r5127, 0;
	selp.f32 	%f4616, %f2968, %f2967, %p902;
	bra.uni 	$L__BB0_905;
$L__BB0_904:
	mov.f32 	%f2969, 0f00000000;
	mul.rn.f32 	%f4616, %f562, %f2969;
	mov.b32 	%r7457, 0;
$L__BB0_905:
	setp.ltu.f32 	%p903, %f564, 0f47CE4780;
	mul.rn.f32 	%f2970, %f4616, %f4616;
	and.b32  	%r5132, %r7457, 1;
	setp.eq.b32 	%p904, %r5132, 1;
	selp.f32 	%f2971, 0f3F800000, %f4616, %p904;
	fma.rn.f32 	%f2972, %f2970, %f2971, 0f00000000;
	fma.rn.f32 	%f2973, %f2970, 0f37CBAC00, 0fBAB607ED;
	selp.f32 	%f2974, %f2973, 0fB94D4153, %p904;
	selp.f32 	%f2975, 0f3D2AAABB, 0f3C0885E4, %p904;
	fma.rn.f32 	%f2976, %f2974, %f2970, %f2975;
	selp.f32 	%f2977, 0fBEFFFFFF, 0fBE2AAAA8, %p904;
	fma.rn.f32 	%f2978, %f2976, %f2970, %f2977;
	fma.rn.f32 	%f2979, %f2978, %f2972, %f2971;
	and.b32  	%r5133, %r7457, 2;
	setp.eq.s32 	%p905, %r5133, 0;
	mov.f32 	%f2980, 0f00000000;
	sub.f32 	%f2981, %f2980, %f2979;
	selp.f32 	%f568, %f2979, %f2981, %p905;
	@%p903 bra 	$L__BB0_913;
	setp.eq.f32 	%p906, %f564, 0f7F800000;
	@%p906 bra 	$L__BB0_912;
	mov.b32 	%r1528, %f562;
	shl.b32 	%r5135, %r1528, 8;
	or.b32  	%r1529, %r5135, -2147483648;
	mov.b64 	%rd2921, 0;
	mov.b32 	%r7458, 0;
$L__BB0_908:
	.pragma "nounroll";
	mul.wide.u32 	%rd1850, %r7458, 4;
	mov.u64 	%rd1851, __cudart_i2opi_f;
	add.s64 	%rd1852, %rd1851, %rd1850;
	ld.global.nc.u32 	%r5136, [%rd1852];
	mad.wide.u32 	%rd1853, %r5136, %r1529, %rd2921;
	shr.u64 	%rd2921, %rd1853, 32;
	add.s64 	%rd1854, %rd1, %rd1850;
	st.local.u32 	[%rd1854], %rd1853;
	add.s32 	%r7458, %r7458, 1;
	setp.ne.s32 	%p907, %r7458, 6;
	@%p907 bra 	$L__BB0_908;
	shr.u32 	%r5137, %r1528, 23;
	st.local.u32 	[%rd1+24], %rd2921;
	and.b32  	%r1532, %r5137, 31;
	and.b32  	%r5138, %r5137, 224;
	add.s32 	%r5139, %r5138, -128;
	shr.u32 	%r5140, %r5139, 5;
	mul.wide.u32 	%rd1855, %r5140, 4;
	sub.s64 	%rd348, %rd1, %rd1855;
	ld.local.u32 	%r7459, [%rd348+24];
	ld.local.u32 	%r7460, [%rd348+20];
	setp.eq.s32 	%p908, %r1532, 0;
	@%p908 bra 	$L__BB0_911;
	shf.l.wrap.b32 	%r7459, %r7460, %r7459, %r1532;
	ld.local.u32 	%r5141, [%rd348+16];
	shf.l.wrap.b32 	%r7460, %r5141, %r7460, %r1532;
$L__BB0_911:
	shr.u32 	%r5142, %r7459, 30;
	shf.l.wrap.b32 	%r5143, %r7460, %r7459, 2;
	shl.b32 	%r5144, %r7460, 2;
	shr.u32 	%r5145, %r5143, 31;
	add.s32 	%r5146, %r5145, %r5142;
	neg.s32 	%r5147, %r5146;
	setp.lt.s32 	%p909, %r1528, 0;
	selp.b32 	%r7461, %r5147, %r5146, %p909;
	xor.b32  	%r5148, %r5143, %r1528;
	shr.s32 	%r5149, %r5143, 31;
	xor.b32  	%r5150, %r5149, %r5143;
	xor.b32  	%r5151, %r5149, %r5144;
	cvt.u64.u32 	%rd1856, %r5150;
	shl.b64 	%rd1857, %rd1856, 32;
	cvt.u64.u32 	%rd1858, %r5151;
	or.b64  	%rd1859, %rd1857, %rd1858;
	cvt.rn.f64.s64 	%fd227, %rd1859;
	mul.f64 	%fd228, %fd227, 0d3BF921FB54442D19;
	cvt.rn.f32.f64 	%f2982, %fd228;
	neg.f32 	%f2983, %f2982;
	setp.lt.s32 	%p910, %r5148, 0;
	selp.f32 	%f4617, %f2983, %f2982, %p910;
	bra.uni 	$L__BB0_913;
$L__BB0_912:
	mov.f32 	%f2984, 0f00000000;
	mul.rn.f32 	%f4617, %f562, %f2984;
	mov.b32 	%r7461, 0;
$L__BB0_913:
	add.s32 	%r5153, %r7461, 1;
	mul.rn.f32 	%f2985, %f4617, %f4617;
	and.b32  	%r5154, %r7461, 1;
	setp.eq.b32 	%p911, %r5154, 1;
	selp.f32 	%f2986, %f4617, 0f3F800000, %p911;
	fma.rn.f32 	%f2987, %f2985, %f2986, 0f00000000;
	fma.rn.f32 	%f2988, %f2985, 0f37CBAC00, 0fBAB607ED;
	selp.f32 	%f2989, 0fB94D4153, %f2988, %p911;
	selp.f32 	%f2990, 0f3C0885E4, 0f3D2AAABB, %p911;
	fma.rn.f32 	%f2991, %f2989, %f2985, %f2990;
	selp.f32 	%f2992, 0fBE2AAAA8, 0fBEFFFFFF, %p911;
	fma.rn.f32 	%f2993, %f2991, %f2985, %f2992;
	fma.rn.f32 	%f2994, %f2993, %f2987, %f2986;
	and.b32  	%r5155, %r5153, 2;
	setp.eq.s32 	%p912, %r5155, 0;
	mov.f32 	%f2995, 0f00000000;
	sub.f32 	%f2996, %f2995, %f2994;
	selp.f32 	%f2997, %f2994, %f2996, %p912;
	fma.rn.f32 	%f572, %f568, %f2997, %f562;
	mul.f32 	%f2998, %f572, 0f3F22F983;
	cvt.rni.s32.f32 	%r7469, %f2998;
	cvt.rn.f32.s32 	%f2999, %r7469;
	fma.rn.f32 	%f3000, %f2999, 0fBFC90FDA, %f572;
	fma.rn.f32 	%f3001, %f2999, 0fB3A22168, %f3000;
	fma.rn.f32 	%f4619, %f2999, 0fA7C234C5, %f3001;
	abs.f32 	%f574, %f572;
	setp.ltu.f32 	%p913, %f574, 0f47CE4780;
	mov.u32 	%r7465, %r7469;
	mov.f32 	%f4618, %f4619;
	@%p913 bra 	$L__BB0_921;
	setp.eq.f32 	%p914, %f574, 0f7F800000;
	@%p914 bra 	$L__BB0_920;
	mov.b32 	%r1542, %f572;
	shl.b32 	%r5157, %r1542, 8;
	or.b32  	%r1543, %r5157, -2147483648;
	mov.b64 	%rd2922, 0;
	mov.b32 	%r7462, 0;
$L__BB0_916:
	.pragma "nounroll";
	mul.wide.u32 	%rd1861, %r7462, 4;
	mov.u64 	%rd1862, __cudart_i2opi_f;
	add.s64 	%rd1863, %rd1862, %rd1861;
	ld.global.nc.u32 	%r5158, [%rd1863];
	mad.wide.u32 	%rd1864, %r5158, %r1543, %rd2922;
	shr.u64 	%rd2922, %rd1864, 32;
	add.s64 	%rd1865, %rd2, %rd1861;
	st.local.u32 	[%rd1865], %rd1864;
	add.s32 	%r7462, %r7462, 1;
	setp.ne.s32 	%p915, %r7462, 6;
	@%p915 bra 	$L__BB0_916;
	shr.u32 	%r5159, %r1542, 23;
	st.local.u32 	[%rd2+24], %rd2922;
	and.b32  	%r1546, %r5159, 31;
	and.b32  	%r5160, %r5159, 224;
	add.s32 	%r5161, %r5160, -128;
	shr.u32 	%r5162, %r5161, 5;
	mul.wide.u32 	%rd1866, %r5162, 4;
	sub.s64 	%rd351, %rd2, %rd1866;
	ld.local.u32 	%r7463, [%rd351+24];
	ld.local.u32 	%r7464, [%rd351+20];
	setp.eq.s32 	%p916, %r1546, 0;
	@%p916 bra 	$L__BB0_919;
	shf.l.wrap.b32 	%r7463, %r7464, %r7463, %r1546;
	ld.local.u32 	%r5163, [%rd351+16];
	shf.l.wrap.b32 	%r7464, %r5163, %r7464, %r1546;
$L__BB0_919:
	shr.u32 	%r5164, %r7463, 30;
	shf.l.wrap.b32 	%r5165, %r7464, %r7463, 2;
	shl.b32 	%r5166, %r7464, 2;
	shr.u32 	%r5167, %r5165, 31;
	add.s32 	%r5168, %r5167, %r5164;
	neg.s32 	%r5169, %r5168;
	setp.lt.s32 	%p917, %r1542, 0;
	selp.b32 	%r7465, %r5169, %r5168, %p917;
	xor.b32  	%r5170, %r5165, %r1542;
	shr.s32 	%r5171, %r5165, 31;
	xor.b32  	%r5172, %r5171, %r5165;
	xor.b32  	%r5173, %r5171, %r5166;
	cvt.u64.u32 	%rd1867, %r5172;
	shl.b64 	%rd1868, %rd1867, 32;
	cvt.u64.u32 	%rd1869, %r5173;
	or.b64  	%rd1870, %rd1868, %rd1869;
	cvt.rn.f64.s64 	%fd229, %rd1870;
	mul.f64 	%fd230, %fd229, 0d3BF921FB54442D19;
	cvt.rn.f32.f64 	%f3002, %fd230;
	neg.f32 	%f3003, %f3002;
	setp.lt.s32 	%p918, %r5170, 0;
	selp.f32 	%f4618, %f3003, %f3002, %p918;
	bra.uni 	$L__BB0_921;
$L__BB0_920:
	mov.f32 	%f3004, 0f00000000;
	mul.rn.f32 	%f4618, %f572, %f3004;
	mov.b32 	%r7465, 0;
$L__BB0_921:
	setp.ltu.f32 	%p919, %f574, 0f47CE4780;
	mul.rn.f32 	%f3005, %f4618, %f4618;
	and.b32  	%r5175, %r7465, 1;
	setp.eq.b32 	%p920, %r5175, 1;
	selp.f32 	%f3006, 0f3F800000, %f4618, %p920;
	fma.rn.f32 	%f3007, %f3005, %f3006, 0f00000000;
	fma.rn.f32 	%f3008, %f3005, 0f37CBAC00, 0fBAB607ED;
	selp.f32 	%f3009, %f3008, 0fB94D4153, %p920;
	selp.f32 	%f3010, 0f3D2AAABB, 0f3C0885E4, %p920;
	fma.rn.f32 	%f3011, %f3009, %f3005, %f3010;
	selp.f32 	%f3012, 0fBEFFFFFF, 0fBE2AAAA8, %p920;
	fma.rn.f32 	%f3013, %f3011, %f3005, %f3012;
	fma.rn.f32 	%f3014, %f3013, %f3007, %f3006;
	and.b32  	%r5176, %r7465, 2;
	setp.eq.s32 	%p921, %r5176, 0;
	mov.f32 	%f3015, 0f00000000;
	sub.f32 	%f3016, %f3015, %f3014;
	selp.f32 	%f578, %f3014, %f3016, %p921;
	@%p919 bra 	$L__BB0_929;
	setp.eq.f32 	%p922, %f574, 0f7F800000;
	@%p922 bra 	$L__BB0_928;
	mov.b32 	%r1555, %f572;
	shl.b32 	%r5178, %r1555, 8;
	or.b32  	%r1556, %r5178, -2147483648;
	mov.b64 	%rd2923, 0;
	mov.b32 	%r7466, 0;
$L__BB0_924:
	.pragma "nounroll";
	mul.wide.u32 	%rd1872, %r7466, 4;
	mov.u64 	%rd1873, __cudart_i2opi_f;
	add.s64 	%rd1874, %rd1873, %rd1872;
	ld.global.nc.u32 	%r5179, [%rd1874];
	mad.wide.u32 	%rd1875, %r5179, %r1556, %rd2923;
	shr.u64 	%rd2923, %rd1875, 32;
	add.s64 	%rd1876, %rd1, %rd1872;
	st.local.u32 	[%rd1876], %rd1875;
	add.s32 	%r7466, %r7466, 1;
	setp.ne.s32 	%p923, %r7466, 6;
	@%p923 bra 	$L__BB0_924;
	shr.u32 	%r5180, %r1555, 23;
	st.local.u32 	[%rd1+24], %rd2923;
	and.b32  	%r1559, %r5180, 31;
	and.b32  	%r5181, %r5180, 224;
	add.s32 	%r5182, %r5181, -128;
	shr.u32 	%r5183, %r5182, 5;
	mul.wide.u32 	%rd1877, %r5183, 4;
	sub.s64 	%rd354, %rd1, %rd1877;
	ld.local.u32 	%r7467, [%rd354+24];
	ld.local.u32 	%r7468, [%rd354+20];
	setp.eq.s32 	%p924, %r1559, 0;
	@%p924 bra 	$L__BB0_927;
	shf.l.wrap.b32 	%r7467, %r7468, %r7467, %r1559;
	ld.local.u32 	%r5184, [%rd354+16];
	shf.l.wrap.b32 	%r7468, %r5184, %r7468, %r1559;
$L__BB0_927:
	shr.u32 	%r5185, %r7467, 30;
	shf.l.wrap.b32 	%r5186, %r7468, %r7467, 2;
	shl.b32 	%r5187, %r7468, 2;
	shr.u32 	%r5188, %r5186, 31;
	add.s32 	%r5189, %r5188, %r5185;
	neg.s32 	%r5190, %r5189;
	setp.lt.s32 	%p925, %r1555, 0;
	selp.b32 	%r7469, %r5190, %r5189, %p925;
	xor.b32  	%r5191, %r5186, %r1555;
	shr.s32 	%r5192, %r5186, 31;
	xor.b32  	%r5193, %r5192, %r5186;
	xor.b32  	%r5194, %r5192, %r5187;
	cvt.u64.u32 	%rd1878, %r5193;
	shl.b64 	%rd1879, %rd1878, 32;
	cvt.u64.u32 	%rd1880, %r5194;
	or.b64  	%rd1881, %rd1879, %rd1880;
	cvt.rn.f64.s64 	%fd231, %rd1881;
	mul.f64 	%fd232, %fd231, 0d3BF921FB54442D19;
	cvt.rn.f32.f64 	%f3017, %fd232;
	neg.f32 	%f3018, %f3017;
	setp.lt.s32 	%p926, %r5191, 0;
	selp.f32 	%f4619, %f3018, %f3017, %p926;
	bra.uni 	$L__BB0_929;
$L__BB0_928:
	mov.f32 	%f3019, 0f00000000;
	mul.rn.f32 	%f4619, %f572, %f3019;
	mov.b32 	%r7469, 0;
$L__BB0_929:
	add.s32 	%r5196, %r7469, 1;
	mul.rn.f32 	%f3020, %f4619, %f4619;
	and.b32  	%r5197, %r7469, 1;
	setp.eq.b32 	%p927, %r5197, 1;
	selp.f32 	%f3021, %f4619, 0f3F800000, %p927;
	fma.rn.f32 	%f3022, %f3020, %f3021, 0f00000000;
	fma.rn.f32 	%f3023, %f3020, 0f37CBAC00, 0fBAB607ED;
	selp.f32 	%f3024, 0fB94D4153, %f3023, %p927;
	selp.f32 	%f3025, 0f3C0885E4, 0f3D2AAABB, %p927;
	fma.rn.f32 	%f3026, %f3024, %f3020, %f3025;
	selp.f32 	%f3027, 0fBE2AAAA8, 0fBEFFFFFF, %p927;
	fma.rn.f32 	%f3028, %f3026, %f3020, %f3027;
	fma.rn.f32 	%f3029, %f3028, %f3022, %f3021;
	and.b32  	%r5198, %r5196, 2;
	setp.eq.s32 	%p928, %r5198, 0;
	mov.f32 	%f3030, 0f00000000;
	sub.f32 	%f3031, %f3030, %f3029;
	selp.f32 	%f3032, %f3029, %f3031, %p928;
	fma.rn.f32 	%f582, %f578, %f3032, %f572;
	mul.f32 	%f3033, %f582, 0f3F22F983;
	cvt.rni.s32.f32 	%r7477, %f3033;
	cvt.rn.f32.s32 	%f3034, %r7477;
	fma.rn.f32 	%f3035, %f3034, 0fBFC90FDA, %f582;
	fma.rn.f32 	%f3036, %f3034, 0fB3A22168, %f3035;
	fma.rn.f32 	%f4621, %f3034, 0fA7C234C5, %f3036;
	abs.f32 	%f584, %f582;
	setp.ltu.f32 	%p929, %f584, 0f47CE4780;
	mov.u32 	%r7473, %r7477;
	mov.f32 	%f4620, %f4621;
	@%p929 bra 	$L__BB0_937;
	setp.eq.f32 	%p930, %f584, 0f7F800000;
	@%p930 bra 	$L__BB0_936;
	mov.b32 	%r1569, %f582;
	shl.b32 	%r5200, %r1569, 8;
	or.b32  	%r1570, %r5200, -2147483648;
	mov.b64 	%rd2924, 0;
	mov.b32 	%r7470, 0;
$L__BB0_932:
	.pragma "nounroll";
	mul.wide.u32 	%rd1883, %r7470, 4;
	mov.u64 	%rd1884, __cudart_i2opi_f;
	add.s64 	%rd1885, %rd1884, %rd1883;
	ld.global.nc.u32 	%r5201, [%rd1885];
	mad.wide.u32 	%rd1886, %r5201, %r1570, %rd2924;
	shr.u64 	%rd2924, %rd1886, 32;
	add.s64 	%rd1887, %rd2, %rd1883;
	st.local.u32 	[%rd1887], %rd1886;
	add.s32 	%r7470, %r7470, 1;
	setp.ne.s32 	%p931, %r7470, 6;
	@%p931 bra 	$L__BB0_932;
	shr.u32 	%r5202, %r1569, 23;
	st.local.u32 	[%rd2+24], %rd2924;
	and.b32  	%r1573, %r5202, 31;
	and.b32  	%r5203, %r5202, 224;
	add.s32 	%r5204, %r5203, -128;
	shr.u32 	%r5205, %r5204, 5;
	mul.wide.u32 	%rd1888, %r5205, 4;
	sub.s64 	%rd357, %rd2, %rd1888;
	ld.local.u32 	%r7471, [%rd357+24];
	ld.local.u32 	%r7472, [%rd357+20];
	setp.eq.s32 	%p932, %r1573, 0;
	@%p932 bra 	$L__BB0_935;
	shf.l.wrap.b32 	%r7471, %r7472, %r7471, %r1573;
	ld.local.u32 	%r5206, [%rd357+16];
	shf.l.wrap.b32 	%r7472, %r5206, %r7472, %r1573;
$L__BB0_935:
	shr.u32 	%r5207, %r7471, 30;
	shf.l.wrap.b32 	%r5208, %r7472, %r7471, 2;
	shl.b32 	%r5209, %r7472, 2;
	shr.u32 	%r5210, %r5208, 31;
	add.s32 	%r5211, %r5210, %r5207;
	neg.s32 	%r5212, %r5211;
	setp.lt.s32 	%p933, %r1569, 0;
	selp.b32 	%r7473, %r5212, %r5211, %p933;
	xor.b32  	%r5213, %r5208, %r1569;
	shr.s32 	%r5214, %r5208, 31;
	xor.b32  	%r5215, %r5214, %r5208;
	xor.b32  	%r5216, %r5214, %r5209;
	cvt.u64.u32 	%rd1889, %r5215;
	shl.b64 	%rd1890, %rd1889, 32;
	cvt.u64.u32 	%rd1891, %r5216;
	or.b64  	%rd1892, %rd1890, %rd1891;
	cvt.rn.f64.s64 	%fd233, %rd1892;
	mul.f64 	%fd234, %fd233, 0d3BF921FB54442D19;
	cvt.rn.f32.f64 	%f3037, %fd234;
	neg.f32 	%f3038, %f3037;
	setp.lt.s32 	%p934, %r5213, 0;
	selp.f32 	%f4620, %f3038, %f3037, %p934;
	bra.uni 	$L__BB0_937;
$L__BB0_936:
	mov.f32 	%f3039, 0f00000000;
	mul.rn.f32 	%f4620, %f582, %f3039;
	mov.b32 	%r7473, 0;
$L__BB0_937:
	setp.ltu.f32 	%p935, %f584, 0f47CE4780;
	mul.rn.f32 	%f3040, %f4620, %f4620;
	and.b32  	%r5218, %r7473, 1;
	setp.eq.b32 	%p936, %r5218, 1;
	selp.f32 	%f3041, 0f3F800000, %f4620, %p936;
	fma.rn.f32 	%f3042, %f3040, %f3041, 0f00000000;
	fma.rn.f32 	%f3043, %f3040, 0f37CBAC00, 0fBAB607ED;
	selp.f32 	%f3044, %f3043, 0fB94D4153, %p936;
	selp.f32 	%f3045, 0f3D2AAABB, 0f3C0885E4, %p936;
	fma.rn.f32 	%f3046, %f3044, %f3040, %f3045;
	selp.f32 	%f3047, 0fBEFFFFFF, 0fBE2AAAA8, %p936;
	fma.rn.f32 	%f3048, %f3046, %f3040, %f3047;
	fma.rn.f32 	%f3049, %f3048, %f3042, %f3041;
	and.b32  	%r5219, %r7473, 2;
	setp.eq.s32 	%p937, %r5219, 0;
	mov.f32 	%f3050, 0f00000000;
	sub.f32 	%f3051, %f3050, %f3049;
	selp.f32 	%f588, %f3049, %f3051, %p937;
	@%p935 bra 	$L__BB0_945;
	setp.eq.f32 	%p938, %f584, 0f7F800000;
	@%p938 bra 	$L__BB0_944;
	mov.b32 	%r1582, %f582;
	shl.b32 	%r5221, %r1582, 8;
	or.b32  	%r1583, %r5221, -2147483648;
	mov.b64 	%rd2925, 0;
	mov.b32 	%r7474, 0;
$L__BB0_940:
	.pragma "nounroll";
	mul.wide.u32 	%rd1894, %r7474, 4;
	mov.u64 	%rd1895, __cudart_i2opi_f;
	add.s64 	%rd1896, %rd1895, %rd1894;
	ld.global.nc.u32 	%r5222, [%rd1896];
	mad.wide.u32 	%rd1897, %r5222, %r1583, %rd2925;
	shr.u64 	%rd2925, %rd1897, 32;
	add.s64 	%rd1898, %rd1, %rd1894;
	st.local.u32 	[%rd1898], %rd1897;
	add.s32 	%r7474, %r7474, 1;
	setp.ne.s32 	%p939, %r7474, 6;
	@%p939 bra 	$L__BB0_940;
	shr.u32 	%r5223, %r1582, 23;
	st.local.u32 	[%rd1+24], %rd2925;
	and.b32  	%r1586, %r5223, 31;
	and.b32  	%r5224, %r5223, 224;
	add.s32 	%r5225, %r5224, -128;
	shr.u32 	%r5226, %r5225, 5;
	mul.wide.u32 	%rd1899, %r5226, 4;
	sub.s64 	%rd360, %rd1, %rd1899;
	ld.local.u32 	%r7475, [%rd360+24];
	ld.local.u32 	%r7476, [%rd360+20];
	setp.eq.s32 	%p940, %r1586, 0;
	@%p940 bra 	$L__BB0_943;
	shf.l.wrap.b32 	%r7475, %r7476, %r7475, %r1586;
	ld.local.u32 	%r5227, [%rd360+16];
	shf.l.wrap.b32 	%r7476, %r5227, %r7476, %r1586;
$L__BB0_943:
	shr.u32 	%r5228, %r7475, 30;
	shf.l.wrap.b32 	%r5229, %r7476, %r7475, 2;
	shl.b32 	%r5230, %r7476, 2;
	shr.u32 	%r5231, %r5229, 31;
	add.s32 	%r5232, %r5231, %r5228;
	neg.s32 	%r5233, %r5232;
	setp.lt.s32 	%p941, %r1582, 0;
	selp.b32 	%r7477, %r5233, %r5232, %p941;
	xor.b32  	%r5234, %r5229, %r1582;
	shr.s32 	%r5235, %r5229, 31;
	xor.b32  	%r5236, %r5235, %r5229;
	xor.b32  	%r5237, %r5235, %r5230;
	cvt.u64.u32 	%rd1900, %r5236;
	shl.b64 	%rd1901, %rd1900, 32;
	cvt.u64.u32 	%rd1902, %r5237;
	or.b64  	%rd1903, %rd1901, %rd1902;
	cvt.rn.f64.s64 	%fd235, %rd1903;
	mul.f64 	%fd236, %fd235, 0d3BF921FB54442D19;
	cvt.rn.f32.f64 	%f3052, %fd236;
	neg.f32 	%f3053, %f3052;
	setp.lt.s32 	%p942, %r5234, 0;
	selp.f32 	%f4621, %f3053, %f3052, %p942;
	bra.uni 	$L__BB0_945;
$L__BB0_944:
	mov.f32 	%f3054, 0f00000000;
	mul.rn.f32 	%f4621, %f582, %f3054;
	mov.b32 	%r7477, 0;
$L__BB0_945:
	add.s32 	%r5239, %r7477, 1;
	mul.rn.f32 	%f3055, %f4621, %f4621;
	and.b32  	%r5240, %r7477, 1;
	setp.eq.b32 	%p943, %r5240, 1;
	selp.f32 	%f3056, %f4621, 0f3F800000, %p943;
	fma.rn.f32 	%f3057, %f3055, %f3056, 0f00000000;
	fma.rn.f32 	%f3058, %f3055, 0f37CBAC00, 0fBAB607ED;
	selp.f32 	%f3059, 0fB94D4153, %f3058, %p943;
	selp.f32 	%f3060, 0f3C0885E4, 0f3D2AAABB, %p943;
	fma.rn.f32 	%f3061, %f3059, %f3055, %f3060;
	selp.f32 	%f3062, 0fBE2AAAA8, 0fBEFFFFFF, %p943;
	fma.rn.f32 	%f3063, %f3061, %f3055, %f3062;
	fma.rn.f32 	%f3064, %f3063, %f3057, %f3056;
	and.b32  	%r5241, %r5239, 2;
	setp.eq.s32 	%p944, %r5241, 0;
	mov.f32 	%f3065, 0f00000000;
	sub.f32 	%f3066, %f3065, %f3064;
	selp.f32 	%f3067, %f3064, %f3066, %p944;
	fma.rn.f32 	%f592, %f588, %f3067, %f582;
	mul.f32 	%f3068, %f592, 0f3F22F983;
	cvt.rni.s32.f32 	%r7485, %f3068;
	cvt.rn.f32.s32 	%f3069, %r7485;
	fma.rn.f32 	%f3070, %f3069, 0fBFC90FDA, %f592;
	fma.rn.f32 	%f3071, %f3069, 0fB3A22168, %f3070;
	fma.rn.f32 	%f4623, %f3069, 0fA7C234C5, %f3071;
	abs.f32 	%f594, %f592;
	setp.ltu.f32 	%p945, %f594, 0f47CE4780;
	mov.u32 	%r7481, %r7485;
	mov.f32 	%f4622, %f4623;
	@%p945 bra 	$L__BB0_953;
	setp.eq.f32 	%p946, %f594, 0f7F800000;
	@%p946 bra 	$L__BB0_952;
	mov.b32 	%r1596, %f592;
	shl.b32 	%r5243, %r1596, 8;
	or.b32  	%r1597, %r5243, -2147483648;
	mov.b64 	%rd2926, 0;
	mov.b32 	%r7478, 0;
$L__BB0_948:
	.pragma "nounroll";
	mul.wide.u32 	%rd1905, %r7478, 4;
	mov.u64 	%rd1906, __cudart_i2opi_f;
	add.s64 	%rd1907, %rd1906, %rd1905;
	ld.global.nc.u32 	%r5244, [%rd1907];
	mad.wide.u32 	%rd1908, %r5244, %r1597, %rd2926;
	shr.u64 	%rd2926, %rd1908, 32;
	add.s64 	%rd1909, %rd2, %rd1905;
	st.local.u32 	[%rd1909], %rd1908;
	add.s32 	%r7478, %r7478, 1;
	setp.ne.s32 	%p947, %r7478, 6;
	@%p947 bra 	$L__BB0_948;
	shr.u32 	%r5245, %r1596, 23;
	st.local.u32 	[%rd2+24], %rd2926;
	and.b32  	%r1600, %r5245, 31;
	and.b32  	%r5246, %r5245, 224;
	add.s32 	%r5247, %r5246, -128;
	shr.u32 	%r5248, %r5247, 5;
	mul.wide.u32 	%rd1910, %r5248, 4;
	sub.s64 	%rd363, %rd2, %rd1910;
	ld.local.u32 	%r7479, [%rd363+24];
	ld.local.u32 	%r7480, [%rd363+20];
	setp.eq.s32 	%p948, %r1600, 0;
	@%p948 bra 	$L__BB0_951;
	shf.l.wrap.b32 	%r7479, %r7480, %r7479, %r1600;
	ld.local.u32 	%r5249, [%rd363+16];
	shf.l.wrap.b32 	%r7480, %r5249, %r7480, %r1600;
$L__BB0_951:
	shr.u32 	%r5250, %r7479, 30;
	shf.l.wrap.b32 	%r5251, %r7480, %r7479, 2;
	shl.b32 	%r5252, %r7480, 2;
	shr.u32 	%r5253, %r5251, 31;
	add.s32 	%r5254, %r5253, %r5250;
	neg.s32 	%r5255, %r5254;
	setp.lt.s32 	%p949, %r1596, 0;
	selp.b32 	%r7481, %r5255, %r5254, %p949;
	xor.b32  	%r5256, %r5251, %r1596;
	shr.s32 	%r5257, %r5251, 31;
	xor.b32  	%r5258, %r5257, %r5251;
	xor.b32  	%r5259, %r5257, %r5252;
	cvt.u64.u32 	%rd1911, %r5258;
	shl.b64 	%rd1912, %rd1911, 32;
	cvt.u64.u32 	%rd1913, %r5259;
	or.b64  	%rd1914, %rd1912, %rd1913;
	cvt.rn.f64.s64 	%fd237, %rd1914;
	mul.f64 	%fd238, %fd237, 0d3BF921FB54442D19;
	cvt.rn.f32.f64 	%f3072, %fd238;
	neg.f32 	%f3073, %f3072;
	setp.lt.s32 	%p950, %r5256, 0;
	selp.f32 	%f4622, %f3073, %f3072, %p950;
	bra.uni 	$L__BB0_953;
$L__BB0_952:
	mov.f32 	%f3074, 0f00000000;
	mul.rn.f32 	%f4622, %f592, %f3074;
	mov.b32 	%r7481, 0;
$L__BB0_953:
	setp.ltu.f32 	%p951, %f594, 0f47CE4780;
	mul.rn.f32 	%f3075, %f4622, %f4622;
	and.b32  	%r5261, %r7481, 1;
	setp.eq.b32 	%p952, %r5261, 1;
	selp.f32 	%f3076, 0f3F800000, %f4622, %p952;
	fma.rn.f32 	%f3077, %f3075, %f3076, 0f00000000;
	fma.rn.f32 	%f3078, %f3075, 0f37CBAC00, 0fBAB607ED;
	selp.f32 	%f3079, %f3078, 0fB94D4153, %p952;
	selp.f32 	%f3080, 0f3D2AAABB, 0f3C0885E4, %p952;
	fma.rn.f32 	%f3081, %f3079, %f3075, %f3080;
	selp.f32 	%f3082, 0fBEFFFFFF, 0fBE2AAAA8, %p952;
	fma.rn.f32 	%f3083, %f3081, %f3075, %f3082;
	fma.rn.f32 	%f3084, %f3083, %f3077, %f3076;
	and.b32  	%r5262, %r7481, 2;
	setp.eq.s32 	%p953, %r5262, 0;
	mov.f32 	%f3085, 0f00000000;
	sub.f32 	%f3086, %f3085, %f3084;
	selp.f32 	%f598, %f3084, %f3086, %p953;
	@%p951 bra 	$L__BB0_961;
	setp.eq.f32 	%p954, %f594, 0f7F800000;
	@%p954 bra 	$L__BB0_960;
	mov.b32 	%r1609, %f592;
	shl.b32 	%r5264, %r1609, 8;
	or.b32  	%r1610, %r5264, -2147483648;
	mov.b64 	%rd2927, 0;
	mov.b32 	%r7482, 0;
$L__BB0_956:
	.pragma "nounroll";
	mul.wide.u32 	%rd1916, %r7482, 4;
	mov.u64 	%rd1917, __cudart_i2opi_f;
	add.s64 	%rd1918, %rd1917, %rd1916;
	ld.global.nc.u32 	%r5265, [%rd1918];
	mad.wide.u32 	%rd1919, %r5265, %r1610, %rd2927;
	shr.u64 	%rd2927, %rd1919, 32;
	add.s64 	%rd1920, %rd1, %rd1916;
	st.local.u32 	[%rd1920], %rd1919;
	add.s32 	%r7482, %r7482, 1;
	setp.ne.s32 	%p955, %r7482, 6;
	@%p955 bra 	$L__BB0_956;
	shr.u32 	%r5266, %r1609, 23;
	st.local.u32 	[%rd1+24], %rd2927;
	and.b32  	%r1613, %r5266, 31;
	and.b32  	%r5267, %r5266, 224;
	add.s32 	%r5268, %r5267, -128;
	shr.u32 	%r5269, %r5268, 5;
	mul.wide.u32 	%rd1921, %r5269, 4;
	sub.s64 	%rd366, %rd1, %rd1921;
	ld.local.u32 	%r7483, [%rd366+24];
	ld.local.u32 	%r7484, [%rd366+20];
	setp.eq.s32 	%p956, %r1613, 0;
	@%p956 bra 	$L__BB0_959;
	shf.l.wrap.b32 	%r7483, %r7484, %r7483, %r1613;
	ld.local.u32 	%r5270, [%rd366+16];
	shf.l.wrap.b32 	%r7484, %r5270, %r7484, %r1613;
$L__BB0_959:
	shr.u32 	%r5271, %r7483, 30;
	shf.l.wrap.b32 	%r5272, %r7484, %r7483, 2;
	shl.b32 	%r5273, %r7484, 2;
	shr.u32 	%r5274, %r5272, 31;
	add.s32 	%r5275, %r5274, %r5271;
	neg.s32 	%r5276, %r5275;
	setp.lt.s32 	%p957, %r1609, 0;
	selp.b32 	%r7485, %r5276, %r5275, %p957;
	xor.b32  	%r5277, %r5272, %r1609;
	shr.s32 	%r5278, %r5272, 31;
	xor.b32  	%r5279, %r5278, %r5272;
	xor.b32  	%r5280, %r5278, %r5273;
	cvt.u64.u32 	%rd1922, %r5279;
	shl.b64 	%rd1923, %rd1922, 32;
	cvt.u64.u32 	%rd1924, %r5280;
	or.b64  	%rd1925, %rd1923, %rd1924;
	cvt.rn.f64.s64 	%fd239, %rd1925;
	mul.f64 	%fd240, %fd239, 0d3BF921FB54442D19;
	cvt.rn.f32.f64 	%f3087, %fd240;
	neg.f32 	%f3088, %f3087;
	setp.lt.s32 	%p958, %r5277, 0;
	selp.f32 	%f4623, %f3088, %f3087, %p958;
	bra.uni 	$L__BB0_961;
$L__BB0_960:
	mov.f32 	%f3089, 0f00000000;
	mul.rn.f32 	%f4623, %f592, %f3089;
	mov.b32 	%r7485, 0;
$L__BB0_961:
	add.s32 	%r5282, %r7485, 1;
	mul.rn.f32 	%f3090, %f4623, %f4623;
	and.b32  	%r5283, %r7485, 1;
	setp.eq.b32 	%p959, %r5283, 1;
	selp.f32 	%f3091, %f4623, 0f3F800000, %p959;
	fma.rn.f32 	%f3092, %f3090, %f3091, 0f00000000;
	fma.rn.f32 	%f3093, %f3090, 0f37CBAC00, 0fBAB607ED;
	selp.f32 	%f3094, 0fB94D4153, %f3093, %p959;
	selp.f32 	%f3095, 0f3C0885E4, 0f3D2AAABB, %p959;
	fma.rn.f32 	%f3096, %f3094, %f3090, %f3095;
	selp.f32 	%f3097, 0fBE2AAAA8, 0fBEFFFFFF, %p959;
	fma.rn.f32 	%f3098, %f3096, %f3090, %f3097;
	fma.rn.f32 	%f3099, %f3098, %f3092, %f3091;
	and.b32  	%r5284, %r5282, 2;
	setp.eq.s32 	%p960, %r5284, 0;
	mov.f32 	%f3100, 0f00000000;
	sub.f32 	%f3101, %f3100, %f3099;
	selp.f32 	%f3102, %f3099, %f3101, %p960;
	fma.rn.f32 	%f602, %f598, %f3102, %f592;
	mul.f32 	%f3103, %f602, 0f3F22F983;
	cvt.rni.s32.f32 	%r7493, %f3103;
	cvt.rn.f32.s32 	%f3104, %r7493;
	fma.rn.f32 	%f3105, %f3104, 0fBFC90FDA, %f602;
	fma.rn.f32 	%f3106, %f3104, 0fB3A22168, %f3105;
	fma.rn.f32 	%f4625, %f3104, 0fA7C234C5, %f3106;
	abs.f32 	%f604, %f602;
	setp.ltu.f32 	%p961, %f604, 0f47CE4780;
	mov.u32 	%r7489, %r7493;
	mov.f32 	%f4624, %f4625;
	@%p961 bra 	$L__BB0_969;
	setp.eq.f32 	%p962, %f604, 0f7F800000;
	@%p962 bra 	$L__BB0_968;
	mov.b32 	%r1623, %f602;
	shl.b32 	%r5286, %r1623, 8;
	or.b32  	%r1624, %r5286, -2147483648;
	mov.b64 	%rd2928, 0;
	mov.b32 	%r7486, 0;
$L__BB0_964:
	.pragma "nounroll";
	mul.wide.u32 	%rd1927, %r7486, 4;
	mov.u64 	%rd1928, __cudart_i2opi_f;
	add.s64 	%rd1929, %rd1928, %rd1927;
	ld.global.nc.u32 	%r5287, [%rd1929];
	mad.wide.u32 	%rd1930, %r5287, %r1624, %rd2928;
	shr.u64 	%rd2928, %rd1930, 32;
	add.s64 	%rd1931, %rd2, %rd1927;
	st.local.u32 	[%rd1931], %rd1930;
	add.s32 	%r7486, %r7486, 1;
	setp.ne.s32 	%p963, %r7486, 6;
	@%p963 bra 	$L__BB0_964;
	shr.u32 	%r5288, %r1623, 23;
	st.local.u32 	[%rd2+24], %rd2928;
	and.b32  	%r1627, %r5288, 31;
	and.b32  	%r5289, %r5288, 224;
	add.s32 	%r5290, %r5289, -128;
	shr.u32 	%r5291, %r5290, 5;
	mul.wide.u32 	%rd1932, %r5291, 4;
	sub.s64 	%rd369, %rd2, %rd1932;
	ld.local.u32 	%r7487, [%rd369+24];
	ld.local.u32 	%r7488, [%rd369+20];
	setp.eq.s32 	%p964, %r1627, 0;
	@%p964 bra 	$L__BB0_967;
	shf.l.wrap.b32 	%r7487, %r7488, %r7487, %r1627;
	ld.local.u32 	%r5292, [%rd369+16];
	shf.l.wrap.b32 	%r7488, %r5292, %r7488, %r1627;
$L__BB0_967:
	shr.u32 	%r5293, %r7487, 30;
	shf.l.wrap.b32 	%r5294, %r7488, %r7487, 2;
	shl.b32 	%r5295, %r7488, 2;
	shr.u32 	%r5296, %r5294, 31;
	add.s32 	%r5297, %r5296, %r5293;
	neg.s32 	%r5298, %r5297;
	setp.lt.s32 	%p965, %r1623, 0;
	selp.b32 	%r7489, %r5298, %r5297, %p965;
	xor.b32  	%r5299, %r5294, %r1623;
	shr.s32 	%r5300, %r5294, 31;
	xor.b32  	%r5301, %r5300, %r5294;
	xor.b32  	%r5302, %r5300, %r5295;
	cvt.u64.u32 	%rd1933, %r5301;
	shl.b64 	%rd1934, %rd1933, 32;
	cvt.u64.u32 	%rd1935, %r5302;
	or.b64  	%rd1936, %rd1934, %rd1935;
	cvt.rn.f64.s64 	%fd241, %rd1936;
	mul.f64 	%fd242, %fd241, 0d3BF921FB54442D19;
	cvt.rn.f32.f64 	%f3107, %fd242;
	neg.f32 	%f3108, %f3107;
	setp.lt.s32 	%p966, %r5299, 0;
	selp.f32 	%f4624, %f3108, %f3107, %p966;
	bra.uni 	$L__BB0_969;
$L__BB0_968:
	mov.f32 	%f3109, 0f00000000;
	mul.rn.f32 	%f4624, %f602, %f3109;
	mov.b32 	%r7489, 0;
$L__BB0_969:
	setp.ltu.f32 	%p967, %f604, 0f47CE4780;
	mul.rn.f32 	%f3110, %f4624, %f4624;
	and.b32  	%r5304, %r7489, 1;
	setp.eq.b32 	%p968, %r5304, 1;
	selp.f32 	%f3111, 0f3F800000, %f4624, %p968;
	fma.rn.f32 	%f3112, %f3110, %f3111, 0f00000000;
	fma.rn.f32 	%f3113, %f3110, 0f37CBAC00, 0fBAB607ED;
	selp.f32 	%f3114, %f3113, 0fB94D4153, %p968;
	selp.f32 	%f3115, 0f3D2AAABB, 0f3C0885E4, %p968;
	fma.rn.f32 	%f3116, %f3114, %f3110, %f3115;
	selp.f32 	%f3117, 0fBEFFFFFF, 0fBE2AAAA8, %p968;
	fma.rn.f32 	%f3118, %f3116, %f3110, %f3117;
	fma.rn.f32 	%f3119, %f3118, %f3112, %f3111;
	and.b32  	%r5305, %r7489, 2;
	setp.eq.s32 	%p969, %r5305, 0;
	mov.f32 	%f3120, 0f00000000;
	sub.f32 	%f3121, %f3120, %f3119;
	selp.f32 	%f608, %f3119, %f3121, %p969;
	@%p967 bra 	$L__BB0_977;
	setp.eq.f32 	%p970, %f604, 0f7F800000;
	@%p970 bra 	$L__BB0_976;
	mov.b32 	%r1636, %f602;
	shl.b32 	%r5307, %r1636, 8;
	or.b32  	%r1637, %r5307, -2147483648;
	mov.b64 	%rd2929, 0;
	mov.b32 	%r7490, 0;
$L__BB0_972:
	.pragma "nounroll";
	mul.wide.u32 	%rd1938, %r7490, 4;
	mov.u64 	%rd1939, __cudart_i2opi_f;
	add.s64 	%rd1940, %rd1939, %rd1938;
	ld.global.nc.u32 	%r5308, [%rd1940];
	mad.wide.u32 	%rd1941, %r5308, %r1637, %rd2929;
	shr.u64 	%rd2929, %rd1941, 32;
	add.s64 	%rd1942, %rd1, %rd1938;
	st.local.u32 	[%rd1942], %rd1941;
	add.s32 	%r7490, %r7490, 1;
	setp.ne.s32 	%p971, %r7490, 6;
	@%p971 bra 	$L__BB0_972;
	shr.u32 	%r5309, %r1636, 23;
	st.local.u32 	[%rd1+24], %rd2929;
	and.b32  	%r1640, %r5309, 31;
	and.b32  	%r5310, %r5309, 224;
	add.s32 	%r5311, %r5310, -128;
	shr.u32 	%r5312, %r5311, 5;
	mul.wide.u32 	%rd1943, %r5312, 4;
	sub.s64 	%rd372, %rd1, %rd1943;
	ld.local.u32 	%r7491, [%rd372+24];
	ld.local.u32 	%r7492, [%rd372+20];
	setp.eq.s32 	%p972, %r1640, 0;
	@%p972 bra 	$L__BB0_975;
	shf.l.wrap.b32 	%r7491, %r7492, %r7491, %r1640;
	ld.local.u32 	%r5313, [%rd372+16];
	shf.l.wrap.b32 	%r7492, %r5313, %r7492, %r1640;
$L__BB0_975:
	shr.u32 	%r5314, %r7491, 30;
	shf.l.wrap.b32 	%r5315, %r7492, %r7491, 2;
	shl.b32 	%r5316, %r7492, 2;
	shr.u32 	%r5317, %r5315, 31;
	add.s32 	%r5318, %r5317, %r5314;
	neg.s32 	%r5319, %r5318;
	setp.lt.s32 	%p973, %r1636, 0;
	selp.b32 	%r7493, %r5319, %r5318, %p973;
	xor.b32  	%r5320, %r5315, %r1636;
	shr.s32 	%r5321, %r5315, 31;
	xor.b32  	%r5322, %r5321, %r5315;
	xor.b32  	%r5323, %r5321, %r5316;
	cvt.u64.u32 	%rd1944, %r5322;
	shl.b64 	%rd1945, %rd1944, 32;
	cvt.u64.u32 	%rd1946, %r5323;
	or.b64  	%rd1947, %rd1945, %rd1946;
	cvt.rn.f64.s64 	%fd243, %rd1947;
	mul.f64 	%fd244, %fd243, 0d3BF921FB54442D19;
	cvt.rn.f32.f64 	%f3122, %fd244;
	neg.f32 	%f3123, %f3122;
	setp.lt.s32 	%p974, %r5320, 0;
	selp.f32 	%f4625, %f3123, %f3122, %p974;
	bra.uni 	$L__BB0_977;
$L__BB0_976:
	mov.f32 	%f3124, 0f00000000;
	mul.rn.f32 	%f4625, %f602, %f3124;
	mov.b32 	%r7493, 0;
$L__BB0_977:
	add.s32 	%r5325, %r7493, 1;
	mul.rn.f32 	%f3125, %f4625, %f4625;
	and.b32  	%r5326, %r7493, 1;
	setp.eq.b32 	%p975, %r5326, 1;
	selp.f32 	%f3126, %f4625, 0f3F800000, %p975;
	fma.rn.f32 	%f3127, %f3125, %f3126, 0f00000000;
	fma.rn.f32 	%f3128, %f3125, 0f37CBAC00, 0fBAB607ED;
	selp.f32 	%f3129, 0fB94D4153, %f3128, %p975;
	selp.f32 	%f3130, 0f3C0885E4, 0f3D2AAABB, %p975;
	fma.rn.f32 	%f3131, %f3129, %f3125, %f3130;
	selp.f32 	%f3132, 0fBE2AAAA8, 0fBEFFFFFF, %p975;
	fma.rn.f32 	%f3133, %f3131, %f3125, %f3132;
	fma.rn.f32 	%f3134, %f3133, %f3127, %f3126;
	and.b32  	%r5327, %r5325, 2;
	setp.eq.s32 	%p976, %r5327, 0;
	mov.f32 	%f3135, 0f00000000;
	sub.f32 	%f3136, %f3135, %f3134;
	selp.f32 	%f3137, %f3134, %f3136, %p976;
	fma.rn.f32 	%f612, %f608, %f3137, %f602;
	mul.f32 	%f3138, %f612, 0f3F22F983;
	cvt.rni.s32.f32 	%r7501, %f3138;
	cvt.rn.f32.s32 	%f3139, %r7501;
	fma.rn.f32 	%f3140, %f3139, 0fBFC90FDA, %f612;
	fma.rn.f32 	%f3141, %f3139, 0fB3A22168, %f3140;
	fma.rn.f32 	%f4627, %f3139, 0fA7C234C5, %f3141;
	abs.f32 	%f614, %f612;
	setp.ltu.f32 	%p977, %f614, 0f47CE4780;
	mov.u32 	%r7497, %r7501;
	mov.f32 	%f4626, %f4627;
	@%p977 bra 	$L__BB0_985;
	setp.eq.f32 	%p978, %f614, 0f7F800000;
	@%p978 bra 	$L__BB0_984;
	mov.b32 	%r1650, %f612;
	shl.b32 	%r5329, %r1650, 8;
	or.b32  	%r1651, %r5329, -2147483648;
	mov.b64 	%rd2930, 0;
	mov.b32 	%r7494, 0;
$L__BB0_980:
	.pragma "nounroll";
	mul.wide.u32 	%rd1949, %r7494, 4;
	mov.u64 	%rd1950, __cudart_i2opi_f;
	add.s64 	%rd1951, %rd1950, %rd1949;
	ld.global.nc.u32 	%r5330, [%rd1951];
	mad.wide.u32 	%rd1952, %r5330, %r1651, %rd2930;
	shr.u64 	%rd2930, %rd1952, 32;
	add.s64 	%rd1953, %rd2, %rd1949;
	st.local.u32 	[%rd1953], %rd1952;
	add.s32 	%r7494, %r7494, 1;
	setp.ne.s32 	%p979, %r7494, 6;
	@%p979 bra 	$L__BB0_980;
	shr.u32 	%r5331, %r1650, 23;
	st.local.u32 	[%rd2+24], %rd2930;
	and.b32  	%r1654, %r5331, 31;
	and.b32  	%r5332, %r5331, 224;
	add.s32 	%r5333, %r5332, -128;
	shr.u32 	%r5334, %r5333, 5;
	mul.wide.u32 	%rd1954, %r5334, 4;
	sub.s64 	%rd375, %rd2, %rd1954;
	ld.local.u32 	%r7495, [%rd375+24];
	ld.local.u32 	%r7496, [%rd375+20];
	setp.eq.s32 	%p980, %r1654, 0;
	@%p980 bra 	$L__BB0_983;
	shf.l.wrap.b32 	%r7495, %r7496, %r7495, %r1654;
	ld.local.u32 	%r5335, [%rd375+16];
	shf.l.wrap.b32 	%r7496, %r5335, %r7496, %r1654;
$L__BB0_983:
	shr.u32 	%r5336, %r7495, 30;
	shf.l.wrap.b32 	%r5337, %r7496, %r7495, 2;
	shl.b32 	%r5338, %r7496, 2;
	shr.u32 	%r5339, %r5337, 31;
	add.s32 	%r5340, %r5339, %r5336;
	neg.s32 	%r5341, %r5340;
	setp.lt.s32 	%p981, %r1650, 0;
	selp.b32 	%r7497, %r5341, %r5340, %p981;
	xor.b32  	%r5342, %r5337, %r1650;
	shr.s32 	%r5343, %r5337, 31;
	xor.b32  	%r5344, %r5343, %r5337;
	xor.b32  	%r5345, %r5343, %r5338;
	cvt.u64.u32 	%rd1955, %r5344;
	shl.b64 	%rd1956, %rd1955, 32;
	cvt.u64.u32 	%rd1957, %r5345;
	or.b64  	%rd1958, %rd1956, %rd1957;
	cvt.rn.f64.s64 	%fd245, %rd1958;
	mul.f64 	%fd246, %fd245, 0d3BF921FB54442D19;
	cvt.rn.f32.f64 	%f3142, %fd246;
	neg.f32 	%f3143, %f3142;
	setp.lt.s32 	%p982, %r5342, 0;
	selp.f32 	%f4626, %f3143, %f3142, %p982;
	bra.uni 	$L__BB0_985;
$L__BB0_984:
	mov.f32 	%f3144, 0f00000000;
	mul.rn.f32 	%f4626, %f612, %f3144;
	mov.b32 	%r7497, 0;
$L__BB0_985:
	setp.ltu.f32 	%p983, %f614, 0f47CE4780;
	mul.rn.f32 	%f3145, %f4626, %f4626;
	and.b32  	%r5347, %r7497, 1;
	setp.eq.b32 	%p984, %r5347, 1;
	selp.f32 	%f3146, 0f3F800000, %f4626, %p984;
	fma.rn.f32 	%f3147, %f3145, %f3146, 0f00000000;
	fma.rn.f32 	%f3148, %f3145, 0f37CBAC00, 0fBAB607ED;
	selp.f32 	%f3149, %f3148, 0fB94D4153, %p984;
	selp.f32 	%f3150, 0f3D2AAABB, 0f3C0885E4, %p984;
	fma.rn.f32 	%f3151, %f3149, %f3145, %f3150;
	selp.f32 	%f3152, 0fBEFFFFFF, 0fBE2AAAA8, %p984;
	fma.rn.f32 	%f3153, %f3151, %f3145, %f3152;
	fma.rn.f32 	%f3154, %f3153, %f3147, %f3146;
	and.b32  	%r5348, %r7497, 2;
	setp.eq.s32 	%p985, %r5348, 0;
	mov.f32 	%f3155, 0f00000000;
	sub.f32 	%f3156, %f3155, %f3154;
	selp.f32 	%f618, %f3154, %f3156, %p985;
	@%p983 bra 	$L__BB0_993;
	setp.eq.f32 	%p986, %f614, 0f7F800000;
	@%p986 bra 	$L__BB0_992;
	mov.b32 	%r1663, %f612;
	shl.b32 	%r5350, %r1663, 8;
	or.b32  	%r1664, %r5350, -2147483648;
	mov.b64 	%rd2931, 0;
	mov.b32 	%r7498, 0;
$L__BB0_988:
	.pragma "nounroll";
	mul.wide.u32 	%rd1960, %r7498, 4;
	mov.u64 	%rd1961, __cudart_i2opi_f;
	add.s64 	%rd1962, %rd1961, %rd1960;
	ld.global.nc.u32 	%r5351, [%rd1962];
	mad.wide.u32 	%rd1963, %r5351, %r1664, %rd2931;
	shr.u64 	%rd2931, %rd1963, 32;
	add.s64 	%rd1964, %rd1, %rd1960;
	st.local.u32 	[%rd1964], %rd1963;
	add.s32 	%r7498, %r7498, 1;
	setp.ne.s32 	%p987, %r7498, 6;
	@%p987 bra 	$L__BB0_988;
	shr.u32 	%r5352, %r1663, 23;
	st.local.u32 	[%rd1+24], %rd2931;
	and.b32  	%r1667, %r5352, 31;
	and.b32  	%r5353, %r5352, 224;
	add.s32 	%r5354, %r5353, -128;
	shr.u32 	%r5355, %r5354, 5;
	mul.wide.u32 	%rd1965, %r5355, 4;
	sub.s64 	%rd378, %rd1, %rd1965;
	ld.local.u32 	%r7499, [%rd378+24];
	ld.local.u32 	%r7500, [%rd378+20];
	setp.eq.s32 	%p988, %r1667, 0;
	@%p988 bra 	$L__BB0_991;
	shf.l.wrap.b32 	%r7499, %r7500, %r7499, %r1667;
	ld.local.u32 	%r5356, [%rd378+16];
	shf.l.wrap.b32 	%r7500, %r5356, %r7500, %r1667;
$L__BB0_991:
	shr.u32 	%r5357, %r7499, 30;
	shf.l.wrap.b32 	%r5358, %r7500, %r7499, 2;
	shl.b32 	%r5359, %r7500, 2;
	shr.u32 	%r5360, %r5358, 31;
	add.s32 	%r5361, %r5360, %r5357;
	neg.s32 	%r5362, %r5361;
	setp.lt.s32 	%p989, %r1663, 0;
	selp.b32 	%r7501, %r5362, %r5361, %p989;
	xor.b32  	%r5363, %r5358, %r1663;
	shr.s32 	%r5364, %r5358, 31;
	xor.b32  	%r5365, %r5364, %r5358;
	xor.b32  	%r5366, %r5364, %r5359;
	cvt.u64.u32 	%rd1966, %r5365;
	shl.b64 	%rd1967, %rd1966, 32;
	cvt.u64.u32 	%rd1968, %r5366;
	or.b64  	%rd1969, %rd1967, %rd1968;
	cvt.rn.f64.s64 	%fd247, %rd1969;
	mul.f64 	%fd248, %fd247, 0d3BF921FB54442D19;
	cvt.rn.f32.f64 	%f3157, %fd248;
	neg.f32 	%f3158, %f3157;
	setp.lt.s32 	%p990, %r5363, 0;
	selp.f32 	%f4627, %f3158, %f3157, %p990;
	bra.uni 	$L__BB0_993;
$L__BB0_992:
	mov.f32 	%f3159, 0f00000000;
	mul.rn.f32 	%f4627, %f612, %f3159;
	mov.b32 	%r7501, 0;
$L__BB0_993:
	add.s32 	%r5368, %r7501, 1;
	mul.rn.f32 	%f3160, %f4627, %f4627;
	and.b32  	%r5369, %r7501, 1;
	setp.eq.b32 	%p991, %r5369, 1;
	selp.f32 	%f3161, %f4627, 0f3F800000, %p991;
	fma.rn.f32 	%f3162, %f3160, %f3161, 0f00000000;
	fma.rn.f32 	%f3163, %f3160, 0f37CBAC00, 0fBAB607ED;
	selp.f32 	%f3164, 0fB94D4153, %f3163, %p991;
	selp.f32 	%f3165, 0f3C0885E4, 0f3D2AAABB, %p991;
	fma.rn.f32 	%f3166, %f3164, %f3160, %f3165;
	selp.f32 	%f3167, 0fBE2AAAA8, 0fBEFFFFFF, %p991;
	fma.rn.f32 	%f3168, %f3166, %f3160, %f3167;
	fma.rn.f32 	%f3169, %f3168, %f3162, %f3161;
	and.b32  	%r5370, %r5368, 2;
	setp.eq.s32 	%p992, %r5370, 0;
	mov.f32 	%f3170, 0f00000000;
	sub.f32 	%f3171, %f3170, %f3169;
	selp.f32 	%f3172, %f3169, %f3171, %p992;
	fma.rn.f32 	%f622, %f618, %f3172, %f612;
	mul.f32 	%f3173, %f622, 0f3F22F983;
	cvt.rni.s32.f32 	%r7509, %f3173;
	cvt.rn.f32.s32 	%f3174, %r7509;
	fma.rn.f32 	%f3175, %f3174, 0fBFC90FDA, %f622;
	fma.rn.f32 	%f3176, %f3174, 0fB3A22168, %f3175;
	fma.rn.f32 	%f4629, %f3174, 0fA7C234C5, %f3176;
	abs.f32 	%f624, %f622;
	setp.ltu.f32 	%p993, %f624, 0f47CE4780;
	mov.u32 	%r7505, %r7509;
	mov.f32 	%f4628, %f4629;
	@%p993 bra 	$L__BB0_1001;
	setp.eq.f32 	%p994, %f624, 0f7F800000;
	@%p994 bra 	$L__BB0_1000;
	mov.b32 	%r1677, %f622;
	shl.b32 	%r5372, %r1677, 8;
	or.b32  	%r1678, %r5372, -2147483648;
	mov.b64 	%rd2932, 0;
	mov.b32 	%r7502, 0;
$L__BB0_996:
	.pragma "nounroll";
	mul.wide.u32 	%rd1971, %r7502, 4;
	mov.u64 	%rd1972, __cudart_i2opi_f;
	add.s64 	%rd1973, %rd1972, %rd1971;
	ld.global.nc.u32 	%r5373, [%rd1973];
	mad.wide.u32 	%rd1974, %r5373, %r1678, %rd2932;
	shr.u64 	%rd2932, %rd1974, 32;
	add.s64 	%rd1975, %rd2, %rd1971;
	st.local.u32 	[%rd1975], %rd1974;
	add.s32 	%r7502, %r7502, 1;
	setp.ne.s32 	%p995, %r7502, 6;
	@%p995 bra 	$L__BB0_996;
	shr.u32 	%r5374, %r1677, 23;
	st.local.u32 	[%rd2+24], %rd2932;
	and.b32  	%r1681, %r5374, 31;
	and.b32  	%r5375, %r5374, 224;
	add.s32 	%r5376, %r5375, -128;
	shr.u32 	%r5377, %r5376, 5;
	mul.wide.u32 	%rd1976, %r5377, 4;
	sub.s64 	%rd381, %rd2, %rd1976;
	ld.local.u32 	%r7503, [%rd381+24];
	ld.local.u32 	%r7504, [%rd381+20];
	setp.eq.s32 	%p996, %r1681, 0;
	@%p996 bra 	$L__BB0_999;
	shf.l.wrap.b32 	%r7503, %r7504, %r7503, %r1681;
	ld.local.u32 	%r5378, [%rd381+16];
	shf.l.wrap.b32 	%r7504, %r5378, %r7504, %r1681;
$L__BB0_999:
	shr.u32 	%r5379, %r7503, 30;
	shf.l.wrap.b32 	%r5380, %r7504, %r7503, 2;
	shl.b32 	%r5381, %r7504, 2;
	shr.u32 	%r5382, %r5380, 31;
	add.s32 	%r5383, %r5382, %r5379;
	neg.s32 	%r5384, %r5383;
	setp.lt.s32 	%p997, %r1677, 0;
	selp.b32 	%r7505, %r5384, %r5383, %p997;
	xor.b32  	%r5385, %r5380, %r1677;
	shr.s32 	%r5386, %r5380, 31;
	xor.b32  	%r5387, %r5386, %r5380;
	xor.b32  	%r5388, %r5386, %r5381;
	cvt.u64.u32 	%rd1977, %r5387;
	shl.b64 	%rd1978, %rd1977, 32;
	cvt.u64.u32 	%rd1979, %r5388;
	or.b64  	%rd1980, %rd1978, %rd1979;
	cvt.rn.f64.s64 	%fd249, %rd1980;
	mul.f64 	%fd250, %fd249, 0d3BF921FB54442D19;
	cvt.rn.f32.f64 	%f3177, %fd250;
	neg.f32 	%f3178, %f3177;
	setp.lt.s32 	%p998, %r5385, 0;
	selp.f32 	%f4628, %f3178, %f3177, %p998;
	bra.uni 	$L__BB0_1001;
$L__BB0_1000:
	mov.f32 	%f3179, 0f00000000;
	mul.rn.f32 	%f4628, %f622, %f3179;
	mov.b32 	%r7505, 0;
$L__BB0_1001:
	setp.ltu.f32 	%p999, %f624, 0f47CE4780;
	mul.rn.f32 	%f3180, %f4628, %f4628;
	and.b32  	%r5390, %r7505, 1;
	setp.eq.b32 	%p1000, %r5390, 1;
	selp.f32 	%f3181, 0f3F800000, %f4628, %p1000;
	fma.rn.f32 	%f3182, %f3180, %f3181, 0f00000000;
	fma.rn.f32 	%f3183, %f3180, 0f37CBAC00, 0fBAB607ED;
	selp.f32 	%f3184, %f3183, 0fB94D4153, %p1000;
	selp.f32 	%f3185, 0f3D2AAABB, 0f3C0885E4, %p1000;
	fma.rn.f32 	%f3186, %f3184, %f3180, %f3185;
	selp.f32 	%f3187, 0fBEFFFFFF, 0fBE2AAAA8, %p1000;
	fma.rn.f32 	%f3188, %f3186, %f3180, %f3187;
	fma.rn.f32 	%f3189, %f3188, %f3182, %f3181;
	and.b32  	%r5391, %r7505, 2;
	setp.eq.s32 	%p1001, %r5391, 0;
	mov.f32 	%f3190, 0f00000000;
	sub.f32 	%f3191, %f3190, %f3189;
	selp.f32 	%f628, %f3189, %f3191, %p1001;
	@%p999 bra 	$L__BB0_1009;
	setp.eq.f32 	%p1002, %f624, 0f7F800000;
	@%p1002 bra 	$L__BB0_1008;
	mov.b32 	%r1690, %f622;
	shl.b32 	%r5393, %r1690, 8;
	or.b32  	%r1691, %r5393, -2147483648;
	mov.b64 	%rd2933, 0;
	mov.b32 	%r7506, 0;
$L__BB0_1004:
	.pragma "nounroll";
	mul.wide.u32 	%rd1982, %r7506, 4;
	mov.u64 	%rd1983, __cudart_i2opi_f;
	add.s64 	%rd1984, %rd1983, %rd1982;
	ld.global.nc.u32 	%r5394, [%rd1984];
	mad.wide.u32 	%rd1985, %r5394, %r1691, %rd2933;
	shr.u64 	%rd2933, %rd1985, 32;
	add.s64 	%rd1986, %rd1, %rd1982;
	st.local.u32 	[%rd1986], %rd1985;
	add.s32 	%r7506, %r7506, 1;
	setp.ne.s32 	%p1003, %r7506, 6;
	@%p1003 bra 	$L__BB0_1004;
	shr.u32 	%r5395, %r1690, 23;
	st.local.u32 	[%rd1+24], %rd2933;
	and.b32  	%r1694, %r5395, 31;
	and.b32  	%r5396, %r5395, 224;
	add.s32 	%r5397, %r5396, -128;
	shr.u32 	%r5398, %r5397, 5;
	mul.wide.u32 	%rd1987, %r5398, 4;
	sub.s64 	%rd384, %rd1, %rd1987;
	ld.local.u32 	%r7507, [%rd384+24];
	ld.local.u32 	%r7508, [%rd384+20];
	setp.eq.s32 	%p1004, %r1694, 0;
	@%p1004 bra 	$L__BB0_1007;
	shf.l.wrap.b32 	%r7507, %r7508, %r7507, %r1694;
	ld.local.u32 	%r5399, [%rd384+16];
	shf.l.wrap.b32 	%r7508, %r5399, %r7508, %r1694;
$L__BB0_1007:
	shr.u32 	%r5400, %r7507, 30;
	shf.l.wrap.b32 	%r5401, %r7508, %r7507, 2;
	shl.b32 	%r5402, %r7508, 2;
	shr.u32 	%r5403, %r5401, 31;
	add.s32 	%r5404, %r5403, %r5400;
	neg.s32 	%r5405, %r5404;
	setp.lt.s32 	%p1005, %r1690, 0;
	selp.b32 	%r7509, %r5405, %r5404, %p1005;
	xor.b32  	%r5406, %r5401, %r1690;
	shr.s32 	%r5407, %r5401, 31;
	xor.b32  	%r5408, %r5407, %r5401;
	xor.b32  	%r5409, %r5407, %r5402;
	cvt.u64.u32 	%rd1988, %r5408;
	shl.b64 	%rd1989, %rd1988, 32;
	cvt.u64.u32 	%rd1990, %r5409;
	or.b64  	%rd1991, %rd1989, %rd1990;
	cvt.rn.f64.s64 	%fd251, %rd1991;
	mul.f64 	%fd252, %fd251, 0d3BF921FB54442D19;
	cvt.rn.f32.f64 	%f3192, %fd252;
	neg.f32 	%f3193, %f3192;
	setp.lt.s32 	%p1006, %r5406, 0;
	selp.f32 	%f4629, %f3193, %f3192, %p1006;
	bra.uni 	$L__BB0_1009;
$L__BB0_1008:
	mov.f32 	%f3194, 0f00000000;
	mul.rn.f32 	%f4629, %f622, %f3194;
	mov.b32 	%r7509, 0;
$L__BB0_1009:
	add.s32 	%r5411, %r7509, 1;
	mul.rn.f32 	%f3195, %f4629, %f4629;
	and.b32  	%r5412, %r7509, 1;
	setp.eq.b32 	%p1007, %r5412, 1;
	selp.f32 	%f3196, %f4629, 0f3F800000, %p1007;
	fma.rn.f32 	%f3197, %f3195, %f3196, 0f00000000;
	fma.rn.f32 	%f3198, %f3195, 0f37CBAC00, 0fBAB607ED;
	selp.f32 	%f3199, 0fB94D4153, %f3198, %p1007;
	selp.f32 	%f3200, 0f3C0885E4, 0f3D2AAABB, %p1007;
	fma.rn.f32 	%f3201, %f3199, %f3195, %f3200;
	selp.f32 	%f3202, 0fBE2AAAA8, 0fBEFFFFFF, %p1007;
	fma.rn.f32 	%f3203, %f3201, %f3195, %f3202;
	fma.rn.f32 	%f3204, %f3203, %f3197, %f3196;
	and.b32  	%r5413, %r5411, 2;
	setp.eq.s32 	%p1008, %r5413, 0;
	mov.f32 	%f3205, 0f00000000;
	sub.f32 	%f3206, %f3205, %f3204;
	selp.f32 	%f3207, %f3204, %f3206, %p1008;
	fma.rn.f32 	%f632, %f628, %f3207, %f622;
	mul.f32 	%f3208, %f632, 0f3F22F983;
	cvt.rni.s32.f32 	%r7517, %f3208;
	cvt.rn.f32.s32 	%f3209, %r7517;
	fma.rn.f32 	%f3210, %f3209, 0fBFC90FDA, %f632;
	fma.rn.f32 	%f3211, %f3209, 0fB3A22168, %f3210;
	fma.rn.f32 	%f4631, %f3209, 0fA7C234C5, %f3211;
	abs.f32 	%f634, %f632;
	setp.ltu.f32 	%p1009, %f634, 0f47CE4780;
	mov.u32 	%r7513, %r7517;
	mov.f32 	%f4630, %f4631;
	@%p1009 bra 	$L__BB0_1017;
	setp.eq.f32 	%p1010, %f634, 0f7F800000;
	@%p1010 bra 	$L__BB0_1016;
	mov.b32 	%r1704, %f632;
	shl.b32 	%r5415, %r1704, 8;
	or.b32  	%r1705, %r5415, -2147483648;
	mov.b64 	%rd2934, 0;
	mov.b32 	%r7510, 0;
$L__BB0_1012:
	.pragma "nounroll";
	mul.wide.u32 	%rd1993, %r7510, 4;
	mov.u64 	%rd1994, __cudart_i2opi_f;
	add.s64 	%rd1995, %rd1994, %rd1993;
	ld.global.nc.u32 	%r5416, [%rd1995];
	mad.wide.u32 	%rd1996, %r5416, %r1705, %rd2934;
	shr.u64 	%rd2934, %rd1996, 32;
	add.s64 	%rd1997, %rd2, %rd1993;
	st.local.u32 	[%rd1997], %rd1996;
	add.s32 	%r7510, %r7510, 1;
	setp.ne.s32 	%p1011, %r7510, 6;
	@%p1011 bra 	$L__BB0_1012;
	shr.u32 	%r5417, %r1704, 23;
	st.local.u32 	[%rd2+24], %rd2934;
	and.b32  	%r1708, %r5417, 31;
	and.b32  	%r5418, %r5417, 224;
	add.s32 	%r5419, %r5418, -128;
	shr.u32 	%r5420, %r5419, 5;
	mul.wide.u32 	%rd1998, %r5420, 4;
	sub.s64 	%rd387, %rd2, %rd1998;
	ld.local.u32 	%r7511, [%rd387+24];
	ld.local.u32 	%r7512, [%rd387+20];
	setp.eq.s32 	%p1012, %r1708, 0;
	@%p1012 bra 	$L__BB0_1015;
	shf.l.wrap.b32 	%r7511, %r7512, %r7511, %r1708;
	ld.local.u32 	%r5421, [%rd387+16];
	shf.l.wrap.b32 	%r7512, %r5421, %r7512, %r1708;
$L__BB0_1015:
	shr.u32 	%r5422, %r7511, 30;
	shf.l.wrap.b32 	%r5423, %r7512, %r7511, 2;
	shl.b32 	%r5424, %r7512, 2;
	shr.u32 	%r5425, %r5423, 31;
	add.s32 	%r5426, %r5425, %r5422;
	neg.s32 	%r5427, %r5426;
	setp.lt.s32 	%p1013, %r1704, 0;
	selp.b32 	%r7513, %r5427, %r5426, %p1013;
	xor.b32  	%r5428, %r5423, %r1704;
	shr.s32 	%r5429, %r5423, 31;
	xor.b32  	%r5430, %r5429, %r5423;
	xor.b32  	%r5431, %r5429, %r5424;
	cvt.u64.u32 	%rd1999, %r5430;
	shl.b64 	%rd2000, %rd1999, 32;
	cvt.u64.u32 	%rd2001, %r5431;
	or.b64  	%rd2002, %rd2000, %rd2001;
	cvt.rn.f64.s64 	%fd253, %rd2002;
	mul.f64 	%fd254, %fd253, 0d3BF921FB54442D19;
	cvt.rn.f32.f64 	%f3212, %fd254;
	neg.f32 	%f3213, %f3212;
	setp.lt.s32 	%p1014, %r5428, 0;
	selp.f32 	%f4630, %f3213, %f3212, %p1014;
	bra.uni 	$L__BB0_1017;
$L__BB0_1016:
	mov.f32 	%f3214, 0f00000000;
	mul.rn.f32 	%f4630, %f632, %f3214;
	mov.b32 	%r7513, 0;
$L__BB0_1017:
	setp.ltu.f32 	%p1015, %f634, 0f47CE4780;
	mul.rn.f32 	%f3215, %f4630, %f4630;
	and.b32  	%r5433, %r7513, 1;
	setp.eq.b32 	%p1016, %r5433, 1;
	selp.f32 	%f3216, 0f3F800000, %f4630, %p1016;
	fma.rn.f32 	%f3217, %f3215, %f3216, 0f00000000;
	fma.rn.f32 	%f3218, %f3215, 0f37CBAC00, 0fBAB607ED;
	selp.f32 	%f3219, %f3218, 0fB94D4153, %p1016;
	selp.f32 	%f3220, 0f3D2AAABB, 0f3C0885E4, %p1016;
	fma.rn.f32 	%f3221, %f3219, %f3215, %f3220;
	selp.f32 	%f3222, 0fBEFFFFFF, 0fBE2AAAA8, %p1016;
	fma.rn.f32 	%f3223, %f3221, %f3215, %f3222;
	fma.rn.f32 	%f3224, %f3223, %f3217, %f3216;
	and.b32  	%r5434, %r7513, 2;
	setp.eq.s32 	%p1017, %r5434, 0;
	mov.f32 	%f3225, 0f00000000;
	sub.f32 	%f3226, %f3225, %f3224;
	selp.f32 	%f638, %f3224, %f3226, %p1017;
	@%p1015 bra 	$L__BB0_1025;
	setp.eq.f32 	%p1018, %f634, 0f7F800000;
	@%p1018 bra 	$L__BB0_1024;
	mov.b32 	%r1717, %f632;
	shl.b32 	%r5436, %r1717, 8;
	or.b32  	%r1718, %r5436, -2147483648;
	mov.b64 	%rd2935, 0;
	mov.b32 	%r7514, 0;
$L__BB0_1020:
	.pragma "nounroll";
	mul.wide.u32 	%rd2004, %r7514, 4;
	mov.u64 	%rd2005, __cudart_i2opi_f;
	add.s64 	%rd2006, %rd2005, %rd2004;
	ld.global.nc.u32 	%r5437, [%rd2006];
	mad.wide.u32 	%rd2007, %r5437, %r1718, %rd2935;
	shr.u64 	%rd2935, %rd2007, 32;
	add.s64 	%rd2008, %rd1, %rd2004;
	st.local.u32 	[%rd2008], %rd2007;
	add.s32 	%r7514, %r7514, 1;
	setp.ne.s32 	%p1019, %r7514, 6;
	@%p1019 bra 	$L__BB0_1020;
	shr.u32 	%r5438, %r1717, 23;
	st.local.u32 	[%rd1+24], %rd2935;
	and.b32  	%r1721, %r5438, 31;
	and.b32  	%r5439, %r5438, 224;
	add.s32 	%r5440, %r5439, -128;
	shr.u32 	%r5441, %r5440, 5;
	mul.wide.u32 	%rd2009, %r5441, 4;
	sub.s64 	%rd390, %rd1, %rd2009;
	ld.local.u32 	%r7515, [%rd390+24];
	ld.local.u32 	%r7516, [%rd390+20];
	setp.eq.s32 	%p1020, %r1721, 0;
	@%p1020 bra 	$L__BB0_1023;
	shf.l.wrap.b32 	%r7515, %r7516, %r7515, %r1721;
	ld.local.u32 	%r5442, [%rd390+16];
	shf.l.wrap.b32 	%r7516, %r5442, %r7516, %r1721;
$L__BB0_1023:
	shr.u32 	%r5443, %r7515, 30;
	shf.l.wrap.b32 	%r5444, %r7516, %r7515, 2;
	shl.b32 	%r5445, %r7516, 2;
	shr.u32 	%r5446, %r5444, 31;
	add.s32 	%r5447, %r5446, %r5443;
	neg.s32 	%r5448, %r5447;
	setp.lt.s32 	%p1021, %r1717, 0;
	selp.b32 	%r7517, %r5448, %r5447, %p1021;
	xor.b32  	%r5449, %r5444, %r1717;
	shr.s32 	%r5450, %r5444, 31;
	xor.b32  	%r5451, %r5450, %r5444;
	xor.b32  	%r5452, %r5450, %r5445;
	cvt.u64.u32 	%rd2010, %r5451;
	shl.b64 	%rd2011, %rd2010, 32;
	cvt.u64.u32 	%rd2012, %r5452;
	or.b64  	%rd2013, %rd2011, %rd2012;
	cvt.rn.f64.s64 	%fd255, %rd2013;
	mul.f64 	%fd256, %fd255, 0d3BF921FB54442D19;
	cvt.rn.f32.f64 	%f3227, %fd256;
	neg.f32 	%f3228, %f3227;
	setp.lt.s32 	%p1022, %r5449, 0;
	selp.f32 	%f4631, %f3228, %f3227, %p1022;
	bra.uni 	$L__BB0_1025;
$L__BB0_1024:
	mov.f32 	%f3229, 0f00000000;
	mul.rn.f32 	%f4631, %f632, %f3229;
	mov.b32 	%r7517, 0;
$L__BB0_1025:
	add.s32 	%r5454, %r7517, 1;
	mul.rn.f32 	%f3230, %f4631, %f4631;
	and.b32  	%r5455, %r7517, 1;
	setp.eq.b32 	%p1023, %r5455, 1;
	selp.f32 	%f3231, %f4631, 0f3F800000, %p1023;
	fma.rn.f32 	%f3232, %f3230, %f3231, 0f00000000;
	fma.rn.f32 	%f3233, %f3230, 0f37CBAC00, 0fBAB607ED;
	selp.f32 	%f3234, 0fB94D4153, %f3233, %p1023;
	selp.f32 	%f3235, 0f3C0885E4, 0f3D2AAABB, %p1023;
	fma.rn.f32 	%f3236, %f3234, %f3230, %f3235;
	selp.f32 	%f3237, 0fBE2AAAA8, 0fBEFFFFFF, %p1023;
	fma.rn.f32 	%f3238, %f3236, %f3230, %f3237;
	fma.rn.f32 	%f3239, %f3238, %f3232, %f3231;
	and.b32  	%r5456, %r5454, 2;
	setp.eq.s32 	%p1024, %r5456, 0;
	mov.f32 	%f3240, 0f00000000;
	sub.f32 	%f3241, %f3240, %f3239;
	selp.f32 	%f3242, %f3239, %f3241, %p1024;
	fma.rn.f32 	%f642, %f638, %f3242, %f632;
	mul.f32 	%f3243, %f642, 0f3F22F983;
	cvt.rni.s32.f32 	%r7525, %f3243;
	cvt.rn.f32.s32 	%f3244, %r7525;
	fma.rn.f32 	%f3245, %f3244, 0fBFC90FDA, %f642;
	fma.rn.f32 	%f3246, %f3244, 0fB3A22168, %f3245;
	fma.rn.f32 	%f4633, %f3244, 0fA7C234C5, %f3246;
	abs.f32 	%f644, %f642;
	setp.ltu.f32 	%p1025, %f644, 0f47CE4780;
	mov.u32 	%r7521, %r7525;
	mov.f32 	%f4632, %f4633;
	@%p1025 bra 	$L__BB0_1033;
	setp.eq.f32 	%p1026, %f644, 0f7F800000;
	@%p1026 bra 	$L__BB0_1032;
	mov.b32 	%r1731, %f642;
	shl.b32 	%r5458, %r1731, 8;
	or.b32  	%r1732, %r5458, -2147483648;
	mov.b64 	%rd2936, 0;
	mov.b32 	%r7518, 0;
$L__BB0_1028:
	.pragma "nounroll";
	mul.wide.u32 	%rd2015, %r7518, 4;
	mov.u64 	%rd2016, __cudart_i2opi_f;
	add.s64 	%rd2017, %rd2016, %rd2015;
	ld.global.nc.u32 	%r5459, [%rd2017];
	mad.wide.u32 	%rd2018, %r5459, %r1732, %rd2936;
	shr.u64 	%rd2936, %rd2018, 32;
	add.s64 	%rd2019, %rd2, %rd2015;
	st.local.u32 	[%rd2019], %rd2018;
	add.s32 	%r7518, %r7518, 1;
	setp.ne.s32 	%p1027, %r7518, 6;
	@%p1027 bra 	$L__BB0_1028;
	shr.u32 	%r5460, %r1731, 23;
	st.local.u32 	[%rd2+24], %rd2936;
	and.b32  	%r1735, %r5460, 31;
	and.b32  	%r5461, %r5460, 224;
	add.s32 	%r5462, %r5461, -128;
	shr.u32 	%r5463, %r5462, 5;
	mul.wide.u32 	%rd2020, %r5463, 4;
	sub.s64 	%rd393, %rd2, %rd2020;
	ld.local.u32 	%r7519, [%rd393+24];
	ld.local.u32 	%r7520, [%rd393+20];
	setp.eq.s32 	%p1028, %r1735, 0;
	@%p1028 bra 	$L__BB0_1031;
	shf.l.wrap.b32 	%r7519, %r7520, %r7519, %r1735;
	ld.local.u32 	%r5464, [%rd393+16];
	shf.l.wrap.b32 	%r7520, %r5464, %r7520, %r1735;
$L__BB0_1031:
	shr.u32 	%r5465, %r7519, 30;
	shf.l.wrap.b32 	%r5466, %r7520, %r7519, 2;
	shl.b32 	%r5467, %r7520, 2;
	shr.u32 	%r5468, %r5466, 31;
	add.s32 	%r5469, %r5468, %r5465;
	neg.s32 	%r5470, %r5469;
	setp.lt.s32 	%p1029, %r1731, 0;
	selp.b32 	%r7521, %r5470, %r5469, %p1029;
	xor.b32  	%r5471, %r5466, %r1731;
	shr.s32 	%r5472, %r5466, 31;
	xor.b32  	%r5473, %r5472, %r5466;
	xor.b32  	%r5474, %r5472, %r5467;
	cvt.u64.u32 	%rd2021, %r5473;
	shl.b64 	%rd2022, %rd2021, 32;
	cvt.u64.u32 	%rd2023, %r5474;
	or.b64  	%rd2024, %rd2022, %rd2023;
	cvt.rn.f64.s64 	%fd257, %rd2024;
	mul.f64 	%fd258, %fd257, 0d3BF921FB54442D19;
	cvt.rn.f32.f64 	%f3247, %fd258;
	neg.f32 	%f3248, %f3247;
	setp.lt.s32 	%p1030, %r5471, 0;
	selp.f32 	%f4632, %f3248, %f3247, %p1030;
	bra.uni 	$L__BB0_1033;
$L__BB0_1032:
	mov.f32 	%f3249, 0f00000000;
	mul.rn.f32 	%f4632, %f642, %f3249;
	mov.b32 	%r7521, 0;
$L__BB0_1033:
	setp.ltu.f32 	%p1031, %f644, 0f47CE4780;
	mul.rn.f32 	%f3250, %f4632, %f4632;
	and.b32  	%r5476, %r7521, 1;
	setp.eq.b32 	%p1032, %r5476, 1;
	selp.f32 	%f3251, 0f3F800000, %f4632, %p1032;
	fma.rn.f32 	%f3252, %f3250, %f3251, 0f00000000;
	fma.rn.f32 	%f3253, %f3250, 0f37CBAC00, 0fBAB607ED;
	selp.f32 	%f3254, %f3253, 0fB94D4153, %p1032;
	selp.f32 	%f3255, 0f3D2AAABB, 0f3C0885E4, %p1032;
	fma.rn.f32 	%f3256, %f3254, %f3250, %f3255;
	selp.f32 	%f3257, 0fBEFFFFFF, 0fBE2AAAA8, %p1032;
	fma.rn.f32 	%f3258, %f3256, %f3250, %f3257;
	fma.rn.f32 	%f3259, %f3258, %f3252, %f3251;
	and.b32  	%r5477, %r7521, 2;
	setp.eq.s32 	%p1033, %r5477, 0;
	mov.f32 	%f3260, 0f00000000;
	sub.f32 	%f3261, %f3260, %f3259;
	selp.f32 	%f648, %f3259, %f3261, %p1033;
	@%p1031 bra 	$L__BB0_1041;
	setp.eq.f32 	%p1034, %f644, 0f7F800000;
	@%p1034 bra 	$L__BB0_1040;
	mov.b32 	%r1744, %f642;
	shl.b32 	%r5479, %r1744, 8;
	or.b32  	%r1745, %r5479, -2147483648;
	mov.b64 	%rd2937, 0;
	mov.b32 	%r7522, 0;
$L__BB0_1036:
	.pragma "nounroll";
	mul.wide.u32 	%rd2026, %r7522, 4;
	mov.u64 	%rd2027, __cudart_i2opi_f;
	add.s64 	%rd2028, %rd2027, %rd2026;
	ld.global.nc.u32 	%r5480, [%rd2028];
	mad.wide.u32 	%rd2029, %r5480, %r1745, %rd2937;
	shr.u64 	%rd2937, %rd2029, 32;
	add.s64 	%rd2030, %rd1, %rd2026;
	st.local.u32 	[%rd2030], %rd2029;
	add.s32 	%r7522, %r7522, 1;
	setp.ne.s32 	%p1035, %r7522, 6;
	@%p1035 bra 	$L__BB0_1036;
	shr.u32 	%r5481, %r1744, 23;
	st.local.u32 	[%rd1+24], %rd2937;
	and.b32  	%r1748, %r5481, 31;
	and.b32  	%r5482, %r5481, 224;
	add.s32 	%r5483, %r5482, -128;
	shr.u32 	%r5484, %r5483, 5;
	mul.wide.u32 	%rd2031, %r5484, 4;
	sub.s64 	%rd396, %rd1, %rd2031;
	ld.local.u32 	%r7523, [%rd396+24];
	ld.local.u32 	%r7524, [%rd396+20];
	setp.eq.s32 	%p1036, %r1748, 0;
	@%p1036 bra 	$L__BB0_1039;
	shf.l.wrap.b32 	%r7523, %r7524, %r7523, %r1748;
	ld.local.u32 	%r5485, [%rd396+16];
	shf.l.wrap.b32 	%r7524, %r5485, %r7524, %r1748;
$L__BB0_1039:
	shr.u32 	%r5486, %r7523, 30;
	shf.l.wrap.b32 	%r5487, %r7524, %r7523, 2;
	shl.b32 	%r5488, %r7524, 2;
	shr.u32 	%r5489, %r5487, 31;
	add.s32 	%r5490, %r5489, %r5486;
	neg.s32 	%r5491, %r5490;
	setp.lt.s32 	%p1037, %r1744, 0;
	selp.b32 	%r7525, %r5491, %r5490, %p1037;
	xor.b32  	%r5492, %r5487, %r1744;
	shr.s32 	%r5493, %r5487, 31;
	xor.b32  	%r5494, %r5493, %r5487;
	xor.b32  	%r5495, %r5493, %r5488;
	cvt.u64.u32 	%rd2032, %r5494;
	shl.b64 	%rd2033, %rd2032, 32;
	cvt.u64.u32 	%rd2034, %r5495;
	or.b64  	%rd2035, %rd2033, %rd2034;
	cvt.rn.f64.s64 	%fd259, %rd2035;
	mul.f64 	%fd260, %fd259, 0d3BF921FB54442D19;
	cvt.rn.f32.f64 	%f3262, %fd260;
	neg.f32 	%f3263, %f3262;
	setp.lt.s32 	%p1038, %r5492, 0;
	selp.f32 	%f4633, %f3263, %f3262, %p1038;
	bra.uni 	$L__BB0_1041;
$L__BB0_1040:
	mov.f32 	%f3264, 0f00000000;
	mul.rn.f32 	%f4633, %f642, %f3264;
	mov.b32 	%r7525, 0;
$L__BB0_1041:
	add.s32 	%r5497, %r7525, 1;
	mul.rn.f32 	%f3265, %f4633, %f4633;
	and.b32  	%r5498, %r7525, 1;
	setp.eq.b32 	%p1039, %r5498, 1;
	selp.f32 	%f3266, %f4633, 0f3F800000, %p1039;
	fma.rn.f32 	%f3267, %f3265, %f3266, 0f00000000;
	fma.rn.f32 	%f3268, %f3265, 0f37CBAC00, 0fBAB607ED;
	selp.f32 	%f3269, 0fB94D4153, %f3268, %p1039;
	selp.f32 	%f3270, 0f3C0885E4, 0f3D2AAABB, %p1039;
	fma.rn.f32 	%f3271, %f3269, %f3265, %f3270;
	selp.f32 	%f3272, 0fBE2AAAA8, 0fBEFFFFFF, %p1039;
	fma.rn.f32 	%f3273, %f3271, %f3265, %f3272;
	fma.rn.f32 	%f3274, %f3273, %f3267, %f3266;
	and.b32  	%r5499, %r5497, 2;
	setp.eq.s32 	%p1040, %r5499, 0;
	mov.f32 	%f3275, 0f00000000;
	sub.f32 	%f3276, %f3275, %f3274;
	selp.f32 	%f3277, %f3274, %f3276, %p1040;
	fma.rn.f32 	%f652, %f648, %f3277, %f642;
	mul.f32 	%f3278, %f652, 0f3F22F983;
	cvt.rni.s32.f32 	%r7533, %f3278;
	cvt.rn.f32.s32 	%f3279, %r7533;
	fma.rn.f32 	%f3280, %f3279, 0fBFC90FDA, %f652;
	fma.rn.f32 	%f3281, %f3279, 0fB3A22168, %f3280;
	fma.rn.f32 	%f4635, %f3279, 0fA7C234C5, %f3281;
	abs.f32 	%f654, %f652;
	setp.ltu.f32 	%p1041, %f654, 0f47CE4780;
	mov.u32 	%r7529, %r7533;
	mov.f32 	%f4634, %f4635;
	@%p1041 bra 	$L__BB0_1049;
	setp.eq.f32 	%p1042, %f654, 0f7F800000;
	@%p1042 bra 	$L__BB0_1048;
	mov.b32 	%r1758, %f652;
	shl.b32 	%r5501, %r1758, 8;
	or.b32  	%r1759, %r5501, -2147483648;
	mov.b64 	%rd2938, 0;
	mov.b32 	%r7526, 0;
$L__BB0_1044:
	.pragma "nounroll";
	mul.wide.u32 	%rd2037, %r7526, 4;
	mov.u64 	%rd2038, __cudart_i2opi_f;
	add.s64 	%rd2039, %rd2038, %rd2037;
	ld.global.nc.u32 	%r5502, [%rd2039];
	mad.wide.u32 	%rd2040, %r5502, %r1759, %rd2938;
	shr.u64 	%rd2938, %rd2040, 32;
	add.s64 	%rd2041, %rd2, %rd2037;
	st.local.u32 	[%rd2041], %rd2040;
	add.s32 	%r7526, %r7526, 1;
	setp.ne.s32 	%p1043, %r7526, 6;
	@%p1043 bra 	$L__BB0_1044;
	shr.u32 	%r5503, %r1758, 23;
	st.local.u32 	[%rd2+24], %rd2938;
	and.b32  	%r1762, %r5503, 31;
	and.b32  	%r5504, %r5503, 224;
	add.s32 	%r5505, %r5504, -128;
	shr.u32 	%r5506, %r5505, 5;
	mul.wide.u32 	%rd2042, %r5506, 4;
	sub.s64 	%rd399, %rd2, %rd2042;
	ld.local.u32 	%r7527, [%rd399+24];
	ld.local.u32 	%r7528, [%rd399+20];
	setp.eq.s32 	%p1044, %r1762, 0;
	@%p1044 bra 	$L__BB0_1047;
	shf.l.wrap.b32 	%r7527, %r7528, %r7527, %r1762;
	ld.local.u32 	%r5507, [%rd399+16];
	shf.l.wrap.b32 	%r7528, %r5507, %r7528, %r1762;
$L__BB0_1047:
	shr.u32 	%r5508, %r7527, 30;
	shf.l.wrap.b32 	%r5509, %r7528, %r7527, 2;
	shl.b32 	%r5510, %r7528, 2;
	shr.u32 	%r5511, %r5509, 31;
	add.s32 	%r5512, %r5511, %r5508;
	neg.s32 	%r5513, %r5512;
	setp.lt.s32 	%p1045, %r1758, 0;
	selp.b32 	%r7529, %r5513, %r5512, %p1045;
	xor.b32  	%r5514, %r5509, %r1758;
	shr.s32 	%r5515, %r5509, 31;
	xor.b32  	%r5516, %r5515, %r5509;
	xor.b32  	%r5517, %r5515, %r5510;
	cvt.u64.u32 	%rd2043, %r5516;
	shl.b64 	%rd2044, %rd2043, 32;
	cvt.u64.u32 	%rd2045, %r5517;
	or.b64  	%rd2046, %rd2044, %rd2045;
	cvt.rn.f64.s64 	%fd261, %rd2046;
	mul.f64 	%fd262, %fd261, 0d3BF921FB54442D19;
	cvt.rn.f32.f64 	%f3282, %fd262;
	neg.f32 	%f3283, %f3282;
	setp.lt.s32 	%p1046, %r5514, 0;
	selp.f32 	%f4634, %f3283, %f3282, %p1046;
	bra.uni 	$L__BB0_1049;
$L__BB0_1048:
	mov.f32 	%f3284, 0f00000000;
	mul.rn.f32 	%f4634, %f652, %f3284;
	mov.b32 	%r7529, 0;
$L__BB0_1049:
	setp.ltu.f32 	%p1047, %f654, 0f47CE4780;
	mul.rn.f32 	%f3285, %f4634, %f4634;
	and.b32  	%r5519, %r7529, 1;
	setp.eq.b32 	%p1048, %r5519, 1;
	selp.f32 	%f3286, 0f3F800000, %f4634, %p1048;
	fma.rn.f32 	%f3287, %f3285, %f3286, 0f00000000;
	fma.rn.f32 	%f3288, %f3285, 0f37CBAC00, 0fBAB607ED;
	selp.f32 	%f3289, %f3288, 0fB94D4153, %p1048;
	selp.f32 	%f3290, 0f3D2AAABB, 0f3C0885E4, %p1048;
	fma.rn.f32 	%f3291, %f3289, %f3285, %f3290;
	selp.f32 	%f3292, 0fBEFFFFFF, 0fBE2AAAA8, %p1048;
	fma.rn.f32 	%f3293, %f3291, %f3285, %f3292;
	fma.rn.f32 	%f3294, %f3293, %f3287, %f3286;
	and.b32  	%r5520, %r7529, 2;
	setp.eq.s32 	%p1049, %r5520, 0;
	mov.f32 	%f3295, 0f00000000;
	sub.f32 	%f3296, %f3295, %f3294;
	selp.f32 	%f658, %f3294, %f3296, %p1049;
	@%p1047 bra 	$L__BB0_1057;
	setp.eq.f32 	%p1050, %f654, 0f7F800000;
	@%p1050 bra 	$L__BB0_1056;
	mov.b32 	%r1771, %f652;
	shl.b32 	%r5522, %r1771, 8;
	or.b32  	%r1772, %r5522, -2147483648;
	mov.b64 	%rd2939, 0;
	mov.b32 	%r7530, 0;
$L__BB0_1052:
	.pragma "nounroll";
	mul.wide.u32 	%rd2048, %r7530, 4;
	mov.u64 	%rd2049, __cudart_i2opi_f;
	add.s64 	%rd2050, %rd2049, %rd2048;
	ld.global.nc.u32 	%r5523, [%rd2050];
	mad.wide.u32 	%rd2051, %r5523, %r1772, %rd2939;
	shr.u64 	%rd2939, %rd2051, 32;
	add.s64 	%rd2052, %rd1, %rd2048;
	st.local.u32 	[%rd2052], %rd2051;
	add.s32 	%r7530, %r7530, 1;
	setp.ne.s32 	%p1051, %r7530, 6;
	@%p1051 bra 	$L__BB0_1052;
	shr.u32 	%r5524, %r1771, 23;
	st.local.u32 	[%rd1+24], %rd2939;
	and.b32  	%r1775, %r5524, 31;
	and.b32  	%r5525, %r5524, 224;
	add.s32 	%r5526, %r5525, -128;
	shr.u32 	%r5527, %r5526, 5;
	mul.wide.u32 	%rd2053, %r5527, 4;
	sub.s64 	%rd402, %rd1, %rd2053;
	ld.local.u32 	%r7531, [%rd402+24];
	ld.local.u32 	%r7532, [%rd402+20];
	setp.eq.s32 	%p1052, %r1775, 0;
	@%p1052 bra 	$L__BB0_1055;
	shf.l.wrap.b32 	%r7531, %r7532, %r7531, %r1775;
	ld.local.u32 	%r5528, [%rd402+16];
	shf.l.wrap.b32 	%r7532, %r5528, %r7532, %r1775;
$L__BB0_1055:
	shr.u32 	%r5529, %r7531, 30;
	shf.l.wrap.b32 	%r5530, %r7532, %r7531, 2;
	shl.b32 	%r5531, %r7532, 2;
	shr.u32 	%r5532, %r5530, 31;
	add.s32 	%r5533, %r5532, %r5529;
	neg.s32 	%r5534, %r5533;
	setp.lt.s32 	%p1053, %r1771, 0;
	selp.b32 	%r7533, %r5534, %r5533, %p1053;
	xor.b32  	%r5535, %r5530, %r1771;
	shr.s32 	%r5536, %r5530, 31;
	xor.b32  	%r5537, %r5536, %r5530;
	xor.b32  	%r5538, %r5536, %r5531;
	cvt.u64.u32 	%rd2054, %r5537;
	shl.b64 	%rd2055, %rd2054, 32;
	cvt.u64.u32 	%rd2056, %r5538;
	or.b64  	%rd2057, %rd2055, %rd2056;
	cvt.rn.f64.s64 	%fd263, %rd2057;
	mul.f64 	%fd264, %fd263, 0d3BF921FB54442D19;
	cvt.rn.f32.f64 	%f3297, %fd264;
	neg.f32 	%f3298, %f3297;
	setp.lt.s32 	%p1054, %r5535, 0;
	selp.f32 	%f4635, %f3298, %f3297, %p1054;
	bra.uni 	$L__BB0_1057;
$L__BB0_1056:
	mov.f32 	%f3299, 0f00000000;
	mul.rn.f32 	%f4635, %f652, %f3299;
	mov.b32 	%r7533, 0;
$L__BB0_1057:
	add.s32 	%r5540, %r7533, 1;
	mul.rn.f32 	%f3300, %f4635, %f4635;
	and.b32  	%r5541, %r7533, 1;
	setp.eq.b32 	%p1055, %r5541, 1;
	selp.f32 	%f3301, %f4635, 0f3F800000, %p1055;
	fma.rn.f32 	%f3302, %f3300, %f3301, 0f00000000;
	fma.rn.f32 	%f3303, %f3300, 0f37CBAC00, 0fBAB607ED;
	selp.f32 	%f3304, 0fB94D4153, %f3303, %p1055;
	selp.f32 	%f3305, 0f3C0885E4, 0f3D2AAABB, %p1055;
	fma.rn.f32 	%f3306, %f3304, %f3300, %f3305;
	selp.f32 	%f3307, 0fBE2AAAA8, 0fBEFFFFFF, %p1055;
	fma.rn.f32 	%f3308, %f3306, %f3300, %f3307;
	fma.rn.f32 	%f3309, %f3308, %f3302, %f3301;
	and.b32  	%r5542, %r5540, 2;
	setp.eq.s32 	%p1056, %r5542, 0;
	mov.f32 	%f3310, 0f00000000;
	sub.f32 	%f3311, %f3310, %f3309;
	selp.f32 	%f3312, %f3309, %f3311, %p1056;
	fma.rn.f32 	%f662, %f658, %f3312, %f652;
	mul.f32 	%f3313, %f662, 0f3F22F983;
	cvt.rni.s32.f32 	%r7541, %f3313;
	cvt.rn.f32.s32 	%f3314, %r7541;
	fma.rn.f32 	%f3315, %f3314, 0fBFC90FDA, %f662;
	fma.rn.f32 	%f3316, %f3314, 0fB3A22168, %f3315;
	fma.rn.f32 	%f4637, %f3314, 0fA7C234C5, %f3316;
	abs.f32 	%f664, %f662;
	setp.ltu.f32 	%p1057, %f664, 0f47CE4780;
	mov.u32 	%r7537, %r7541;
	mov.f32 	%f4636, %f4637;
	@%p1057 bra 	$L__BB0_1065;
	setp.eq.f32 	%p1058, %f664, 0f7F800000;
	@%p1058 bra 	$L__BB0_1064;
	mov.b32 	%r1785, %f662;
	shl.b32 	%r5544, %r1785, 8;
	or.b32  	%r1786, %r5544, -2147483648;
	mov.b64 	%rd2940, 0;
	mov.b32 	%r7534, 0;
$L__BB0_1060:
	.pragma "nounroll";
	mul.wide.u32 	%rd2059, %r7534, 4;
	mov.u64 	%rd2060, __cudart_i2opi_f;
	add.s64 	%rd2061, %rd2060, %rd2059;
	ld.global.nc.u32 	%r5545, [%rd2061];
	mad.wide.u32 	%rd2062, %r5545, %r1786, %rd2940;
	shr.u64 	%rd2940, %rd2062, 32;
	add.s64 	%rd2063, %rd2, %rd2059;
	st.local.u32 	[%rd2063], %rd2062;
	add.s32 	%r7534, %r7534, 1;
	setp.ne.s32 	%p1059, %r7534, 6;
	@%p1059 bra 	$L__BB0_1060;
	shr.u32 	%r5546, %r1785, 23;
	st.local.u32 	[%rd2+24], %rd2940;
	and.b32  	%r1789, %r5546, 31;
	and.b32  	%r5547, %r5546, 224;
	add.s32 	%r5548, %r5547, -128;
	shr.u32 	%r5549, %r5548, 5;
	mul.wide.u32 	%rd2064, %r5549, 4;
	sub.s64 	%rd405, %rd2, %rd2064;
	ld.local.u32 	%r7535, [%rd405+24];
	ld.local.u32 	%r7536, [%rd405+20];
	setp.eq.s32 	%p1060, %r1789, 0;
	@%p1060 bra 	$L__BB0_1063;
	shf.l.wrap.b32 	%r7535, %r7536, %r7535, %r1789;
	ld.local.u32 	%r5550, [%rd405+16];
	shf.l.wrap.b32 	%r7536, %r5550, %r7536, %r1789;
$L__BB0_1063:
	shr.u32 	%r5551, %r7535, 30;
	shf.l.wrap.b32 	%r5552, %r7536, %r7535, 2;
	shl.b32 	%r5553, %r7536, 2;
	shr.u32 	%r5554, %r5552, 31;
	add.s32 	%r5555, %r5554, %r5551;
	neg.s32 	%r5556, %r5555;
	setp.lt.s32 	%p1061, %r1785, 0;
	selp.b32 	%r7537, %r5556, %r5555, %p1061;
	xor.b32  	%r5557, %r5552, %r1785;
	shr.s32 	%r5558, %r5552, 31;
	xor.b32  	%r5559, %r5558, %r5552;
	xor.b32  	%r5560, %r5558, %r5553;
	cvt.u64.u32 	%rd2065, %r5559;
	shl.b64 	%rd2066, %rd2065, 32;
	cvt.u64.u32 	%rd2067, %r5560;
	or.b64  	%rd2068, %rd2066, %rd2067;
	cvt.rn.f64.s64 	%fd265, %rd2068;
	mul.f64 	%fd266, %fd265, 0d3BF921FB54442D19;
	cvt.rn.f32.f64 	%f3317, %fd266;
	neg.f32 	%f3318, %f3317;
	setp.lt.s32 	%p1062, %r5557, 0;
	selp.f32 	%f4636, %f3318, %f3317, %p1062;
	bra.uni 	$L__BB0_1065;
$L__BB0_1064:
	mov.f32 	%f3319, 0f00000000;
	mul.rn.f32 	%f4636, %f662, %f3319;
	mov.b32 	%r7537, 0;
$L__BB0_1065:
	setp.ltu.f32 	%p1063, %f664, 0f47CE4780;
	mul.rn.f32 	%f3320, %f4636, %f4636;
	and.b32  	%r5562, %r7537, 1;
	setp.eq.b32 	%p1064, %r5562, 1;
	selp.f32 	%f3321, 0f3F800000, %f4636, %p1064;
	fma.rn.f32 	%f3322, %f3320, %f3321, 0f00000000;
	fma.rn.f32 	%f3323, %f3320, 0f37CBAC00, 0fBAB607ED;
	selp.f32 	%f3324, %f3323, 0fB94D4153, %p1064;
	selp.f32 	%f3325, 0f3D2AAABB, 0f3C0885E4, %p1064;
	fma.rn.f32 	%f3326, %f3324, %f3320, %f3325;
	selp.f32 	%f3327, 0fBEFFFFFF, 0fBE2AAAA8, %p1064;
	fma.rn.f32 	%f3328, %f3326, %f3320, %f3327;
	fma.rn.f32 	%f3329, %f3328, %f3322, %f3321;
	and.b32  	%r5563, %r7537, 2;
	setp.eq.s32 	%p1065, %r5563, 0;
	mov.f32 	%f3330, 0f00000000;
	sub.f32 	%f3331, %f3330, %f3329;
	selp.f32 	%f668, %f3329, %f3331, %p1065;
	@%p1063 bra 	$L__BB0_1073;
	setp.eq.f32 	%p1066, %f664, 0f7F800000;
	@%p1066 bra 	$L__BB0_1072;
	mov.b32 	%r1798, %f662;
	shl.b32 	%r5565, %r1798, 8;
	or.b32  	%r1799, %r5565, -2147483648;
	mov.b64 	%rd2941, 0;
	mov.b32 	%r7538, 0;
$L__BB0_1068:
	.pragma "nounroll";
	mul.wide.u32 	%rd2070, %r7538, 4;
	mov.u64 	%rd2071, __cudart_i2opi_f;
	add.s64 	%rd2072, %rd2071, %rd2070;
	ld.global.nc.u32 	%r5566, [%rd2072];
	mad.wide.u32 	%rd2073, %r5566, %r1799, %rd2941;
	shr.u64 	%rd2941, %rd2073, 32;
	add.s64 	%rd2074, %rd1, %rd2070;
	st.local.u32 	[%rd2074], %rd2073;
	add.s32 	%r7538, %r7538, 1;
	setp.ne.s32 	%p1067, %r7538, 6;
	@%p1067 bra 	$L__BB0_1068;
	shr.u32 	%r5567, %r1798, 23;
	st.local.u32 	[%rd1+24], %rd2941;
	and.b32  	%r1802, %r5567, 31;
	and.b32  	%r5568, %r5567, 224;
	add.s32 	%r5569, %r5568, -128;
	shr.u32 	%r5570, %r5569, 5;
	mul.wide.u32 	%rd2075, %r5570, 4;
	sub.s64 	%rd408, %rd1, %rd2075;
	ld.local.u32 	%r7539, [%rd408+24];
	ld.local.u32 	%r7540, [%rd408+20];
	setp.eq.s32 	%p1068, %r1802, 0;
	@%p1068 bra 	$L__BB0_1071;
	shf.l.wrap.b32 	%r7539, %r7540, %r7539, %r1802;
	ld.local.u32 	%r5571, [%rd408+16];
	shf.l.wrap.b32 	%r7540, %r5571, %r7540, %r1802;
$L__BB0_1071:
	shr.u32 	%r5572, %r7539, 30;
	shf.l.wrap.b32 	%r5573, %r7540, %r7539, 2;
	shl.b32 	%r5574, %r7540, 2;
	shr.u32 	%r5575, %r5573, 31;
	add.s32 	%r5576, %r5575, %r5572;
	neg.s32 	%r5577, %r5576;
	setp.lt.s32 	%p1069, %r1798, 0;
	selp.b32 	%r7541, %r5577, %r5576, %p1069;
	xor.b32  	%r5578, %r5573, %r1798;
	shr.s32 	%r5579, %r5573, 31;
	xor.b32  	%r5580, %r5579, %r5573;
	xor.b32  	%r5581, %r5579, %r5574;
	cvt.u64.u32 	%rd2076, %r5580;
	shl.b64 	%rd2077, %rd2076, 32;
	cvt.u64.u32 	%rd2078, %r5581;
	or.b64  	%rd2079, %rd2077, %rd2078;
	cvt.rn.f64.s64 	%fd267, %rd2079;
	mul.f64 	%fd268, %fd267, 0d3BF921FB54442D19;
	cvt.rn.f32.f64 	%f3332, %fd268;
	neg.f32 	%f3333, %f3332;
	setp.lt.s32 	%p1070, %r5578, 0;
	selp.f32 	%f4637, %f3333, %f3332, %p1070;
	bra.uni 	$L__BB0_1073;
$L__BB0_1072:
	mov.f32 	%f3334, 0f00000000;
	mul.rn.f32 	%f4637, %f662, %f3334;
	mov.b32 	%r7541, 0;
$L__BB0_1073:
	add.s32 	%r5583, %r7541, 1;
	mul.rn.f32 	%f3335, %f4637, %f4637;
	and.b32  	%r5584, %r7541, 1;
	setp.eq.b32 	%p1071, %r5584, 1;
	selp.f32 	%f3336, %f4637, 0f3F800000, %p1071;
	fma.rn.f32 	%f3337, %f3335, %f3336, 0f00000000;
	fma.rn.f32 	%f3338, %f3335, 0f37CBAC00, 0fBAB607ED;
	selp.f32 	%f3339, 0fB94D4153, %f3338, %p1071;
	selp.f32 	%f3340, 0f3C0885E4, 0f3D2AAABB, %p1071;
	fma.rn.f32 	%f3341, %f3339, %f3335, %f3340;
	selp.f32 	%f3342, 0fBE2AAAA8, 0fBEFFFFFF, %p1071;
	fma.rn.f32 	%f3343, %f3341, %f3335, %f3342;
	fma.rn.f32 	%f3344, %f3343, %f3337, %f3336;
	and.b32  	%r5585, %r5583, 2;
	setp.eq.s32 	%p1072, %r5585, 0;
	mov.f32 	%f3345, 0f00000000;
	sub.f32 	%f3346, %f3345, %f3344;
	selp.f32 	%f3347, %f3344, %f3346, %p1072;
	fma.rn.f32 	%f672, %f668, %f3347, %f662;
	mul.f32 	%f3348, %f672, 0f3F22F983;
	cvt.rni.s32.f32 	%r7549, %f3348;
	cvt.rn.f32.s32 	%f3349, %r7549;
	fma.rn.f32 	%f3350, %f3349, 0fBFC90FDA, %f672;
	fma.rn.f32 	%f3351, %f3349, 0fB3A22168, %f3350;
	fma.rn.f32 	%f4639, %f3349, 0fA7C234C5, %f3351;
	abs.f32 	%f674, %f672;
	setp.ltu.f32 	%p1073, %f674, 0f47CE4780;
	mov.u32 	%r7545, %r7549;
	mov.f32 	%f4638, %f4639;
	@%p1073 bra 	$L__BB0_1081;
	setp.eq.f32 	%p1074, %f674, 0f7F800000;
	@%p1074 bra 	$L__BB0_1080;
	mov.b32 	%r1812, %f672;
	shl.b32 	%r5587, %r1812, 8;
	or.b32  	%r1813, %r5587, -2147483648;
	mov.b64 	%rd2942, 0;
	mov.b32 	%r7542, 0;
$L__BB0_1076:
	.pragma "nounroll";
	mul.wide.u32 	%rd2081, %r7542, 4;
	mov.u64 	%rd2082, __cudart_i2opi_f;
	add.s64 	%rd2083, %rd2082, %rd2081;
	ld.global.nc.u32 	%r5588, [%rd2083];
	mad.wide.u32 	%rd2084, %r5588, %r1813, %rd2942;
	shr.u64 	%rd2942, %rd2084, 32;
	add.s64 	%rd2085, %rd2, %rd2081;
	st.local.u32 	[%rd2085], %rd2084;
	add.s32 	%r7542, %r7542, 1;
	setp.ne.s32 	%p1075, %r7542, 6;
	@%p1075 bra 	$L__BB0_1076;
	shr.u32 	%r5589, %r1812, 23;
	st.local.u32 	[%rd2+24], %rd2942;
	and.b32  	%r1816, %r5589, 31;
	and.b32  	%r5590, %r5589, 224;
	add.s32 	%r5591, %r5590, -128;
	shr.u32 	%r5592, %r5591, 5;
	mul.wide.u32 	%rd2086, %r5592, 4;
	sub.s64 	%rd411, %rd2, %rd2086;
	ld.local.u32 	%r7543, [%rd411+24];
	ld.local.u32 	%r7544, [%rd411+20];
	setp.eq.s32 	%p1076, %r1816, 0;
	@%p1076 bra 	$L__BB0_1079;
	shf.l.wrap.b32 	%r7543, %r7544, %r7543, %r1816;
	ld.local.u32 	%r5593, [%rd411+16];
	shf.l.wrap.b32 	%r7544, %r5593, %r7544, %r1816;
$L__BB0_1079:
	shr.u32 	%r5594, %r7543, 30;
	shf.l.wrap.b32 	%r5595, %r7544, %r7543, 2;
	shl.b32 	%r5596, %r7544, 2;
	shr.u32 	%r5597, %r5595, 31;
	add.s32 	%r5598, %r5597, %r5594;
	neg.s32 	%r5599, %r5598;
	setp.lt.s32 	%p1077, %r1812, 0;
	selp.b32 	%r7545, %r5599, %r5598, %p1077;
	xor.b32  	%r5600, %r5595, %r1812;
	shr.s32 	%r5601, %r5595, 31;
	xor.b32  	%r5602, %r5601, %r5595;
	xor.b32  	%r5603, %r5601, %r5596;
	cvt.u64.u32 	%rd2087, %r5602;
	shl.b64 	%rd2088, %rd2087, 32;
	cvt.u64.u32 	%rd2089, %r5603;
	or.b64  	%rd2090, %rd2088, %rd2089;
	cvt.rn.f64.s64 	%fd269, %rd2090;
	mul.f64 	%fd270, %fd269, 0d3BF921FB54442D19;
	cvt.rn.f32.f64 	%f3352, %fd270;
	neg.f32 	%f3353, %f3352;
	setp.lt.s32 	%p1078, %r5600, 0;
	selp.f32 	%f4638, %f3353, %f3352, %p1078;
	bra.uni 	$L__BB0_1081;
$L__BB0_1080:
	mov.f32 	%f3354, 0f00000000;
	mul.rn.f32 	%f4638, %f672, %f3354;
	mov.b32 	%r7545, 0;
$L__BB0_1081:
	setp.ltu.f32 	%p1079, %f674, 0f47CE4780;
	mul.rn.f32 	%f3355, %f4638, %f4638;
	and.b32  	%r5605, %r7545, 1;
	setp.eq.b32 	%p1080, %r5605, 1;
	selp.f32 	%f3356, 0f3F800000, %f4638, %p1080;
	fma.rn.f32 	%f3357, %f3355, %f3356, 0f00000000;
	fma.rn.f32 	%f3358, %f3355, 0f37CBAC00, 0fBAB607ED;
	selp.f32 	%f3359, %f3358, 0fB94D4153, %p1080;
	selp.f32 	%f3360, 0f3D2AAABB, 0f3C0885E4, %p1080;
	fma.rn.f32 	%f3361, %f3359, %f3355, %f3360;
	selp.f32 	%f3362, 0fBEFFFFFF, 0fBE2AAAA8, %p1080;
	fma.rn.f32 	%f3363, %f3361, %f3355, %f3362;
	fma.rn.f32 	%f3364, %f3363, %f3357, %f3356;
	and.b32  	%r5606, %r7545, 2;
	setp.eq.s32 	%p1081, %r5606, 0;
	mov.f32 	%f3365, 0f00000000;
	sub.f32 	%f3366, %f3365, %f3364;
	selp.f32 	%f678, %f3364, %f3366, %p1081;
	@%p1079 bra 	$L__BB0_1089;
	setp.eq.f32 	%p1082, %f674, 0f7F800000;
	@%p1082 bra 	$L__BB0_1088;
	mov.b32 	%r1825, %f672;
	shl.b32 	%r5608, %r1825, 8;
	or.b32  	%r1826, %r5608, -2147483648;
	mov.b64 	%rd2943, 0;
	mov.b32 	%r7546, 0;
$L__BB0_1084:
	.pragma "nounroll";
	mul.wide.u32 	%rd2092, %r7546, 4;
	mov.u64 	%rd2093, __cudart_i2opi_f;
	add.s64 	%rd2094, %rd2093, %rd2092;
	ld.global.nc.u32 	%r5609, [%rd2094];
	mad.wide.u32 	%rd2095, %r5609, %r1826, %rd2943;
	shr.u64 	%rd2943, %rd2095, 32;
	add.s64 	%rd2096, %rd1, %rd2092;
	st.local.u32 	[%rd2096], %rd2095;
	add.s32 	%r7546, %r7546, 1;
	setp.ne.s32 	%p1083, %r7546, 6;
	@%p1083 bra 	$L__BB0_1084;
	shr.u32 	%r5610, %r1825, 23;
	st.local.u32 	[%rd1+24], %rd2943;
	and.b32  	%r1829, %r5610, 31;
	and.b32  	%r5611, %r5610, 224;
	add.s32 	%r5612, %r5611, -128;
	shr.u32 	%r5613, %r5612, 5;
	mul.wide.u32 	%rd2097, %r5613, 4;
	sub.s64 	%rd414, %rd1, %rd2097;
	ld.local.u32 	%r7547, [%rd414+24];
	ld.local.u32 	%r7548, [%rd414+20];
	setp.eq.s32 	%p1084, %r1829, 0;
	@%p1084 bra 	$L__BB0_1087;
	shf.l.wrap.b32 	%r7547, %r7548, %r7547, %r1829;
	ld.local.u32 	%r5614, [%rd414+16];
	shf.l.wrap.b32 	%r7548, %r5614, %r7548, %r1829;
$L__BB0_1087:
	shr.u32 	%r5615, %r7547, 30;
	shf.l.wrap.b32 	%r5616, %r7548, %r7547, 2;
	shl.b32 	%r5617, %r7548, 2;
	shr.u32 	%r5618, %r5616, 31;
	add.s32 	%r5619, %r5618, %r5615;
	neg.s32 	%r5620, %r5619;
	setp.lt.s32 	%p1085, %r1825, 0;
	selp.b32 	%r7549, %r5620, %r5619, %p1085;
	xor.b32  	%r5621, %r5616, %r1825;
	shr.s32 	%r5622, %r5616, 31;
	xor.b32  	%r5623, %r5622, %r5616;
	xor.b32  	%r5624, %r5622, %r5617;
	cvt.u64.u32 	%rd2098, %r5623;
	shl.b64 	%rd2099, %rd2098, 32;
	cvt.u64.u32 	%rd2100, %r5624;
	or.b64  	%rd2101, %rd2099, %rd2100;
	cvt.rn.f64.s64 	%fd271, %rd2101;
	mul.f64 	%fd272, %fd271, 0d3BF921FB54442D19;
	cvt.rn.f32.f64 	%f3367, %fd272;
	neg.f32 	%f3368, %f3367;
	setp.lt.s32 	%p1086, %r5621, 0;
	selp.f32 	%f4639, %f3368, %f3367, %p1086;
	bra.uni 	$L__BB0_1089;
$L__BB0_1088:
	mov.f32 	%f3369, 0f00000000;
	mul.rn.f32 	%f4639, %f672, %f3369;
	mov.b32 	%r7549, 0;
$L__BB0_1089:
	add.s32 	%r5626, %r7549, 1;
	mul.rn.f32 	%f3370, %f4639, %f4639;
	and.b32  	%r5627, %r7549, 1;
	setp.eq.b32 	%p1087, %r5627, 1;
	selp.f32 	%f3371, %f4639, 0f3F800000, %p1087;
	fma.rn.f32 	%f3372, %f3370, %f3371, 0f00000000;
	fma.rn.f32 	%f3373, %f3370, 0f37CBAC00, 0fBAB607ED;
	selp.f32 	%f3374, 0fB94D4153, %f3373, %p1087;
	selp.f32 	%f3375, 0f3C0885E4, 0f3D2AAABB, %p1087;
	fma.rn.f32 	%f3376, %f3374, %f3370, %f3375;
	selp.f32 	%f3377, 0fBE2AAAA8, 0fBEFFFFFF, %p1087;
	fma.rn.f32 	%f3378, %f3376, %f3370, %f3377;
	fma.rn.f32 	%f3379, %f3378, %f3372, %f3371;
	and.b32  	%r5628, %r5626, 2;
	setp.eq.s32 	%p1088, %r5628, 0;
	mov.f32 	%f3380, 0f00000000;
	sub.f32 	%f3381, %f3380, %f3379;
	selp.f32 	%f3382, %f3379, %f3381, %p1088;
	fma.rn.f32 	%f682, %f678, %f3382, %f672;
	mul.f32 	%f3383, %f682, 0f3F22F983;
	cvt.rni.s32.f32 	%r7557, %f3383;
	cvt.rn.f32.s32 	%f3384, %r7557;
	fma.rn.f32 	%f3385, %f3384, 0fBFC90FDA, %f682;
	fma.rn.f32 	%f3386, %f3384, 0fB3A22168, %f3385;
	fma.rn.f32 	%f4641, %f3384, 0fA7C234C5, %f3386;
	abs.f32 	%f684, %f682;
	setp.ltu.f32 	%p1089, %f684, 0f47CE4780;
	mov.u32 	%r7553, %r7557;
	mov.f32 	%f4640, %f4641;
	@%p1089 bra 	$L__BB0_1097;
	setp.eq.f32 	%p1090, %f684, 0f7F800000;
	@%p1090 bra 	$L__BB0_1096;
	mov.b32 	%r1839, %f682;
	shl.b32 	%r5630, %r1839, 8;
	or.b32  	%r1840, %r5630, -2147483648;
	mov.b64 	%rd2944, 0;
	mov.b32 	%r7550, 0;
$L__BB0_1092:
	.pragma "nounroll";
	mul.wide.u32 	%rd2103, %r7550, 4;
	mov.u64 	%rd2104, __cudart_i2opi_f;
	add.s64 	%rd2105, %rd2104, %rd2103;
	ld.global.nc.u32 	%r5631, [%rd2105];
	mad.wide.u32 	%rd2106, %r5631, %r1840, %rd2944;
	shr.u64 	%rd2944, %rd2106, 32;
	add.s64 	%rd2107, %rd2, %rd2103;
	st.local.u32 	[%rd2107], %rd2106;
	add.s32 	%r7550, %r7550, 1;
	setp.ne.s32 	%p1091, %r7550, 6;
	@%p1091 bra 	$L__BB0_1092;
	shr.u32 	%r5632, %r1839, 23;
	st.local.u32 	[%rd2+24], %rd2944;
	and.b32  	%r1843, %r5632, 31;
	and.b32  	%r5633, %r5632, 224;
	add.s32 	%r5634, %r5633, -128;
	shr.u32 	%r5635, %r5634, 5;
	mul.wide.u32 	%rd2108, %r5635, 4;
	sub.s64 	%rd417, %rd2, %rd2108;
	ld.local.u32 	%r7551, [%rd417+24];
	ld.local.u32 	%r7552, [%rd417+20];
	setp.eq.s32 	%p1092, %r1843, 0;
	@%p1092 bra 	$L__BB0_1095;
	shf.l.wrap.b32 	%r7551, %r7552, %r7551, %r1843;
	ld.local.u32 	%r5636, [%rd417+16];
	shf.l.wrap.b32 	%r7552, %r5636, %r7552, %r1843;
$L__BB0_1095:
	shr.u32 	%r5637, %r7551, 30;
	shf.l.wrap.b32 	%r5638, %r7552, %r7551, 2;
	shl.b32 	%r5639, %r7552, 2;
	shr.u32 	%r5640, %r5638, 31;
	add.s32 	%r5641, %r5640, %r5637;
	neg.s32 	%r5642, %r5641;
	setp.lt.s32 	%p1093, %r1839, 0;
	selp.b32 	%r7553, %r5642, %r5641, %p1093;
	xor.b32  	%r5643, %r5638, %r1839;
	shr.s32 	%r5644, %r5638, 31;
	xor.b32  	%r5645, %r5644, %r5638;
	xor.b32  	%r5646, %r5644, %r5639;
	cvt.u64.u32 	%rd2109, %r5645;
	shl.b64 	%rd2110, %rd2109, 32;
	cvt.u64.u32 	%rd2111, %r5646;
	or.b64  	%rd2112, %rd2110, %rd2111;
	cvt.rn.f64.s64 	%fd273, %rd2112;
	mul.f64 	%fd274, %fd273, 0d3BF921FB54442D19;
	cvt.rn.f32.f64 	%f3387, %fd274;
	neg.f32 	%f3388, %f3387;
	setp.lt.s32 	%p1094, %r5643, 0;
	selp.f32 	%f4640, %f3388, %f3387, %p1094;
	bra.uni 	$L__BB0_1097;
$L__BB0_1096:
	mov.f32 	%f3389, 0f00000000;
	mul.rn.f32 	%f4640, %f682, %f3389;
	mov.b32 	%r7553, 0;
$L__BB0_1097:
	setp.ltu.f32 	%p1095, %f684, 0f47CE4780;
	mul.rn.f32 	%f3390, %f4640, %f4640;
	and.b32  	%r5648, %r7553, 1;
	setp.eq.b32 	%p1096, %r5648, 1;
	selp.f32 	%f3391, 0f3F800000, %f4640, %p1096;
	fma.rn.f32 	%f3392, %f3390, %f3391, 0f00000000;
	fma.rn.f32 	%f3393, %f3390, 0f37CBAC00, 0fBAB607ED;
	selp.f32 	%f3394, %f3393, 0fB94D4153, %p1096;
	selp.f32 	%f3395, 0f3D2AAABB, 0f3C0885E4, %p1096;
	fma.rn.f32 	%f3396, %f3394, %f3390, %f3395;
	selp.f32 	%f3397, 0fBEFFFFFF, 0fBE2AAAA8, %p1096;
	fma.rn.f32 	%f3398, %f3396, %f3390, %f3397;
	fma.rn.f32 	%f3399, %f3398, %f3392, %f3391;
	and.b32  	%r5649, %r7553, 2;
	setp.eq.s32 	%p1097, %r5649, 0;
	mov.f32 	%f3400, 0f00000000;
	sub.f32 	%f3401, %f3400, %f3399;
	selp.f32 	%f688, %f3399, %f3401, %p1097;
	@%p1095 bra 	$L__BB0_1105;
	setp.eq.f32 	%p1098, %f684, 0f7F800000;
	@%p1098 bra 	$L__BB0_1104;
	mov.b32 	%r1852, %f682;
	shl.b32 	%r5651, %r1852, 8;
	or.b32  	%r1853, %r5651, -2147483648;
	mov.b64 	%rd2945, 0;
	mov.b32 	%r7554, 0;
$L__BB0_1100:
	.pragma "nounroll";
	mul.wide.u32 	%rd2114, %r7554, 4;
	mov.u64 	%rd2115, __cudart_i2opi_f;
	add.s64 	%rd2116, %rd2115, %rd2114;
	ld.global.nc.u32 	%r5652, [%rd2116];
	mad.wide.u32 	%rd2117, %r5652, %r1853, %rd2945;
	shr.u64 	%rd2945, %rd2117, 32;
	add.s64 	%rd2118, %rd1, %rd2114;
	st.local.u32 	[%rd2118], %rd2117;
	add.s32 	%r7554, %r7554, 1;
	setp.ne.s32 	%p1099, %r7554, 6;
	@%p1099 bra 	$L__BB0_1100;
	shr.u32 	%r5653, %r1852, 23;
	st.local.u32 	[%rd1+24], %rd2945;
	and.b32  	%r1856, %r5653, 31;
	and.b32  	%r5654, %r5653, 224;
	add.s32 	%r5655, %r5654, -128;
	shr.u32 	%r5656, %r5655, 5;
	mul.wide.u32 	%rd2119, %r5656, 4;
	sub.s64 	%rd420, %rd1, %rd2119;
	ld.local.u32 	%r7555, [%rd420+24];
	ld.local.u32 	%r7556, [%rd420+20];
	setp.eq.s32 	%p1100, %r1856, 0;
	@%p1100 bra 	$L__BB0_1103;
	shf.l.wrap.b32 	%r7555, %r7556, %r7555, %r1856;
	ld.local.u32 	%r5657, [%rd420+16];
	shf.l.wrap.b32 	%r7556, %r5657, %r7556, %r1856;
$L__BB0_1103:
	shr.u32 	%r5658, %r7555, 30;
	shf.l.wrap.b32 	%r5659, %r7556, %r7555, 2;
	shl.b32 	%r5660, %r7556, 2;
	shr.u32 	%r5661, %r5659, 31;
	add.s32 	%r5662, %r5661, %r5658;
	neg.s32 	%r5663, %r5662;
	setp.lt.s32 	%p1101, %r1852, 0;
	selp.b32 	%r7557, %r5663, %r5662, %p1101;
	xor.b32  	%r5664, %r5659, %r1852;
	shr.s32 	%r5665, %r5659, 31;
	xor.b32  	%r5666, %r5665, %r5659;
	xor.b32  	%r5667, %r5665, %r5660;
	cvt.u64.u32 	%rd2120, %r5666;
	shl.b64 	%rd2121, %rd2120, 32;
	cvt.u64.u32 	%rd2122, %r5667;
	or.b64  	%rd2123, %rd2121, %rd2122;
	cvt.rn.f64.s64 	%fd275, %rd2123;
	mul.f64 	%fd276, %fd275, 0d3BF921FB54442D19;
	cvt.rn.f32.f64 	%f3402, %fd276;
	neg.f32 	%f3403, %f3402;
	setp.lt.s32 	%p1102, %r5664, 0;
	selp.f32 	%f4641, %f3403, %f3402, %p1102;
	bra.uni 	$L__BB0_1105;
$L__BB0_1104:
	mov.f32 	%f3404, 0f00000000;
	mul.rn.f32 	%f4641, %f682, %f3404;
	mov.b32 	%r7557, 0;
$L__BB0_1105:
	add.s32 	%r5669, %r7557, 1;
	mul.rn.f32 	%f3405, %f4641, %f4641;
	and.b32  	%r5670, %r7557, 1;
	setp.eq.b32 	%p1103, %r5670, 1;
	selp.f32 	%f3406, %f4641, 0f3F800000, %p1103;
	fma.rn.f32 	%f3407, %f3405, %f3406, 0f00000000;
	fma.rn.f32 	%f3408, %f3405, 0f37CBAC00, 0fBAB607ED;
	selp.f32 	%f3409, 0fB94D4153, %f3408, %p1103;
	selp.f32 	%f3410, 0f3C0885E4, 0f3D2AAABB, %p1103;
	fma.rn.f32 	%f3411, %f3409, %f3405, %f3410;
	selp.f32 	%f3412, 0fBE2AAAA8, 0fBEFFFFFF, %p1103;
	fma.rn.f32 	%f3413, %f3411, %f3405, %f3412;
	fma.rn.f32 	%f3414, %f3413, %f3407, %f3406;
	and.b32  	%r5671, %r5669, 2;
	setp.eq.s32 	%p1104, %r5671, 0;
	mov.f32 	%f3415, 0f00000000;
	sub.f32 	%f3416, %f3415, %f3414;
	selp.f32 	%f3417, %f3414, %f3416, %p1104;
	fma.rn.f32 	%f692, %f688, %f3417, %f682;
	mul.f32 	%f3418, %f692, 0f3F22F983;
	cvt.rni.s32.f32 	%r7565, %f3418;
	cvt.rn.f32.s32 	%f3419, %r7565;
	fma.rn.f32 	%f3420, %f3419, 0fBFC90FDA, %f692;
	fma.rn.f32 	%f3421, %f3419, 0fB3A22168, %f3420;
	fma.rn.f32 	%f4643, %f3419, 0fA7C234C5, %f3421;
	abs.f32 	%f694, %f692;
	setp.ltu.f32 	%p1105, %f694, 0f47CE4780;
	mov.u32 	%r7561, %r7565;
	mov.f32 	%f4642, %f4643;
	@%p1105 bra 	$L__BB0_1113;
	setp.eq.f32 	%p1106, %f694, 0f7F800000;
	@%p1106 bra 	$L__BB0_1112;
	mov.b32 	%r1866, %f692;
	shl.b32 	%r5673, %r1866, 8;
	or.b32  	%r1867, %r5673, -2147483648;
	mov.b64 	%rd2946, 0;
	mov.b32 	%r7558, 0;
$L__BB0_1108:
	.pragma "nounroll";
	mul.wide.u32 	%rd2125, %r7558, 4;
	mov.u64 	%rd2126, __cudart_i2opi_f;
	add.s64 	%rd2127, %rd2126, %rd2125;
	ld.global.nc.u32 	%r5674, [%rd2127];
	mad.wide.u32 	%rd2128, %r5674, %r1867, %rd2946;
	shr.u64 	%rd2946, %rd2128, 32;
	add.s64 	%rd2129, %rd2, %rd2125;
	st.local.u32 	[%rd2129], %rd2128;
	add.s32 	%r7558, %r7558, 1;
	setp.ne.s32 	%p1107, %r7558, 6;
	@%p1107 bra 	$L__BB0_1108;
	shr.u32 	%r5675, %r1866, 23;
	st.local.u32 	[%rd2+24], %rd2946;
	and.b32  	%r1870, %r5675, 31;
	and.b32  	%r5676, %r5675, 224;
	add.s32 	%r5677, %r5676, -128;
	shr.u32 	%r5678, %r5677, 5;
	mul.wide.u32 	%rd2130, %r5678, 4;
	sub.s64 	%rd423, %rd2, %rd2130;
	ld.local.u32 	%r7559, [%rd423+24];
	ld.local.u32 	%r7560, [%rd423+20];
	setp.eq.s32 	%p1108, %r1870, 0;
	@%p1108 bra 	$L__BB0_1111;
	shf.l.wrap.b32 	%r7559, %r7560, %r7559, %r1870;
	ld.local.u32 	%r5679, [%rd423+16];
	shf.l.wrap.b32 	%r7560, %r5679, %r7560, %r1870;
$L__BB0_1111:
	shr.u32 	%r5680, %r7559, 30;
	shf.l.wrap.b32 	%r5681, %r7560, %r7559, 2;
	shl.b32 	%r5682, %r7560, 2;
	shr.u32 	%r5683, %r5681, 31;
	add.s32 	%r5684, %r5683, %r5680;
	neg.s32 	%r5685, %r5684;
	setp.lt.s32 	%p1109, %r1866, 0;
	selp.b32 	%r7561, %r5685, %r5684, %p1109;
	xor.b32  	%r5686, %r5681, %r1866;
	shr.s32 	%r5687, %r5681, 31;
	xor.b32  	%r5688, %r5687, %r5681;
	xor.b32  	%r5689, %r5687, %r5682;
	cvt.u64.u32 	%rd2131, %r5688;
	shl.b64 	%rd2132, %rd2131, 32;
	cvt.u64.u32 	%rd2133, %r5689;
	or.b64  	%rd2134, %rd2132, %rd2133;
	cvt.rn.f64.s64 	%fd277, %rd2134;
	mul.f64 	%fd278, %fd277, 0d3BF921FB54442D19;
	cvt.rn.f32.f64 	%f3422, %fd278;
	neg.f32 	%f3423, %f3422;
	setp.lt.s32 	%p1110, %r5686, 0;
	selp.f32 	%f4642, %f3423, %f3422, %p1110;
	bra.uni 	$L__BB0_1113;
$L__BB0_1112:
	mov.f32 	%f3424, 0f00000000;
	mul.rn.f32 	%f4642, %f692, %f3424;
	mov.b32 	%r7561, 0;
$L__BB0_1113:
	setp.ltu.f32 	%p1111, %f694, 0f47CE4780;
	mul.rn.f32 	%f3425, %f4642, %f4642;
	and.b32  	%r5691, %r7561, 1;
	setp.eq.b32 	%p1112, %r5691, 1;
	selp.f32 	%f3426, 0f3F800000, %f4642, %p1112;
	fma.rn.f32 	%f3427, %f3425, %f3426, 0f00000000;
	fma.rn.f32 	%f3428, %f3425, 0f37CBAC00, 0fBAB607ED;
	selp.f32 	%f3429, %f3428, 0fB94D4153, %p1112;
	selp.f32 	%f3430, 0f3D2AAABB, 0f3C0885E4, %p1112;
	fma.rn.f32 	%f3431, %f3429, %f3425, %f3430;
	selp.f32 	%f3432, 0fBEFFFFFF, 0fBE2AAAA8, %p1112;
	fma.rn.f32 	%f3433, %f3431, %f3425, %f3432;
	fma.rn.f32 	%f3434, %f3433, %f3427, %f3426;
	and.b32  	%r5692, %r7561, 2;
	setp.eq.s32 	%p1113, %r5692, 0;
	mov.f32 	%f3435, 0f00000000;
	sub.f32 	%f3436, %f3435, %f3434;
	selp.f32 	%f698, %f3434, %f3436, %p1113;
	@%p1111 bra 	$L__BB0_1121;
	setp.eq.f32 	%p1114, %f694, 0f7F800000;
	@%p1114 bra 	$L__BB0_1120;
	mov.b32 	%r1879, %f692;
	shl.b32 	%r5694, %r1879, 8;
	or.b32  	%r1880, %r5694, -2147483648;
	mov.b64 	%rd2947, 0;
	mov.b32 	%r7562, 0;
$L__BB0_1116:
	.pragma "nounroll";
	mul.wide.u32 	%rd2136, %r7562, 4;
	mov.u64 	%rd2137, __cudart_i2opi_f;
	add.s64 	%rd2138, %rd2137, %rd2136;
	ld.global.nc.u32 	%r5695, [%rd2138];
	mad.wide.u32 	%rd2139, %r5695, %r1880, %rd2947;
	shr.u64 	%rd2947, %rd2139, 32;
	add.s64 	%rd2140, %rd1, %rd2136;
	st.local.u32 	[%rd2140], %rd2139;
	add.s32 	%r7562, %r7562, 1;
	setp.ne.s32 	%p1115, %r7562, 6;
	@%p1115 bra 	$L__BB0_1116;
	shr.u32 	%r5696, %r1879, 23;
	st.local.u32 	[%rd1+24], %rd2947;
	and.b32  	%r1883, %r5696, 31;
	and.b32  	%r5697, %r5696, 224;
	add.s32 	%r5698, %r5697, -128;
	shr.u32 	%r5699, %r5698, 5;
	mul.wide.u32 	%rd2141, %r5699, 4;
	sub.s64 	%rd426, %rd1, %rd2141;
	ld.local.u32 	%r7563, [%rd426+24];
	ld.local.u32 	%r7564, [%rd426+20];
	setp.eq.s32 	%p1116, %r1883, 0;
	@%p1116 bra 	$L__BB0_1119;
	shf.l.wrap.b32 	%r7563, %r7564, %r7563, %r1883;
	ld.local.u32 	%r5700, [%rd426+16];
	shf.l.wrap.b32 	%r7564, %r5700, %r7564, %r1883;
$L__BB0_1119:
	shr.u32 	%r5701, %r7563, 30;
	shf.l.wrap.b32 	%r5702, %r7564, %r7563, 2;
	shl.b32 	%r5703, %r7564, 2;
	shr.u32 	%r5704, %r5702, 31;
	add.s32 	%r5705, %r5704, %r5701;
	neg.s32 	%r5706, %r5705;
	setp.lt.s32 	%p1117, %r1879, 0;
	selp.b32 	%r7565, %r5706, %r5705, %p1117;
	xor.b32  	%r5707, %r5702, %r1879;
	shr.s32 	%r5708, %r5702, 31;
	xor.b32  	%r5709, %r5708, %r5702;
	xor.b32  	%r5710, %r5708, %r5703;
	cvt.u64.u32 	%rd2142, %r5709;
	shl.b64 	%rd2143, %rd2142, 32;
	cvt.u64.u32 	%rd2144, %r5710;
	or.b64  	%rd2145, %rd2143, %rd2144;
	cvt.rn.f64.s64 	%fd279, %rd2145;
	mul.f64 	%fd280, %fd279, 0d3BF921FB54442D19;
	cvt.rn.f32.f64 	%f3437, %fd280;
	neg.f32 	%f3438, %f3437;
	setp.lt.s32 	%p1118, %r5707, 0;
	selp.f32 	%f4643, %f3438, %f3437, %p1118;
	bra.uni 	$L__BB0_1121;
$L__BB0_1120:
	mov.f32 	%f3439, 0f00000000;
	mul.rn.f32 	%f4643, %f692, %f3439;
	mov.b32 	%r7565, 0;
$L__BB0_1121:
	add.s32 	%r5712, %r7565, 1;
	mul.rn.f32 	%f3440, %f4643, %f4643;
	and.b32  	%r5713, %r7565, 1;
	setp.eq.b32 	%p1119, %r5713, 1;
	selp.f32 	%f3441, %f4643, 0f3F800000, %p1119;
	fma.rn.f32 	%f3442, %f3440, %f3441, 0f00000000;
	fma.rn.f32 	%f3443, %f3440, 0f37CBAC00, 0fBAB607ED;
	selp.f32 	%f3444, 0fB94D4153, %f3443, %p1119;
	selp.f32 	%f3445, 0f3C0885E4, 0f3D2AAABB, %p1119;
	fma.rn.f32 	%f3446, %f3444, %f3440, %f3445;
	selp.f32 	%f3447, 0fBE2AAAA8, 0fBEFFFFFF, %p1119;
	fma.rn.f32 	%f3448, %f3446, %f3440, %f3447;
	fma.rn.f32 	%f3449, %f3448, %f3442, %f3441;
	and.b32  	%r5714, %r5712, 2;
	setp.eq.s32 	%p1120, %r5714, 0;
	mov.f32 	%f3450, 0f00000000;
	sub.f32 	%f3451, %f3450, %f3449;
	selp.f32 	%f3452, %f3449, %f3451, %p1120;
	fma.rn.f32 	%f702, %f698, %f3452, %f692;
	mul.f32 	%f3453, %f702, 0f3F22F983;
	cvt.rni.s32.f32 	%r7573, %f3453;
	cvt.rn.f32.s32 	%f3454, %r7573;
	fma.rn.f32 	%f3455, %f3454, 0fBFC90FDA, %f702;
	fma.rn.f32 	%f3456, %f3454, 0fB3A22168, %f3455;
	fma.rn.f32 	%f4645, %f3454, 0fA7C234C5, %f3456;
	abs.f32 	%f704, %f702;
	setp.ltu.f32 	%p1121, %f704, 0f47CE4780;
	mov.u32 	%r7569, %r7573;
	mov.f32 	%f4644, %f4645;
	@%p1121 bra 	$L__BB0_1129;
	setp.eq.f32 	%p1122, %f704, 0f7F800000;
	@%p1122 bra 	$L__BB0_1128;
	mov.b32 	%r1893, %f702;
	shl.b32 	%r5716, %r1893, 8;
	or.b32  	%r1894, %r5716, -2147483648;
	mov.b64 	%rd2948, 0;
	mov.b32 	%r7566, 0;
$L__BB0_1124:
	.pragma "nounroll";
	mul.wide.u32 	%rd2147, %r7566, 4;
	mov.u64 	%rd2148, __cudart_i2opi_f;
	add.s64 	%rd2149, %rd2148, %rd2147;
	ld.global.nc.u32 	%r5717, [%rd2149];
	mad.wide.u32 	%rd2150, %r5717, %r1894, %rd2948;
	shr.u64 	%rd2948, %rd2150, 32;
	add.s64 	%rd2151, %rd2, %rd2147;
	st.local.u32 	[%rd2151], %rd2150;
	add.s32 	%r7566, %r7566, 1;
	setp.ne.s32 	%p1123, %r7566, 6;
	@%p1123 bra 	$L__BB0_1124;
	shr.u32 	%r5718, %r1893, 23;
	st.local.u32 	[%rd2+24], %rd2948;
	and.b32  	%r1897, %r5718, 31;
	and.b32  	%r5719, %r5718, 224;
	add.s32 	%r5720, %r5719, -128;
	shr.u32 	%r5721, %r5720, 5;
	mul.wide.u32 	%rd2152, %r5721, 4;
	sub.s64 	%rd429, %rd2, %rd2152;
	ld.local.u32 	%r7567, [%rd429+24];
	ld.local.u32 	%r7568, [%rd429+20];
	setp.eq.s32 	%p1124, %r1897, 0;
	@%p1124 bra 	$L__BB0_1127;
	shf.l.wrap.b32 	%r7567, %r7568, %r7567, %r1897;
	ld.local.u32 	%r5722, [%rd429+16];
	shf.l.wrap.b32 	%r7568, %r5722, %r7568, %r1897;
$L__BB0_1127:
	shr.u32 	%r5723, %r7567, 30;
	shf.l.wrap.b32 	%r5724, %r7568, %r7567, 2;
	shl.b32 	%r5725, %r7568, 2;
	shr.u32 	%r5726, %r5724, 31;
	add.s32 	%r5727, %r5726, %r5723;
	neg.s32 	%r5728, %r5727;
	setp.lt.s32 	%p1125, %r1893, 0;
	selp.b32 	%r7569, %r5728, %r5727, %p1125;
	xor.b32  	%r5729, %r5724, %r1893;
	shr.s32 	%r5730, %r5724, 31;
	xor.b32  	%r5731, %r5730, %r5724;
	xor.b32  	%r5732, %r5730, %r5725;
	cvt.u64.u32 	%rd2153, %r5731;
	shl.b64 	%rd2154, %rd2153, 32;
	cvt.u64.u32 	%rd2155, %r5732;
	or.b64  	%rd2156, %rd2154, %rd2155;
	cvt.rn.f64.s64 	%fd281, %rd2156;
	mul.f64 	%fd282, %fd281, 0d3BF921FB54442D19;
	cvt.rn.f32.f64 	%f3457, %fd282;
	neg.f32 	%f3458, %f3457;
	setp.lt.s32 	%p1126, %r5729, 0;
	selp.f32 	%f4644, %f3458, %f3457, %p1126;
	bra.uni 	$L__BB0_1129;
$L__BB0_1128:
	mov.f32 	%f3459, 0f00000000;
	mul.rn.f32 	%f4644, %f702, %f3459;
	mov.b32 	%r7569, 0;
$L__BB0_1129:
	setp.ltu.f32 	%p1127, %f704, 0f47CE4780;
	mul.rn.f32 	%f3460, %f4644, %f4644;
	and.b32  	%r5734, %r7569, 1;
	setp.eq.b32 	%p1128, %r5734, 1;
	selp.f32 	%f3461, 0f3F800000, %f4644, %p1128;
	fma.rn.f32 	%f3462, %f3460, %f3461, 0f00000000;
	fma.rn.f32 	%f3463, %f3460, 0f37CBAC00, 0fBAB607ED;
	selp.f32 	%f3464, %f3463, 0fB94D4153, %p1128;
	selp.f32 	%f3465, 0f3D2AAABB, 0f3C0885E4, %p1128;
	fma.rn.f32 	%f3466, %f3464, %f3460, %f3465;
	selp.f32 	%f3467, 0fBEFFFFFF, 0fBE2AAAA8, %p1128;
	fma.rn.f32 	%f3468, %f3466, %f3460, %f3467;
	fma.rn.f32 	%f3469, %f3468, %f3462, %f3461;
	and.b32  	%r5735, %r7569, 2;
	setp.eq.s32 	%p1129, %r5735, 0;
	mov.f32 	%f3470, 0f00000000;
	sub.f32 	%f3471, %f3470, %f3469;
	selp.f32 	%f708, %f3469, %f3471, %p1129;
	@%p1127 bra 	$L__BB0_1137;
	setp.eq.f32 	%p1130, %f704, 0f7F800000;
	@%p1130 bra 	$L__BB0_1136;
	mov.b32 	%r1906, %f702;
	shl.b32 	%r5737, %r1906, 8;
	or.b32  	%r1907, %r5737, -2147483648;
	mov.b64 	%rd2949, 0;
	mov.b32 	%r7570, 0;
$L__BB0_1132:
	.pragma "nounroll";
	mul.wide.u32 	%rd2158, %r7570, 4;
	mov.u64 	%rd2159, __cudart_i2opi_f;
	add.s64 	%rd2160, %rd2159, %rd2158;
	ld.global.nc.u32 	%r5738, [%rd2160];
	mad.wide.u32 	%rd2161, %r5738, %r1907, %rd2949;
	shr.u64 	%rd2949, %rd2161, 32;
	add.s64 	%rd2162, %rd1, %rd2158;
	st.local.u32 	[%rd2162], %rd2161;
	add.s32 	%r7570, %r7570, 1;
	setp.ne.s32 	%p1131, %r7570, 6;
	@%p1131 bra 	$L__BB0_1132;
	shr.u32 	%r5739, %r1906, 23;
	st.local.u32 	[%rd1+24], %rd2949;
	and.b32  	%r1910, %r5739, 31;
	and.b32  	%r5740, %r5739, 224;
	add.s32 	%r5741, %r5740, -128;
	shr.u32 	%r5742, %r5741, 5;
	mul.wide.u32 	%rd2163, %r5742, 4;
	sub.s64 	%rd432, %rd1, %rd2163;
	ld.local.u32 	%r7571, [%rd432+24];
	ld.local.u32 	%r7572, [%rd432+20];
	setp.eq.s32 	%p1132, %r1910, 0;
	@%p1132 bra 	$L__BB0_1135;
	shf.l.wrap.b32 	%r7571, %r7572, %r7571, %r1910;
	ld.local.u32 	%r5743, [%rd432+16];
	shf.l.wrap.b32 	%r7572, %r5743, %r7572, %r1910;
$L__BB0_1135:
	shr.u32 	%r5744, %r7571, 30;
	shf.l.wrap.b32 	%r5745, %r7572, %r7571, 2;
	shl.b32 	%r5746, %r7572, 2;
	shr.u32 	%r5747, %r5745, 31;
	add.s32 	%r5748, %r5747, %r5744;
	neg.s32 	%r5749, %r5748;
	setp.lt.s32 	%p1133, %r1906, 0;
	selp.b32 	%r7573, %r5749, %r5748, %p1133;
	xor.b32  	%r5750, %r5745, %r1906;
	shr.s32 	%r5751, %r5745, 31;
	xor.b32  	%r5752, %r5751, %r5745;
	xor.b32  	%r5753, %r5751, %r5746;
	cvt.u64.u32 	%rd2164, %r5752;
	shl.b64 	%rd2165, %rd2164, 32;
	cvt.u64.u32 	%rd2166, %r5753;
	or.b64  	%rd2167, %rd2165, %rd2166;
	cvt.rn.f64.s64 	%fd283, %rd2167;
	mul.f64 	%fd284, %fd283, 0d3BF921FB54442D19;
	cvt.rn.f32.f64 	%f3472, %fd284;
	neg.f32 	%f3473, %f3472;
	setp.lt.s32 	%p1134, %r5750, 0;
	selp.f32 	%f4645, %f3473, %f3472, %p1134;
	bra.uni 	$L__BB0_1137;
$L__BB0_1136:
	mov.f32 	%f3474, 0f00000000;
	mul.rn.f32 	%f4645, %f702, %f3474;
	mov.b32 	%r7573, 0;
$L__BB0_1137:
	add.s32 	%r5755, %r7573, 1;
	mul.rn.f32 	%f3475, %f4645, %f4645;
	and.b32  	%r5756, %r7573, 1;
	setp.eq.b32 	%p1135, %r5756, 1;
	selp.f32 	%f3476, %f4645, 0f3F800000, %p1135;
	fma.rn.f32 	%f3477, %f3475, %f3476, 0f00000000;
	fma.rn.f32 	%f3478, %f3475, 0f37CBAC00, 0fBAB607ED;
	selp.f32 	%f3479, 0fB94D4153, %f3478, %p1135;
	selp.f32 	%f3480, 0f3C0885E4, 0f3D2AAABB, %p1135;
	fma.rn.f32 	%f3481, %f3479, %f3475, %f3480;
	selp.f32 	%f3482, 0fBE2AAAA8, 0fBEFFFFFF, %p1135;
	fma.rn.f32 	%f3483, %f3481, %f3475, %f3482;
	fma.rn.f32 	%f3484, %f3483, %f3477, %f3476;
	and.b32  	%r5757, %r5755, 2;
	setp.eq.s32 	%p1136, %r5757, 0;
	mov.f32 	%f3485, 0f00000000;
	sub.f32 	%f3486, %f3485, %f3484;
	selp.f32 	%f3487, %f3484, %f3486, %p1136;
	fma.rn.f32 	%f712, %f708, %f3487, %f702;
	mul.f32 	%f3488, %f712, 0f3F22F983;
	cvt.rni.s32.f32 	%r7581, %f3488;
	cvt.rn.f32.s32 	%f3489, %r7581;
	fma.rn.f32 	%f3490, %f3489, 0fBFC90FDA, %f712;
	fma.rn.f32 	%f3491, %f3489, 0fB3A22168, %f3490;
	fma.rn.f32 	%f4647, %f3489, 0fA7C234C5, %f3491;
	abs.f32 	%f714, %f712;
	setp.ltu.f32 	%p1137, %f714, 0f47CE4780;
	mov.u32 	%r7577, %r7581;
	mov.f32 	%f4646, %f4647;
	@%p1137 bra 	$L__BB0_1145;
	setp.eq.f32 	%p1138, %f714, 0f7F800000;
	@%p1138 bra 	$L__BB0_1144;
	mov.b32 	%r1920, %f712;
	shl.b32 	%r5759, %r1920, 8;
	or.b32  	%r1921, %r5759, -2147483648;
	mov.b64 	%rd2950, 0;
	mov.b32 	%r7574, 0;
$L__BB0_1140:
	.pragma "nounroll";
	mul.wide.u32 	%rd2169, %r7574, 4;
	mov.u64 	%rd2170, __cudart_i2opi_f;
	add.s64 	%rd2171, %rd2170, %rd2169;
	ld.global.nc.u32 	%r5760, [%rd2171];
	mad.wide.u32 	%rd2172, %r5760, %r1921, %rd2950;
	shr.u64 	%rd2950, %rd2172, 32;
	add.s64 	%rd2173, %rd2, %rd2169;
	st.local.u32 	[%rd2173], %rd2172;
	add.s32 	%r7574, %r7574, 1;
	setp.ne.s32 	%p1139, %r7574, 6;
	@%p1139 bra 	$L__BB0_1140;
	shr.u32 	%r5761, %r1920, 23;
	st.local.u32 	[%rd2+24], %rd2950;
	and.b32  	%r1924, %r5761, 31;
	and.b32  	%r5762, %r5761, 224;
	add.s32 	%r5763, %r5762, -128;
	shr.u32 	%r5764, %r5763, 5;
	mul.wide.u32 	%rd2174, %r5764, 4;
	sub.s64 	%rd435, %rd2, %rd2174;
	ld.local.u32 	%r7575, [%rd435+24];
	ld.local.u32 	%r7576, [%rd435+20];
	setp.eq.s32 	%p1140, %r1924, 0;
	@%p1140 bra 	$L__BB0_1143;
	shf.l.wrap.b32 	%r7575, %r7576, %r7575, %r1924;
	ld.local.u32 	%r5765, [%rd435+16];
	shf.l.wrap.b32 	%r7576, %r5765, %r7576, %r1924;
$L__BB0_1143:
	shr.u32 	%r5766, %r7575, 30;
	shf.l.wrap.b32 	%r5767, %r7576, %r7575, 2;
	shl.b32 	%r5768, %r7576, 2;
	shr.u32 	%r5769, %r5767, 31;
	add.s32 	%r5770, %r5769, %r5766;
	neg.s32 	%r5771, %r5770;
	setp.lt.s32 	%p1141, %r1920, 0;
	selp.b32 	%r7577, %r5771, %r5770, %p1141;
	xor.b32  	%r5772, %r5767, %r1920;
	shr.s32 	%r5773, %r5767, 31;
	xor.b32  	%r5774, %r5773, %r5767;
	xor.b32  	%r5775, %r5773, %r5768;
	cvt.u64.u32 	%rd2175, %r5774;
	shl.b64 	%rd2176, %rd2175, 32;
	cvt.u64.u32 	%rd2177, %r5775;
	or.b64  	%rd2178, %rd2176, %rd2177;
	cvt.rn.f64.s64 	%fd285, %rd2178;
	mul.f64 	%fd286, %fd285, 0d3BF921FB54442D19;
	cvt.rn.f32.f64 	%f3492, %fd286;
	neg.f32 	%f3493, %f3492;
	setp.lt.s32 	%p1142, %r5772, 0;
	selp.f32 	%f4646, %f3493, %f3492, %p1142;
	bra.uni 	$L__BB0_1145;
$L__BB0_1144:
	mov.f32 	%f3494, 0f00000000;
	mul.rn.f32 	%f4646, %f712, %f3494;
	mov.b32 	%r7577, 0;
$L__BB0_1145:
	setp.ltu.f32 	%p1143, %f714, 0f47CE4780;
	mul.rn.f32 	%f3495, %f4646, %f4646;
	and.b32  	%r5777, %r7577, 1;
	setp.eq.b32 	%p1144, %r5777, 1;
	selp.f32 	%f3496, 0f3F800000, %f4646, %p1144;
	fma.rn.f32 	%f3497, %f3495, %f3496, 0f00000000;
	fma.rn.f32 	%f3498, %f3495, 0f37CBAC00, 0fBAB607ED;
	selp.f32 	%f3499, %f3498, 0fB94D4153, %p1144;
	selp.f32 	%f3500, 0f3D2AAABB, 0f3C0885E4, %p1144;
	fma.rn.f32 	%f3501, %f3499, %f3495, %f3500;
	selp.f32 	%f3502, 0fBEFFFFFF, 0fBE2AAAA8, %p1144;
	fma.rn.f32 	%f3503, %f3501, %f3495, %f3502;
	fma.rn.f32 	%f3504, %f3503, %f3497, %f3496;
	and.b32  	%r5778, %r7577, 2;
	setp.eq.s32 	%p1145, %r5778, 0;
	mov.f32 	%f3505, 0f00000000;
	sub.f32 	%f3506, %f3505, %f3504;
	selp.f32 	%f718, %f3504, %f3506, %p1145;
	@%p1143 bra 	$L__BB0_1153;
	setp.eq.f32 	%p1146, %f714, 0f7F800000;
	@%p1146 bra 	$L__BB0_1152;
	mov.b32 	%r1933, %f712;
	shl.b32 	%r5780, %r1933, 8;
	or.b32  	%r1934, %r5780, -2147483648;
	mov.b64 	%rd2951, 0;
	mov.b32 	%r7578, 0;
$L__BB0_1148:
	.pragma "nounroll";
	mul.wide.u32 	%rd2180, %r7578, 4;
	mov.u64 	%rd2181, __cudart_i2opi_f;
	add.s64 	%rd2182, %rd2181, %rd2180;
	ld.global.nc.u32 	%r5781, [%rd2182];
	mad.wide.u32 	%rd2183, %r5781, %r1934, %rd2951;
	shr.u64 	%rd2951, %rd2183, 32;
	add.s64 	%rd2184, %rd1, %rd2180;
	st.local.u32 	[%rd2184], %rd2183;
	add.s32 	%r7578, %r7578, 1;
	setp.ne.s32 	%p1147, %r7578, 6;
	@%p1147 bra 	$L__BB0_1148;
	shr.u32 	%r5782, %r1933, 23;
	st.local.u32 	[%rd1+24], %rd2951;
	and.b32  	%r1937, %r5782, 31;
	and.b32  	%r5783, %r5782, 224;
	add.s32 	%r5784, %r5783, -128;
	shr.u32 	%r5785, %r5784, 5;
	mul.wide.u32 	%rd2185, %r5785, 4;
	sub.s64 	%rd438, %rd1, %rd2185;
	ld.local.u32 	%r7579, [%rd438+24];
	ld.local.u32 	%r7580, [%rd438+20];
	setp.eq.s32 	%p1148, %r1937, 0;
	@%p1148 bra 	$L__BB0_1151;
	shf.l.wrap.b32 	%r7579, %r7580, %r7579, %r1937;
	ld.local.u32 	%r5786, [%rd438+16];
	shf.l.wrap.b32 	%r7580, %r5786, %r7580, %r1937;
$L__BB0_1151:
	shr.u32 	%r5787, %r7579, 30;
	shf.l.wrap.b32 	%r5788, %r7580, %r7579, 2;
	shl.b32 	%r5789, %r7580, 2;
	shr.u32 	%r5790, %r5788, 31;
	add.s32 	%r5791, %r5790, %r5787;
	neg.s32 	%r5792, %r5791;
	setp.lt.s32 	%p1149, %r1933, 0;
	selp.b32 	%r7581, %r5792, %r5791, %p1149;
	xor.b32  	%r5793, %r5788, %r1933;
	shr.s32 	%r5794, %r5788, 31;
	xor.b32  	%r5795, %r5794, %r5788;
	xor.b32  	%r5796, %r5794, %r5789;
	cvt.u64.u32 	%rd2186, %r5795;
	shl.b64 	%rd2187, %rd2186, 32;
	cvt.u64.u32 	%rd2188, %r5796;
	or.b64  	%rd2189, %rd2187, %rd2188;
	cvt.rn.f64.s64 	%fd287, %rd2189;
	mul.f64 	%fd288, %fd287, 0d3BF921FB54442D19;
	cvt.rn.f32.f64 	%f3507, %fd288;
	neg.f32 	%f3508, %f3507;
	setp.lt.s32 	%p1150, %r5793, 0;
	selp.f32 	%f4647, %f3508, %f3507, %p1150;
	bra.uni 	$L__BB0_1153;
$L__BB0_1152:
	mov.f32 	%f3509, 0f00000000;
	mul.rn.f32 	%f4647, %f712, %f3509;
	mov.b32 	%r7581, 0;
$L__BB0_1153:
	add.s32 	%r5798, %r7581, 1;
	mul.rn.f32 	%f3510, %f4647, %f4647;
	and.b32  	%r5799, %r7581, 1;
	setp.eq.b32 	%p1151, %r5799, 1;
	selp.f32 	%f3511, %f4647, 0f3F800000, %p1151;
	fma.rn.f32 	%f3512, %f3510, %f3511, 0f00000000;
	fma.rn.f32 	%f3513, %f3510, 0f37CBAC00, 0fBAB607ED;
	selp.f32 	%f3514, 0fB94D4153, %f3513, %p1151;
	selp.f32 	%f3515, 0f3C0885E4, 0f3D2AAABB, %p1151;
	fma.rn.f32 	%f3516, %f3514, %f3510, %f3515;
	selp.f32 	%f3517, 0fBE2AAAA8, 0fBEFFFFFF, %p1151;
	fma.rn.f32 	%f3518, %f3516, %f3510, %f3517;
	fma.rn.f32 	%f3519, %f3518, %f3512, %f3511;
	and.b32  	%r5800, %r5798, 2;
	setp.eq.s32 	%p1152, %r5800, 0;
	mov.f32 	%f3520, 0f00000000;
	sub.f32 	%f3521, %f3520, %f3519;
	selp.f32 	%f3522, %f3519, %f3521, %p1152;
	fma.rn.f32 	%f722, %f718, %f3522, %f712;
	mul.f32 	%f3523, %f722, 0f3F22F983;
	cvt.rni.s32.f32 	%r7589, %f3523;
	cvt.rn.f32.s32 	%f3524, %r7589;
	fma.rn.f32 	%f3525, %f3524, 0fBFC90FDA, %f722;
	fma.rn.f32 	%f3526, %f3524, 0fB3A22168, %f3525;
	fma.rn.f32 	%f4649, %f3524, 0fA7C234C5, %f3526;
	abs.f32 	%f724, %f722;
	setp.ltu.f32 	%p1153, %f724, 0f47CE4780;
	mov.u32 	%r7585, %r7589;
	mov.f32 	%f4648, %f4649;
	@%p1153 bra 	$L__BB0_1161;
	setp.eq.f32 	%p1154, %f724, 0f7F800000;
	@%p1154 bra 	$L__BB0_1160;
	mov.b32 	%r1947, %f722;
	shl.b32 	%r5802, %r1947, 8;
	or.b32  	%r1948, %r5802, -2147483648;
	mov.b64 	%rd2952, 0;
	mov.b32 	%r7582, 0;
$L__BB0_1156:
	.pragma "nounroll";
	mul.wide.u32 	%rd2191, %r7582, 4;
	mov.u64 	%rd2192, __cudart_i2opi_f;
	add.s64 	%rd2193, %rd2192, %rd2191;
	ld.global.nc.u32 	%r5803, [%rd2193];
	mad.wide.u32 	%rd2194, %r5803, %r1948, %rd2952;
	shr.u64 	%rd2952, %rd2194, 32;
	add.s64 	%rd2195, %rd2, %rd2191;
	st.local.u32 	[%rd2195], %rd2194;
	add.s32 	%r7582, %r7582, 1;
	setp.ne.s32 	%p1155, %r7582, 6;
	@%p1155 bra 	$L__BB0_1156;
	shr.u32 	%r5804, %r1947, 23;
	st.local.u32 	[%rd2+24], %rd2952;
	and.b32  	%r1951, %r5804, 31;
	and.b32  	%r5805, %r5804, 224;
	add.s32 	%r5806, %r5805, -128;
	shr.u32 	%r5807, %r5806, 5;
	mul.wide.u32 	%rd2196, %r5807, 4;
	sub.s64 	%rd441, %rd2, %rd2196;
	ld.local.u32 	%r7583, [%rd441+24];
	ld.local.u32 	%r7584, [%rd441+20];
	setp.eq.s32 	%p1156, %r1951, 0;
	@%p1156 bra 	$L__BB0_1159;
	shf.l.wrap.b32 	%r7583, %r7584, %r7583, %r1951;
	ld.local.u32 	%r5808, [%rd441+16];
	shf.l.wrap.b32 	%r7584, %r5808, %r7584, %r1951;
$L__BB0_1159:
	shr.u32 	%r5809, %r7583, 30;
	shf.l.wrap.b32 	%r5810, %r7584, %r7583, 2;
	shl.b32 	%r5811, %r7584, 2;
	shr.u32 	%r5812, %r5810, 31;
	add.s32 	%r5813, %r5812, %r5809;
	neg.s32 	%r5814, %r5813;
	setp.lt.s32 	%p1157, %r1947, 0;
	selp.b32 	%r7585, %r5814, %r5813, %p1157;
	xor.b32  	%r5815, %r5810, %r1947;
	shr.s32 	%r5816, %r5810, 31;
	xor.b32  	%r5817, %r5816, %r5810;
	xor.b32  	%r5818, %r5816, %r5811;
	cvt.u64.u32 	%rd2197, %r5817;
	shl.b64 	%rd2198, %rd2197, 32;
	cvt.u64.u32 	%rd2199, %r5818;
	or.b64  	%rd2200, %rd2198, %rd2199;
	cvt.rn.f64.s64 	%fd289, %rd2200;
	mul.f64 	%fd290, %fd289, 0d3BF921FB54442D19;
	cvt.rn.f32.f64 	%f3527, %fd290;
	neg.f32 	%f3528, %f3527;
	setp.lt.s32 	%p1158, %r5815, 0;
	selp.f32 	%f4648, %f3528, %f3527, %p1158;
	bra.uni 	$L__BB0_1161;
$L__BB0_1160:
	mov.f32 	%f3529, 0f00000000;
	mul.rn.f32 	%f4648, %f722, %f3529;
	mov.b32 	%r7585, 0;
$L__BB0_1161:
	setp.ltu.f32 	%p1159, %f724, 0f47CE4780;
	mul.rn.f32 	%f3530, %f4648, %f4648;
	and.b32  	%r5820, %r7585, 1;
	setp.eq.b32 	%p1160, %r5820, 1;
	selp.f32 	%f3531, 0f3F800000, %f4648, %p1160;
	fma.rn.f32 	%f3532, %f3530, %f3531, 0f00000000;
	fma.rn.f32 	%f3533, %f3530, 0f37CBAC00, 0fBAB607ED;
	selp.f32 	%f3534, %f3533, 0fB94D4153, %p1160;
	selp.f32 	%f3535, 0f3D2AAABB, 0f3C0885E4, %p1160;
	fma.rn.f32 	%f3536, %f3534, %f3530, %f3535;
	selp.f32 	%f3537, 0fBEFFFFFF, 0fBE2AAAA8, %p1160;
	fma.rn.f32 	%f3538, %f3536, %f3530, %f3537;
	fma.rn.f32 	%f3539, %f3538, %f3532, %f3531;
	and.b32  	%r5821, %r7585, 2;
	setp.eq.s32 	%p1161, %r5821, 0;
	mov.f32 	%f3540, 0f00000000;
	sub.f32 	%f3541, %f3540, %f3539;
	selp.f32 	%f728, %f3539, %f3541, %p1161;
	@%p1159 bra 	$L__BB0_1169;
	setp.eq.f32 	%p1162, %f724, 0f7F800000;
	@%p1162 bra 	$L__BB0_1168;
	mov.b32 	%r1960, %f722;
	shl.b32 	%r5823, %r1960, 8;
	or.b32  	%r1961, %r5823, -2147483648;
	mov.b64 	%rd2953, 0;
	mov.b32 	%r7586, 0;
$L__BB0_1164:
	.pragma "nounroll";
	mul.wide.u32 	%rd2202, %r7586, 4;
	mov.u64 	%rd2203, __cudart_i2opi_f;
	add.s64 	%rd2204, %rd2203, %rd2202;
	ld.global.nc.u32 	%r5824, [%rd2204];
	mad.wide.u32 	%rd2205, %r5824, %r1961, %rd2953;
	shr.u64 	%rd2953, %rd2205, 32;
	add.s64 	%rd2206, %rd1, %rd2202;
	st.local.u32 	[%rd2206], %rd2205;
	add.s32 	%r7586, %r7586, 1;
	setp.ne.s32 	%p1163, %r7586, 6;
	@%p1163 bra 	$L__BB0_1164;
	shr.u32 	%r5825, %r1960, 23;
	st.local.u32 	[%rd1+24], %rd2953;
	and.b32  	%r1964, %r5825, 31;
	and.b32  	%r5826, %r5825, 224;
	add.s32 	%r5827, %r5826, -128;
	shr.u32 	%r5828, %r5827, 5;
	mul.wide.u32 	%rd2207, %r5828, 4;
	sub.s64 	%rd444, %rd1, %rd2207;
	ld.local.u32 	%r7587, [%rd444+24];
	ld.local.u32 	%r7588, [%rd444+20];
	setp.eq.s32 	%p1164, %r1964, 0;
	@%p1164 bra 	$L__BB0_1167;
	shf.l.wrap.b32 	%r7587, %r7588, %r7587, %r1964;
	ld.local.u32 	%r5829, [%rd444+16];
	shf.l.wrap.b32 	%r7588, %r5829, %r7588, %r1964;
$L__BB0_1167:
	shr.u32 	%r5830, %r7587, 30;
	shf.l.wrap.b32 	%r5831, %r7588, %r7587, 2;
	shl.b32 	%r5832, %r7588, 2;
	shr.u32 	%r5833, %r5831, 31;
	add.s32 	%r5834, %r5833, %r5830;
	neg.s32 	%r5835, %r5834;
	setp.lt.s32 	%p1165, %r1960, 0;
	selp.b32 	%r7589, %r5835, %r5834, %p1165;
	xor.b32  	%r5836, %r5831, %r1960;
	shr.s32 	%r5837, %r5831, 31;
	xor.b32  	%r5838, %r5837, %r5831;
	xor.b32  	%r5839, %r5837, %r5832;
	cvt.u64.u32 	%rd2208, %r5838;
	shl.b64 	%rd2209, %rd2208, 32;
	cvt.u64.u32 	%rd2210, %r5839;
	or.b64  	%rd2211, %rd2209, %rd2210;
	cvt.rn.f64.s64 	%fd291, %rd2211;
	mul.f64 	%fd292, %fd291, 0d3BF921FB54442D19;
	cvt.rn.f32.f64 	%f3542, %fd292;
	neg.f32 	%f3543, %f3542;
	setp.lt.s32 	%p1166, %r5836, 0;
	selp.f32 	%f4649, %f3543, %f3542, %p1166;
	bra.uni 	$L__BB0_1169;
$L__BB0_1168:
	mov.f32 	%f3544, 0f00000000;
	mul.rn.f32 	%f4649, %f722, %f3544;
	mov.b32 	%r7589, 0;
$L__BB0_1169:
	add.s32 	%r5841, %r7589, 1;
	mul.rn.f32 	%f3545, %f4649, %f4649;
	and.b32  	%r5842, %r7589, 1;
	setp.eq.b32 	%p1167, %r5842, 1;
	selp.f32 	%f3546, %f4649, 0f3F800000, %p1167;
	fma.rn.f32 	%f3547, %f3545, %f3546, 0f00000000;
	fma.rn.f32 	%f3548, %f3545, 0f37CBAC00, 0fBAB607ED;
	selp.f32 	%f3549, 0fB94D4153, %f3548, %p1167;
	selp.f32 	%f3550, 0f3C0885E4, 0f3D2AAABB, %p1167;
	fma.rn.f32 	%f3551, %f3549, %f3545, %f3550;
	selp.f32 	%f3552, 0fBE2AAAA8, 0fBEFFFFFF, %p1167;
	fma.rn.f32 	%f3553, %f3551, %f3545, %f3552;
	fma.rn.f32 	%f3554, %f3553, %f3547, %f3546;
	and.b32  	%r5843, %r5841, 2;
	setp.eq.s32 	%p1168, %r5843, 0;
	mov.f32 	%f3555, 0f00000000;
	sub.f32 	%f3556, %f3555, %f3554;
	selp.f32 	%f3557, %f3554, %f3556, %p1168;
	fma.rn.f32 	%f732, %f728, %f3557, %f722;
	mul.f32 	%f3558, %f732, 0f3F22F983;
	cvt.rni.s32.f32 	%r7597, %f3558;
	cvt.rn.f32.s32 	%f3559, %r7597;
	fma.rn.f32 	%f3560, %f3559, 0fBFC90FDA, %f732;
	fma.rn.f32 	%f3561, %f3559, 0fB3A22168, %f3560;
	fma.rn.f32 	%f4651, %f3559, 0fA7C234C5, %f3561;
	abs.f32 	%f734, %f732;
	setp.ltu.f32 	%p1169, %f734, 0f47CE4780;
	mov.u32 	%r7593, %r7597;
	mov.f32 	%f4650, %f4651;
	@%p1169 bra 	$L__BB0_1177;
	setp.eq.f32 	%p1170, %f734, 0f7F800000;
	@%p1170 bra 	$L__BB0_1176;
	mov.b32 	%r1974, %f732;
	shl.b32 	%r5845, %r1974, 8;
	or.b32  	%r1975, %r5845, -2147483648;
	mov.b64 	%rd2954, 0;
	mov.b32 	%r7590, 0;
$L__BB0_1172:
	.pragma "nounroll";
	mul.wide.u32 	%rd2213, %r7590, 4;
	mov.u64 	%rd2214, __cudart_i2opi_f;
	add.s64 	%rd2215, %rd2214, %rd2213;
	ld.global.nc.u32 	%r5846, [%rd2215];
	mad.wide.u32 	%rd2216, %r5846, %r1975, %rd2954;
	shr.u64 	%rd2954, %rd2216, 32;
	add.s64 	%rd2217, %rd2, %rd2213;
	st.local.u32 	[%rd2217], %rd2216;
	add.s32 	%r7590, %r7590, 1;
	setp.ne.s32 	%p1171, %r7590, 6;
	@%p1171 bra 	$L__BB0_1172;
	shr.u32 	%r5847, %r1974, 23;
	st.local.u32 	[%rd2+24], %rd2954;
	and.b32  	%r1978, %r5847, 31;
	and.b32  	%r5848, %r5847, 224;
	add.s32 	%r5849, %r5848, -128;
	shr.u32 	%r5850, %r5849, 5;
	mul.wide.u32 	%rd2218, %r5850, 4;
	sub.s64 	%rd447, %rd2, %rd2218;
	ld.local.u32 	%r7591, [%rd447+24];
	ld.local.u32 	%r7592, [%rd447+20];
	setp.eq.s32 	%p1172, %r1978, 0;
	@%p1172 bra 	$L__BB0_1175;
	shf.l.wrap.b32 	%r7591, %r7592, %r7591, %r1978;
	ld.local.u32 	%r5851, [%rd447+16];
	shf.l.wrap.b32 	%r7592, %r5851, %r7592, %r1978;
$L__BB0_1175:
	shr.u32 	%r5852, %r7591, 30;
	shf.l.wrap.b32 	%r5853, %r7592, %r7591, 2;
	shl.b32 	%r5854, %r7592, 2;
	shr.u32 	%r5855, %r5853, 31;
	add.s32 	%r5856, %r5855, %r5852;
	neg.s32 	%r5857, %r5856;
	setp.lt.s32 	%p1173, %r1974, 0;
	selp.b32 	%r7593, %r5857, %r5856, %p1173;
	xor.b32  	%r5858, %r5853, %r1974;
	shr.s32 	%r5859, %r5853, 31;
	xor.b32  	%r5860, %r5859, %r5853;
	xor.b32  	%r5861, %r5859, %r5854;
	cvt.u64.u32 	%rd2219, %r5860;
	shl.b64 	%rd2220, %rd2219, 32;
	cvt.u64.u32 	%rd2221, %r5861;
	or.b64  	%rd2222, %rd2220, %rd2221;
	cvt.rn.f64.s64 	%fd293, %rd2222;
	mul.f64 	%fd294, %fd293, 0d3BF921FB54442D19;
	cvt.rn.f32.f64 	%f3562, %fd294;
	neg.f32 	%f3563, %f3562;
	setp.lt.s32 	%p1174, %r5858, 0;
	selp.f32 	%f4650, %f3563, %f3562, %p1174;
	bra.uni 	$L__BB0_1177;
$L__BB0_1176:
	mov.f32 	%f3564, 0f00000000;
	mul.rn.f32 	%f4650, %f732, %f3564;
	mov.b32 	%r7593, 0;
$L__BB0_1177:
	setp.ltu.f32 	%p1175, %f734, 0f47CE4780;
	mul.rn.f32 	%f3565, %f4650, %f4650;
	and.b32  	%r5863, %r7593, 1;
	setp.eq.b32 	%p1176, %r5863, 1;
	selp.f32 	%f3566, 0f3F800000, %f4650, %p1176;
	fma.rn.f32 	%f3567, %f3565, %f3566, 0f00000000;
	fma.rn.f32 	%f3568, %f3565, 0f37CBAC00, 0fBAB607ED;
	selp.f32 	%f3569, %f3568, 0fB94D4153, %p1176;
	selp.f32 	%f3570, 0f3D2AAABB, 0f3C0885E4, %p1176;
	fma.rn.f32 	%f3571, %f3569, %f3565, %f3570;
	selp.f32 	%f3572, 0fBEFFFFFF, 0fBE2AAAA8, %p1176;
	fma.rn.f32 	%f3573, %f3571, %f3565, %f3572;
	fma.rn.f32 	%f3574, %f3573, %f3567, %f3566;
	and.b32  	%r5864, %r7593, 2;
	setp.eq.s32 	%p1177, %r5864, 0;
	mov.f32 	%f3575, 0f00000000;
	sub.f32 	%f3576, %f3575, %f3574;
	selp.f32 	%f738, %f3574, %f3576, %p1177;
	@%p1175 bra 	$L__BB0_1185;
	setp.eq.f32 	%p1178, %f734, 0f7F800000;
	@%p1178 bra 	$L__BB0_1184;
	mov.b32 	%r1987, %f732;
	shl.b32 	%r5866, %r1987, 8;
	or.b32  	%r1988, %r5866, -2147483648;
	mov.b64 	%rd2955, 0;
	mov.b32 	%r7594, 0;
$L__BB0_1180:
	.pragma "nounroll";
	mul.wide.u32 	%rd2224, %r7594, 4;
	mov.u64 	%rd2225, __cudart_i2opi_f;
	add.s64 	%rd2226, %rd2225, %rd2224;
	ld.global.nc.u32 	%r5867, [%rd2226];
	mad.wide.u32 	%rd2227, %r5867, %r1988, %rd2955;
	shr.u64 	%rd2955, %rd2227, 32;
	add.s64 	%rd2228, %rd1, %rd2224;
	st.local.u32 	[%rd2228], %rd2227;
	add.s32 	%r7594, %r7594, 1;
	setp.ne.s32 	%p1179, %r7594, 6;
	@%p1179 bra 	$L__BB0_1180;
	shr.u32 	%r5868, %r1987, 23;
	st.local.u32 	[%rd1+24], %rd2955;
	and.b32  	%r1991, %r5868, 31;
	and.b32  	%r5869, %r5868, 224;
	add.s32 	%r5870, %r5869, -128;
	shr.u32 	%r5871, %r5870, 5;
	mul.wide.u32 	%rd2229, %r5871, 4;
	sub.s64 	%rd450, %rd1, %rd2229;
	ld.local.u32 	%r7595, [%rd450+24];
	ld.local.u32 	%r7596, [%rd450+20];
	setp.eq.s32 	%p1180, %r1991, 0;
	@%p1180 bra 	$L__BB0_1183;
	shf.l.wrap.b32 	%r7595, %r7596, %r7595, %r1991;
	ld.local.u32 	%r5872, [%rd450+16];
	shf.l.wrap.b32 	%r7596, %r5872, %r7596, %r1991;
$L__BB0_1183:
	shr.u32 	%r5873, %r7595, 30;
	shf.l.wrap.b32 	%r5874, %r7596, %r7595, 2;
	shl.b32 	%r5875, %r7596, 2;
	shr.u32 	%r5876, %r5874, 31;
	add.s32 	%r5877, %r5876, %r5873;
	neg.s32 	%r5878, %r5877;
	setp.lt.s32 	%p1181, %r1987, 0;
	selp.b32 	%r7597, %r5878, %r5877, %p1181;
	xor.b32  	%r5879, %r5874, %r1987;
	shr.s32 	%r5880, %r5874, 31;
	xor.b32  	%r5881, %r5880, %r5874;
	xor.b32  	%r5882, %r5880, %r5875;
	cvt.u64.u32 	%rd2230, %r5881;
	shl.b64 	%rd2231, %rd2230, 32;
	cvt.u64.u32 	%rd2232, %r5882;
	or.b64  	%rd2233, %rd2231, %rd2232;
	cvt.rn.f64.s64 	%fd295, %rd2233;
	mul.f64 	%fd296, %fd295, 0d3BF921FB54442D19;
	cvt.rn.f32.f64 	%f3577, %fd296;
	neg.f32 	%f3578, %f3577;
	setp.lt.s32 	%p1182, %r5879, 0;
	selp.f32 	%f4651, %f3578, %f3577, %p1182;
	bra.uni 	$L__BB0_1185;
$L__BB0_1184:
	mov.f32 	%f3579, 0f00000000;
	mul.rn.f32 	%f4651, %f732, %f3579;
	mov.b32 	%r7597, 0;
$L__BB0_1185:
	add.s32 	%r5884, %r7597, 1;
	mul.rn.f32 	%f3580, %f4651, %f4651;
	and.b32  	%r5885, %r7597, 1;
	setp.eq.b32 	%p1183, %r5885, 1;
	selp.f32 	%f3581, %f4651, 0f3F800000, %p1183;
	fma.rn.f32 	%f3582, %f3580, %f3581, 0f00000000;
	fma.rn.f32 	%f3583, %f3580, 0f37CBAC00, 0fBAB607ED;
	selp.f32 	%f3584, 0fB94D4153, %f3583, %p1183;
	selp.f32 	%f3585, 0f3C0885E4, 0f3D2AAABB, %p1183;
	fma.rn.f32 	%f3586, %f3584, %f3580, %f3585;
	selp.f32 	%f3587, 0fBE2AAAA8, 0fBEFFFFFF, %p1183;
	fma.rn.f32 	%f3588, %f3586, %f3580, %f3587;
	fma.rn.f32 	%f3589, %f3588, %f3582, %f3581;
	and.b32  	%r5886, %r5884, 2;
	setp.eq.s32 	%p1184, %r5886, 0;
	mov.f32 	%f3590, 0f00000000;
	sub.f32 	%f3591, %f3590, %f3589;
	selp.f32 	%f3592, %f3589, %f3591, %p1184;
	fma.rn.f32 	%f742, %f738, %f3592, %f732;
	mul.f32 	%f3593, %f742, 0f3F22F983;
	cvt.rni.s32.f32 	%r7605, %f3593;
	cvt.rn.f32.s32 	%f3594, %r7605;
	fma.rn.f32 	%f3595, %f3594, 0fBFC90FDA, %f742;
	fma.rn.f32 	%f3596, %f3594, 0fB3A22168, %f3595;
	fma.rn.f32 	%f4653, %f3594, 0fA7C234C5, %f3596;
	abs.f32 	%f744, %f742;
	setp.ltu.f32 	%p1185, %f744, 0f47CE4780;
	mov.u32 	%r7601, %r7605;
	mov.f32 	%f4652, %f4653;
	@%p1185 bra 	$L__BB0_1193;
	setp.eq.f32 	%p1186, %f744, 0f7F800000;
	@%p1186 bra 	$L__BB0_1192;
	mov.b32 	%r2001, %f742;
	shl.b32 	%r5888, %r2001, 8;
	or.b32  	%r2002, %r5888, -2147483648;
	mov.b64 	%rd2956, 0;
	mov.b32 	%r7598, 0;
$L__BB0_1188:
	.pragma "nounroll";
	mul.wide.u32 	%rd2235, %r7598, 4;
	mov.u64 	%rd2236, __cudart_i2opi_f;
	add.s64 	%rd2237, %rd2236, %rd2235;
	ld.global.nc.u32 	%r5889, [%rd2237];
	mad.wide.u32 	%rd2238, %r5889, %r2002, %rd2956;
	shr.u64 	%rd2956, %rd2238, 32;
	add.s64 	%rd2239, %rd2, %rd2235;
	st.local.u32 	[%rd2239], %rd2238;
	add.s32 	%r7598, %r7598, 1;
	setp.ne.s32 	%p1187, %r7598, 6;
	@%p1187 bra 	$L__BB0_1188;
	shr.u32 	%r5890, %r2001, 23;
	st.local.u32 	[%rd2+24], %rd2956;
	and.b32  	%r2005, %r5890, 31;
	and.b32  	%r5891, %r5890, 224;
	add.s32 	%r5892, %r5891, -128;
	shr.u32 	%r5893, %r5892, 5;
	mul.wide.u32 	%rd2240, %r5893, 4;
	sub.s64 	%rd453, %rd2, %rd2240;
	ld.local.u32 	%r7599, [%rd453+24];
	ld.local.u32 	%r7600, [%rd453+20];
	setp.eq.s32 	%p1188, %r2005, 0;
	@%p1188 bra 	$L__BB0_1191;
	shf.l.wrap.b32 	%r7599, %r7600, %r7599, %r2005;
	ld.local.u32 	%r5894, [%rd453+16];
	shf.l.wrap.b32 	%r7600, %r5894, %r7600, %r2005;
$L__BB0_1191:
	shr.u32 	%r5895, %r7599, 30;
	shf.l.wrap.b32 	%r5896, %r7600, %r7599, 2;
	shl.b32 	%r5897, %r7600, 2;
	shr.u32 	%r5898, %r5896, 31;
	add.s32 	%r5899, %r5898, %r5895;
	neg.s32 	%r5900, %r5899;
	setp.lt.s32 	%p1189, %r2001, 0;
	selp.b32 	%r7601, %r5900, %r5899, %p1189;
	xor.b32  	%r5901, %r5896, %r2001;
	shr.s32 	%r5902, %r5896, 31;
	xor.b32  	%r5903, %r5902, %r5896;
	xor.b32  	%r5904, %r5902, %r5897;
	cvt.u64.u32 	%rd2241, %r5903;
	shl.b64 	%rd2242, %rd2241, 32;
	cvt.u64.u32 	%rd2243, %r5904;
	or.b64  	%rd2244, %rd2242, %rd2243;
	cvt.rn.f64.s64 	%fd297, %rd2244;
	mul.f64 	%fd298, %fd297, 0d3BF921FB54442D19;
	cvt.rn.f32.f64 	%f3597, %fd298;
	neg.f32 	%f3598, %f3597;
	setp.lt.s32 	%p1190, %r5901, 0;
	selp.f32 	%f4652, %f3598, %f3597, %p1190;
	bra.uni 	$L__BB0_1193;
$L__BB0_1192:
	mov.f32 	%f3599, 0f00000000;
	mul.rn.f32 	%f4652, %f742, %f3599;
	mov.b32 	%r7601, 0;
$L__BB0_1193:
	setp.ltu.f32 	%p1191, %f744, 0f47CE4780;
	mul.rn.f32 	%f3600, %f4652, %f4652;
	and.b32  	%r5906, %r7601, 1;
	setp.eq.b32 	%p1192, %r5906, 1;
	selp.f32 	%f3601, 0f3F800000, %f4652, %p1192;
	fma.rn.f32 	%f3602, %f3600, %f3601, 0f00000000;
	fma.rn.f32 	%f3603, %f3600, 0f37CBAC00, 0fBAB607ED;
	selp.f32 	%f3604, %f3603, 0fB94D4153, %p1192;
	selp.f32 	%f3605, 0f3D2AAABB, 0f3C0885E4, %p1192;
	fma.rn.f32 	%f3606, %f3604, %f3600, %f3605;
	selp.f32 	%f3607, 0fBEFFFFFF, 0fBE2AAAA8, %p1192;
	fma.rn.f32 	%f3608, %f3606, %f3600, %f3607;
	fma.rn.f32 	%f3609, %f3608, %f3602, %f3601;
	and.b32  	%r5907, %r7601, 2;
	setp.eq.s32 	%p1193, %r5907, 0;
	mov.f32 	%f3610, 0f00000000;
	sub.f32 	%f3611, %f3610, %f3609;
	selp.f32 	%f748, %f3609, %f3611, %p1193;
	@%p1191 bra 	$L__BB0_1201;
	setp.eq.f32 	%p1194, %f744, 0f7F800000;
	@%p1194 bra 	$L__BB0_1200;
	mov.b32 	%r2014, %f742;
	shl.b32 	%r5909, %r2014, 8;
	or.b32  	%r2015, %r5909, -2147483648;
	mov.b64 	%rd2957, 0;
	mov.b32 	%r7602, 0;
$L__BB0_1196:
	.pragma "nounroll";
	mul.wide.u32 	%rd2246, %r7602, 4;
	mov.u64 	%rd2247, __cudart_i2opi_f;
	add.s64 	%rd2248, %rd2247, %rd2246;
	ld.global.nc.u32 	%r5910, [%rd2248];
	mad.wide.u32 	%rd2249, %r5910, %r2015, %rd2957;
	shr.u64 	%rd2957, %rd2249, 32;
	add.s64 	%rd2250, %rd1, %rd2246;
	st.local.u32 	[%rd2250], %rd2249;
	add.s32 	%r7602, %r7602, 1;
	setp.ne.s32 	%p1195, %r7602, 6;
	@%p1195 bra 	$L__BB0_1196;
	shr.u32 	%r5911, %r2014, 23;
	st.local.u32 	[%rd1+24], %rd2957;
	and.b32  	%r2018, %r5911, 31;
	and.b32  	%r5912, %r5911, 224;
	add.s32 	%r5913, %r5912, -128;
	shr.u32 	%r5914, %r5913, 5;
	mul.wide.u32 	%rd2251, %r5914, 4;
	sub.s64 	%rd456, %rd1, %rd2251;
	ld.local.u32 	%r7603, [%rd456+24];
	ld.local.u32 	%r7604, [%rd456+20];
	setp.eq.s32 	%p1196, %r2018, 0;
	@%p1196 bra 	$L__BB0_1199;
	shf.l.wrap.b32 	%r7603, %r7604, %r7603, %r2018;
	ld.local.u32 	%r5915, [%rd456+16];
	shf.l.wrap.b32 	%r7604, %r5915, %r7604, %r2018;
$L__BB0_1199:
	shr.u32 	%r5916, %r7603, 30;
	shf.l.wrap.b32 	%r5917, %r7604, %r7603, 2;
	shl.b32 	%r5918, %r7604, 2;
	shr.u32 	%r5919, %r5917, 31;
	add.s32 	%r5920, %r5919, %r5916;
	neg.s32 	%r5921, %r5920;
	setp.lt.s32 	%p1197, %r2014, 0;
	selp.b32 	%r7605, %r5921, %r5920, %p1197;
	xor.b32  	%r5922, %r5917, %r2014;
	shr.s32 	%r5923, %r5917, 31;
	xor.b32  	%r5924, %r5923, %r5917;
	xor.b32  	%r5925, %r5923, %r5918;
	cvt.u64.u32 	%rd2252, %r5924;
	shl.b64 	%rd2253, %rd2252, 32;
	cvt.u64.u32 	%rd2254, %r5925;
	or.b64  	%rd2255, %rd2253, %rd2254;
	cvt.rn.f64.s64 	%fd299, %rd2255;
	mul.f64 	%fd300, %fd299, 0d3BF921FB54442D19;
	cvt.rn.f32.f64 	%f3612, %fd300;
	neg.f32 	%f3613, %f3612;
	setp.lt.s32 	%p1198, %r5922, 0;
	selp.f32 	%f4653, %f3613, %f3612, %p1198;
	bra.uni 	$L__BB0_1201;
$L__BB0_1200:
	mov.f32 	%f3614, 0f00000000;
	mul.rn.f32 	%f4653, %f742, %f3614;
	mov.b32 	%r7605, 0;
$L__BB0_1201:
	add.s32 	%r5927, %r7605, 1;
	mul.rn.f32 	%f3615, %f4653, %f4653;
	and.b32  	%r5928, %r7605, 1;
	setp.eq.b32 	%p1199, %r5928, 1;
	selp.f32 	%f3616, %f4653, 0f3F800000, %p1199;
	fma.rn.f32 	%f3617, %f3615, %f3616, 0f00000000;
	fma.rn.f32 	%f3618, %f3615, 0f37CBAC00, 0fBAB607ED;
	selp.f32 	%f3619, 0fB94D4153, %f3618, %p1199;
	selp.f32 	%f3620, 0f3C0885E4, 0f3D2AAABB, %p1199;
	fma.rn.f32 	%f3621, %f3619, %f3615, %f3620;
	selp.f32 	%f3622, 0fBE2AAAA8, 0fBEFFFFFF, %p1199;
	fma.rn.f32 	%f3623, %f3621, %f3615, %f3622;
	fma.rn.f32 	%f3624, %f3623, %f3617, %f3616;
	and.b32  	%r5929, %r5927, 2;
	setp.eq.s32 	%p1200, %r5929, 0;
	mov.f32 	%f3625, 0f00000000;
	sub.f32 	%f3626, %f3625, %f3624;
	selp.f32 	%f3627, %f3624, %f3626, %p1200;
	fma.rn.f32 	%f752, %f748, %f3627, %f742;
	mul.f32 	%f3628, %f752, 0f3F22F983;
	cvt.rni.s32.f32 	%r7613, %f3628;
	cvt.rn.f32.s32 	%f3629, %r7613;
	fma.rn.f32 	%f3630, %f3629, 0fBFC90FDA, %f752;
	fma.rn.f32 	%f3631, %f3629, 0fB3A22168, %f3630;
	fma.rn.f32 	%f4655, %f3629, 0fA7C234C5, %f3631;
	abs.f32 	%f754, %f752;
	setp.ltu.f32 	%p1201, %f754, 0f47CE4780;
	mov.u32 	%r7609, %r7613;
	mov.f32 	%f4654, %f4655;
	@%p1201 bra 	$L__BB0_1209;
	setp.eq.f32 	%p1202, %f754, 0f7F800000;
	@%p1202 bra 	$L__BB0_1208;
	mov.b32 	%r2028, %f752;
	shl.b32 	%r5931, %r2028, 8;
	or.b32  	%r2029, %r5931, -2147483648;
	mov.b64 	%rd2958, 0;
	mov.b32 	%r7606, 0;
$L__BB0_1204:
	.pragma "nounroll";
	mul.wide.u32 	%rd2257, %r7606, 4;
	mov.u64 	%rd2258, __cudart_i2opi_f;
	add.s64 	%rd2259, %rd2258, %rd2257;
	ld.global.nc.u32 	%r5932, [%rd2259];
	mad.wide.u32 	%rd2260, %r5932, %r2029, %rd2958;
	shr.u64 	%rd2958, %rd2260, 32;
	add.s64 	%rd2261, %rd2, %rd2257;
	st.local.u32 	[%rd2261], %rd2260;
	add.s32 	%r7606, %r7606, 1;
	setp.ne.s32 	%p1203, %r7606, 6;
	@%p1203 bra 	$L__BB0_1204;
	shr.u32 	%r5933, %r2028, 23;
	st.local.u32 	[%rd2+24], %rd2958;
	and.b32  	%r2032, %r5933, 31;
	and.b32  	%r5934, %r5933, 224;
	add.s32 	%r5935, %r5934, -128;
	shr.u32 	%r5936, %r5935, 5;
	mul.wide.u32 	%rd2262, %r5936, 4;
	sub.s64 	%rd459, %rd2, %rd2262;
	ld.local.u32 	%r7607, [%rd459+24];
	ld.local.u32 	%r7608, [%rd459+20];
	setp.eq.s32 	%p1204, %r2032, 0;
	@%p1204 bra 	$L__BB0_1207;
	shf.l.wrap.b32 	%r7607, %r7608, %r7607, %r2032;
	ld.local.u32 	%r5937, [%rd459+16];
	shf.l.wrap.b32 	%r7608, %r5937, %r7608, %r2032;
$L__BB0_1207:
	shr.u32 	%r5938, %r7607, 30;
	shf.l.wrap.b32 	%r5939, %r7608, %r7607, 2;
	shl.b32 	%r5940, %r7608, 2;
	shr.u32 	%r5941, %r5939, 31;
	add.s32 	%r5942, %r5941, %r5938;
	neg.s32 	%r5943, %r5942;
	setp.lt.s32 	%p1205, %r2028, 0;
	selp.b32 	%r7609, %r5943, %r5942, %p1205;
	xor.b32  	%r5944, %r5939, %r2028;
	shr.s32 	%r5945, %r5939, 31;
	xor.b32  	%r5946, %r5945, %r5939;
	xor.b32  	%r5947, %r5945, %r5940;
	cvt.u64.u32 	%rd2263, %r5946;
	shl.b64 	%rd2264, %rd2263, 32;
	cvt.u64.u32 	%rd2265, %r5947;
	or.b64  	%rd2266, %rd2264, %rd2265;
	cvt.rn.f64.s64 	%fd301, %rd2266;
	mul.f64 	%fd302, %fd301, 0d3BF921FB54442D19;
	cvt.rn.f32.f64 	%f3632, %fd302;
	neg.f32 	%f3633, %f3632;
	setp.lt.s32 	%p1206, %r5944, 0;
	selp.f32 	%f4654, %f3633, %f3632, %p1206;
	bra.uni 	$L__BB0_1209;
$L__BB0_1208:
	mov.f32 	%f3634, 0f00000000;
	mul.rn.f32 	%f4654, %f752, %f3634;
	mov.b32 	%r7609, 0;
$L__BB0_1209:
	setp.ltu.f32 	%p1207, %f754, 0f47CE4780;
	mul.rn.f32 	%f3635, %f4654, %f4654;
	and.b32  	%r5949, %r7609, 1;
	setp.eq.b32 	%p1208, %r5949, 1;
	selp.f32 	%f3636, 0f3F800000, %f4654, %p1208;
	fma.rn.f32 	%f3637, %f3635, %f3636, 0f00000000;
	fma.rn.f32 	%f3638, %f3635, 0f37CBAC00, 0fBAB607ED;
	selp.f32 	%f3639, %f3638, 0fB94D4153, %p1208;
	selp.f32 	%f3640, 0f3D2AAABB, 0f3C0885E4, %p1208;
	fma.rn.f32 	%f3641, %f3639, %f3635, %f3640;
	selp.f32 	%f3642, 0fBEFFFFFF, 0fBE2AAAA8, %p1208;
	fma.rn.f32 	%f3643, %f3641, %f3635, %f3642;
	fma.rn.f32 	%f3644, %f3643, %f3637, %f3636;
	and.b32  	%r5950, %r7609, 2;
	setp.eq.s32 	%p1209, %r5950, 0;
	mov.f32 	%f3645, 0f00000000;
	sub.f32 	%f3646, %f3645, %f3644;
	selp.f32 	%f758, %f3644, %f3646, %p1209;
	@%p1207 bra 	$L__BB0_1217;
	setp.eq.f32 	%p1210, %f754, 0f7F800000;
	@%p1210 bra 	$L__BB0_1216;
	mov.b32 	%r2041, %f752;
	shl.b32 	%r5952, %r2041, 8;
	or.b32  	%r2042, %r5952, -2147483648;
	mov.b64 	%rd2959, 0;
	mov.b32 	%r7610, 0;
$L__BB0_1212:
	.pragma "nounroll";
	mul.wide.u32 	%rd2268, %r7610, 4;
	mov.u64 	%rd2269, __cudart_i2opi_f;
	add.s64 	%rd2270, %rd2269, %rd2268;
	ld.global.nc.u32 	%r5953, [%rd2270];
	mad.wide.u32 	%rd2271, %r5953, %r2042, %rd2959;
	shr.u64 	%rd2959, %rd2271, 32;
	add.s64 	%rd2272, %rd1, %rd2268;
	st.local.u32 	[%rd2272], %rd2271;
	add.s32 	%r7610, %r7610, 1;
	setp.ne.s32 	%p1211, %r7610, 6;
	@%p1211 bra 	$L__BB0_1212;
	shr.u32 	%r5954, %r2041, 23;
	st.local.u32 	[%rd1+24], %rd2959;
	and.b32  	%r2045, %r5954, 31;
	and.b32  	%r5955, %r5954, 224;
	add.s32 	%r5956, %r5955, -128;
	shr.u32 	%r5957, %r5956, 5;
	mul.wide.u32 	%rd2273, %r5957, 4;
	sub.s64 	%rd462, %rd1, %rd2273;
	ld.local.u32 	%r7611, [%rd462+24];
	ld.local.u32 	%r7612, [%rd462+20];
	setp.eq.s32 	%p1212, %r2045, 0;
	@%p1212 bra 	$L__BB0_1215;
	shf.l.wrap.b32 	%r7611, %r7612, %r7611, %r2045;
	ld.local.u32 	%r5958, [%rd462+16];
	shf.l.wrap.b32 	%r7612, %r5958, %r7612, %r2045;
$L__BB0_1215:
	shr.u32 	%r5959, %r7611, 30;
	shf.l.wrap.b32 	%r5960, %r7612, %r7611, 2;
	shl.b32 	%r5961, %r7612, 2;
	shr.u32 	%r5962, %r5960, 31;
	add.s32 	%r5963, %r5962, %r5959;
	neg.s32 	%r5964, %r5963;
	setp.lt.s32 	%p1213, %r2041, 0;
	selp.b32 	%r7613, %r5964, %r5963, %p1213;
	xor.b32  	%r5965, %r5960, %r2041;
	shr.s32 	%r5966, %r5960, 31;
	xor.b32  	%r5967, %r5966, %r5960;
	xor.b32  	%r5968, %r5966, %r5961;
	cvt.u64.u32 	%rd2274, %r5967;
	shl.b64 	%rd2275, %rd2274, 32;
	cvt.u64.u32 	%rd2276, %r5968;
	or.b64  	%rd2277, %rd2275, %rd2276;
	cvt.rn.f64.s64 	%fd303, %rd2277;
	mul.f64 	%fd304, %fd303, 0d3BF921FB54442D19;
	cvt.rn.f32.f64 	%f3647, %fd304;
	neg.f32 	%f3648, %f3647;
	setp.lt.s32 	%p1214, %r5965, 0;
	selp.f32 	%f4655, %f3648, %f3647, %p1214;
	bra.uni 	$L__BB0_1217;
$L__BB0_1216:
	mov.f32 	%f3649, 0f00000000;
	mul.rn.f32 	%f4655, %f752, %f3649;
	mov.b32 	%r7613, 0;
$L__BB0_1217:
	add.s32 	%r5970, %r7613, 1;
	mul.rn.f32 	%f3650, %f4655, %f4655;
	and.b32  	%r5971, %r7613, 1;
	setp.eq.b32 	%p1215, %r5971, 1;
	selp.f32 	%f3651, %f4655, 0f3F800000, %p1215;
	fma.rn.f32 	%f3652, %f3650, %f3651, 0f00000000;
	fma.rn.f32 	%f3653, %f3650, 0f37CBAC00, 0fBAB607ED;
	selp.f32 	%f3654, 0fB94D4153, %f3653, %p1215;
	selp.f32 	%f3655, 0f3C0885E4, 0f3D2AAABB, %p1215;
	fma.rn.f32 	%f3656, %f3654, %f3650, %f3655;
	selp.f32 	%f3657, 0fBE2AAAA8, 0fBEFFFFFF, %p1215;
	fma.rn.f32 	%f3658, %f3656, %f3650, %f3657;
	fma.rn.f32 	%f3659, %f3658, %f3652, %f3651;
	and.b32  	%r5972, %r5970, 2;
	setp.eq.s32 	%p1216, %r5972, 0;
	mov.f32 	%f3660, 0f00000000;
	sub.f32 	%f3661, %f3660, %f3659;
	selp.f32 	%f3662, %f3659, %f3661, %p1216;
	fma.rn.f32 	%f762, %f758, %f3662, %f752;
	mul.f32 	%f3663, %f762, 0f3F22F983;
	cvt.rni.s32.f32 	%r7621, %f3663;
	cvt.rn.f32.s32 	%f3664, %r7621;
	fma.rn.f32 	%f3665, %f3664, 0fBFC90FDA, %f762;
	fma.rn.f32 	%f3666, %f3664, 0fB3A22168, %f3665;
	fma.rn.f32 	%f4657, %f3664, 0fA7C234C5, %f3666;
	abs.f32 	%f764, %f762;
	setp.ltu.f32 	%p1217, %f764, 0f47CE4780;
	mov.u32 	%r7617, %r7621;
	mov.f32 	%f4656, %f4657;
	@%p1217 bra 	$L__BB0_1225;
	setp.eq.f32 	%p1218, %f764, 0f7F800000;
	@%p1218 bra 	$L__BB0_1224;
	mov.b32 	%r2055, %f762;
	shl.b32 	%r5974, %r2055, 8;
	or.b32  	%r2056, %r5974, -2147483648;
	mov.b64 	%rd2960, 0;
	mov.b32 	%r7614, 0;
$L__BB0_1220:
	.pragma "nounroll";
	mul.wide.u32 	%rd2279, %r7614, 4;
	mov.u64 	%rd2280, __cudart_i2opi_f;
	add.s64 	%rd2281, %rd2280, %rd2279;
	ld.global.nc.u32 	%r5975, [%rd2281];
	mad.wide.u32 	%rd2282, %r5975, %r2056, %rd2960;
	shr.u64 	%rd2960, %rd2282, 32;
	add.s64 	%rd2283, %rd2, %rd2279;
	st.local.u32 	[%rd2283], %rd2282;
	add.s32 	%r7614, %r7614, 1;
	setp.ne.s32 	%p1219, %r7614, 6;
	@%p1219 bra 	$L__BB0_1220;
	shr.u32 	%r5976, %r2055, 23;
	st.local.u32 	[%rd2+24], %rd2960;
	and.b32  	%r2059, %r5976, 31;
	and.b32  	%r5977, %r5976, 224;
	add.s32 	%r5978, %r5977, -128;
	shr.u32 	%r5979, %r5978, 5;
	mul.wide.u32 	%rd2284, %r5979, 4;
	sub.s64 	%rd465, %rd2, %rd2284;
	ld.local.u32 	%r7615, [%rd465+24];
	ld.local.u32 	%r7616, [%rd465+20];
	setp.eq.s32 	%p1220, %r2059, 0;
	@%p1220 bra 	$L__BB0_1223;
	shf.l.wrap.b32 	%r7615, %r7616, %r7615, %r2059;
	ld.local.u32 	%r5980, [%rd465+16];
	shf.l.wrap.b32 	%r7616, %r5980, %r7616, %r2059;
$L__BB0_1223:
	shr.u32 	%r5981, %r7615, 30;
	shf.l.wrap.b32 	%r5982, %r7616, %r7615, 2;
	shl.b32 	%r5983, %r7616, 2;
	shr.u32 	%r5984, %r5982, 31;
	add.s32 	%r5985, %r5984, %r5981;
	neg.s32 	%r5986, %r5985;
	setp.lt.s32 	%p1221, %r2055, 0;
	selp.b32 	%r7617, %r5986, %r5985, %p1221;
	xor.b32  	%r5987, %r5982, %r2055;
	shr.s32 	%r5988, %r5982, 31;
	xor.b32  	%r5989, %r5988, %r5982;
	xor.b32  	%r5990, %r5988, %r5983;
	cvt.u64.u32 	%rd2285, %r5989;
	shl.b64 	%rd2286, %rd2285, 32;
	cvt.u64.u32 	%rd2287, %r5990;
	or.b64  	%rd2288, %rd2286, %rd2287;
	cvt.rn.f64.s64 	%fd305, %rd2288;
	mul.f64 	%fd306, %fd305, 0d3BF921FB54442D19;
	cvt.rn.f32.f64 	%f3667, %fd306;
	neg.f32 	%f3668, %f3667;
	setp.lt.s32 	%p1222, %r5987, 0;
	selp.f32 	%f4656, %f3668, %f3667, %p1222;
	bra.uni 	$L__BB0_1225;
$L__BB0_1224:
	mov.f32 	%f3669, 0f00000000;
	mul.rn.f32 	%f4656, %f762, %f3669;
	mov.b32 	%r7617, 0;
$L__BB0_1225:
	setp.ltu.f32 	%p1223, %f764, 0f47CE4780;
	mul.rn.f32 	%f3670, %f4656, %f4656;
	and.b32  	%r5992, %r7617, 1;
	setp.eq.b32 	%p1224, %r5992, 1;
	selp.f32 	%f3671, 0f3F800000, %f4656, %p1224;
	fma.rn.f32 	%f3672, %f3670, %f3671, 0f00000000;
	fma.rn.f32 	%f3673, %f3670, 0f37CBAC00, 0fBAB607ED;
	selp.f32 	%f3674, %f3673, 0fB94D4153, %p1224;
	selp.f32 	%f3675, 0f3D2AAABB, 0f3C0885E4, %p1224;
	fma.rn.f32 	%f3676, %f3674, %f3670, %f3675;
	selp.f32 	%f3677, 0fBEFFFFFF, 0fBE2AAAA8, %p1224;
	fma.rn.f32 	%f3678, %f3676, %f3670, %f3677;
	fma.rn.f32 	%f3679, %f3678, %f3672, %f3671;
	and.b32  	%r5993, %r7617, 2;
	setp.eq.s32 	%p1225, %r5993, 0;
	mov.f32 	%f3680, 0f00000000;
	sub.f32 	%f3681, %f3680, %f3679;
	selp.f32 	%f768, %f3679, %f3681, %p1225;
	@%p1223 bra 	$L__BB0_1233;
	setp.eq.f32 	%p1226, %f764, 0f7F800000;
	@%p1226 bra 	$L__BB0_1232;
	mov.b32 	%r2068, %f762;
	shl.b32 	%r5995, %r2068, 8;
	or.b32  	%r2069, %r5995, -2147483648;
	mov.b64 	%rd2961, 0;
	mov.b32 	%r7618, 0;
$L__BB0_1228:
	.pragma "nounroll";
	mul.wide.u32 	%rd2290, %r7618, 4;
	mov.u64 	%rd2291, __cudart_i2opi_f;
	add.s64 	%rd2292, %rd2291, %rd2290;
	ld.global.nc.u32 	%r5996, [%rd2292];
	mad.wide.u32 	%rd2293, %r5996, %r2069, %rd2961;
	shr.u64 	%rd2961, %rd2293, 32;
	add.s64 	%rd2294, %rd1, %rd2290;
	st.local.u32 	[%rd2294], %rd2293;
	add.s32 	%r7618, %r7618, 1;
	setp.ne.s32 	%p1227, %r7618, 6;
	@%p1227 bra 	$L__BB0_1228;
	shr.u32 	%r5997, %r2068, 23;
	st.local.u32 	[%rd1+24], %rd2961;
	and.b32  	%r2072, %r5997, 31;
	and.b32  	%r5998, %r5997, 224;
	add.s32 	%r5999, %r5998, -128;
	shr.u32 	%r6000, %r5999, 5;
	mul.wide.u32 	%rd2295, %r6000, 4;
	sub.s64 	%rd468, %rd1, %rd2295;
	ld.local.u32 	%r7619, [%rd468+24];
	ld.local.u32 	%r7620, [%rd468+20];
	setp.eq.s32 	%p1228, %r2072, 0;
	@%p1228 bra 	$L__BB0_1231;
	shf.l.wrap.b32 	%r7619, %r7620, %r7619, %r2072;
	ld.local.u32 	%r6001, [%rd468+16];
	shf.l.wrap.b32 	%r7620, %r6001, %r7620, %r2072;
$L__BB0_1231:
	shr.u32 	%r6002, %r7619, 30;
	shf.l.wrap.b32 	%r6003, %r7620, %r7619, 2;
	shl.b32 	%r6004, %r7620, 2;
	shr.u32 	%r6005, %r6003, 31;
	add.s32 	%r6006, %r6005, %r6002;
	neg.s32 	%r6007, %r6006;
	setp.lt.s32 	%p1229, %r2068, 0;
	selp.b32 	%r7621, %r6007, %r6006, %p1229;
	xor.b32  	%r6008, %r6003, %r2068;
	shr.s32 	%r6009, %r6003, 31;
	xor.b32  	%r6010, %r6009, %r6003;
	xor.b32  	%r6011, %r6009, %r6004;
	cvt.u64.u32 	%rd2296, %r6010;
	shl.b64 	%rd2297, %rd2296, 32;
	cvt.u64.u32 	%rd2298, %r6011;
	or.b64  	%rd2299, %rd2297, %rd2298;
	cvt.rn.f64.s64 	%fd307, %rd2299;
	mul.f64 	%fd308, %fd307, 0d3BF921FB54442D19;
	cvt.rn.f32.f64 	%f3682, %fd308;
	neg.f32 	%f3683, %f3682;
	setp.lt.s32 	%p1230, %r6008, 0;
	selp.f32 	%f4657, %f3683, %f3682, %p1230;
	bra.uni 	$L__BB0_1233;
$L__BB0_1232:
	mov.f32 	%f3684, 0f00000000;
	mul.rn.f32 	%f4657, %f762, %f3684;
	mov.b32 	%r7621, 0;
$L__BB0_1233:
	add.s32 	%r6013, %r7621, 1;
	mul.rn.f32 	%f3685, %f4657, %f4657;
	and.b32  	%r6014, %r7621, 1;
	setp.eq.b32 	%p1231, %r6014, 1;
	selp.f32 	%f3686, %f4657, 0f3F800000, %p1231;
	fma.rn.f32 	%f3687, %f3685, %f3686, 0f00000000;
	fma.rn.f32 	%f3688, %f3685, 0f37CBAC00, 0fBAB607ED;
	selp.f32 	%f3689, 0fB94D4153, %f3688, %p1231;
	selp.f32 	%f3690, 0f3C0885E4, 0f3D2AAABB, %p1231;
	fma.rn.f32 	%f3691, %f3689, %f3685, %f3690;
	selp.f32 	%f3692, 0fBE2AAAA8, 0fBEFFFFFF, %p1231;
	fma.rn.f32 	%f3693, %f3691, %f3685, %f3692;
	fma.rn.f32 	%f3694, %f3693, %f3687, %f3686;
	and.b32  	%r6015, %r6013, 2;
	setp.eq.s32 	%p1232, %r6015, 0;
	mov.f32 	%f3695, 0f00000000;
	sub.f32 	%f3696, %f3695, %f3694;
	selp.f32 	%f3697, %f3694, %f3696, %p1232;
	fma.rn.f32 	%f772, %f768, %f3697, %f762;
	mul.f32 	%f3698, %f772, 0f3F22F983;
	cvt.rni.s32.f32 	%r7629, %f3698;
	cvt.rn.f32.s32 	%f3699, %r7629;
	fma.rn.f32 	%f3700, %f3699, 0fBFC90FDA, %f772;
	fma.rn.f32 	%f3701, %f3699, 0fB3A22168, %f3700;
	fma.rn.f32 	%f4659, %f3699, 0fA7C234C5, %f3701;
	abs.f32 	%f774, %f772;
	setp.ltu.f32 	%p1233, %f774, 0f47CE4780;
	mov.u32 	%r7625, %r7629;
	mov.f32 	%f4658, %f4659;
	@%p1233 bra 	$L__BB0_1241;
	setp.eq.f32 	%p1234, %f774, 0f7F800000;
	@%p1234 bra 	$L__BB0_1240;
	mov.b32 	%r2082, %f772;
	shl.b32 	%r6017, %r2082, 8;
	or.b32  	%r2083, %r6017, -2147483648;
	mov.b64 	%rd2962, 0;
	mov.b32 	%r7622, 0;
$L__BB0_1236:
	.pragma "nounroll";
	mul.wide.u32 	%rd2301, %r7622, 4;
	mov.u64 	%rd2302, __cudart_i2opi_f;
	add.s64 	%rd2303, %rd2302, %rd2301;
	ld.global.nc.u32 	%r6018, [%rd2303];
	mad.wide.u32 	%rd2304, %r6018, %r2083, %rd2962;
	shr.u64 	%rd2962, %rd2304, 32;
	add.s64 	%rd2305, %rd2, %rd2301;
	st.local.u32 	[%rd2305], %rd2304;
	add.s32 	%r7622, %r7622, 1;
	setp.ne.s32 	%p1235, %r7622, 6;
	@%p1235 bra 	$L__BB0_1236;
	shr.u32 	%r6019, %r2082, 23;
	st.local.u32 	[%rd2+24], %rd2962;
	and.b32  	%r2086, %r6019, 31;
	and.b32  	%r6020, %r6019, 224;
	add.s32 	%r6021, %r6020, -128;
	shr.u32 	%r6022, %r6021, 5;
	mul.wide.u32 	%rd2306, %r6022, 4;
	sub.s64 	%rd471, %rd2, %rd2306;
	ld.local.u32 	%r7623, [%rd471+24];
	ld.local.u32 	%r7624, [%rd471+20];
	setp.eq.s32 	%p1236, %r2086, 0;
	@%p1236 bra 	$L__BB0_1239;
	shf.l.wrap.b32 	%r7623, %r7624, %r7623, %r2086;
	ld.local.u32 	%r6023, [%rd471+16];
	shf.l.wrap.b32 	%r7624, %r6023, %r7624, %r2086;
$L__BB0_1239:
	shr.u32 	%r6024, %r7623, 30;
	shf.l.wrap.b32 	%r6025, %r7624, %r7623, 2;
	shl.b32 	%r6026, %r7624, 2;
	shr.u32 	%r6027, %r6025, 31;
	add.s32 	%r6028, %r6027, %r6024;
	neg.s32 	%r6029, %r6028;
	setp.lt.s32 	%p1237, %r2082, 0;
	selp.b32 	%r7625, %r6029, %r6028, %p1237;
	xor.b32  	%r6030, %r6025, %r2082;
	shr.s32 	%r6031, %r6025, 31;
	xor.b32  	%r6032, %r6031, %r6025;
	xor.b32  	%r6033, %r6031, %r6026;
	cvt.u64.u32 	%rd2307, %r6032;
	shl.b64 	%rd2308, %rd2307, 32;
	cvt.u64.u32 	%rd2309, %r6033;
	or.b64  	%rd2310, %rd2308, %rd2309;
	cvt.rn.f64.s64 	%fd309, %rd2310;
	mul.f64 	%fd310, %fd309, 0d3BF921FB54442D19;
	cvt.rn.f32.f64 	%f3702, %fd310;
	neg.f32 	%f3703, %f3702;
	setp.lt.s32 	%p1238, %r6030, 0;
	selp.f32 	%f4658, %f3703, %f3702, %p1238;
	bra.uni 	$L__BB0_1241;
$L__BB0_1240:
	mov.f32 	%f3704, 0f00000000;
	mul.rn.f32 	%f4658, %f772, %f3704;
	mov.b32 	%r7625, 0;
$L__BB0_1241:
	setp.ltu.f32 	%p1239, %f774, 0f47CE4780;
	mul.rn.f32 	%f3705, %f4658, %f4658;
	and.b32  	%r6035, %r7625, 1;
	setp.eq.b32 	%p1240, %r6035, 1;
	selp.f32 	%f3706, 0f3F800000, %f4658, %p1240;
	fma.rn.f32 	%f3707, %f3705, %f3706, 0f00000000;
	fma.rn.f32 	%f3708, %f3705, 0f37CBAC00, 0fBAB607ED;
	selp.f32 	%f3709, %f3708, 0fB94D4153, %p1240;
	selp.f32 	%f3710, 0f3D2AAABB, 0f3C0885E4, %p1240;
	fma.rn.f32 	%f3711, %f3709, %f3705, %f3710;
	selp.f32 	%f3712, 0fBEFFFFFF, 0fBE2AAAA8, %p1240;
	fma.rn.f32 	%f3713, %f3711, %f3705, %f3712;
	fma.rn.f32 	%f3714, %f3713, %f3707, %f3706;
	and.b32  	%r6036, %r7625, 2;
	setp.eq.s32 	%p1241, %r6036, 0;
	mov.f32 	%f3715, 0f00000000;
	sub.f32 	%f3716, %f3715, %f3714;
	selp.f32 	%f778, %f3714, %f3716, %p1241;
	@%p1239 bra 	$L__BB0_1249;
	setp.eq.f32 	%p1242, %f774, 0f7F800000;
	@%p1242 bra 	$L__BB0_1248;
	mov.b32 	%r2095, %f772;
	shl.b32 	%r6038, %r2095, 8;
	or.b32  	%r2096, %r6038, -2147483648;
	mov.b64 	%rd2963, 0;
	mov.b32 	%r7626, 0;
$L__BB0_1244:
	.pragma "nounroll";
	mul.wide.u32 	%rd2312, %r7626, 4;
	mov.u64 	%rd2313, __cudart_i2opi_f;
	add.s64 	%rd2314, %rd2313, %rd2312;
	ld.global.nc.u32 	%r6039, [%rd2314];
	mad.wide.u32 	%rd2315, %r6039, %r2096, %rd2963;
	shr.u64 	%rd2963, %rd2315, 32;
	add.s64 	%rd2316, %rd1, %rd2312;
	st.local.u32 	[%rd2316], %rd2315;
	add.s32 	%r7626, %r7626, 1;
	setp.ne.s32 	%p1243, %r7626, 6;
	@%p1243 bra 	$L__BB0_1244;
	shr.u32 	%r6040, %r2095, 23;
	st.local.u32 	[%rd1+24], %rd2963;
	and.b32  	%r2099, %r6040, 31;
	and.b32  	%r6041, %r6040, 224;
	add.s32 	%r6042, %r6041, -128;
	shr.u32 	%r6043, %r6042, 5;
	mul.wide.u32 	%rd2317, %r6043, 4;
	sub.s64 	%rd474, %rd1, %rd2317;
	ld.local.u32 	%r7627, [%rd474+24];
	ld.local.u32 	%r7628, [%rd474+20];
	setp.eq.s32 	%p1244, %r2099, 0;
	@%p1244 bra 	$L__BB0_1247;
	shf.l.wrap.b32 	%r7627, %r7628, %r7627, %r2099;
	ld.local.u32 	%r6044, [%rd474+16];
	shf.l.wrap.b32 	%r7628, %r6044, %r7628, %r2099;
$L__BB0_1247:
	shr.u32 	%r6045, %r7627, 30;
	shf.l.wrap.b32 	%r6046, %r7628, %r7627, 2;
	shl.b32 	%r6047, %r7628, 2;
	shr.u32 	%r6048, %r6046, 31;
	add.s32 	%r6049, %r6048, %r6045;
	neg.s32 	%r6050, %r6049;
	setp.lt.s32 	%p1245, %r2095, 0;
	selp.b32 	%r7629, %r6050, %r6049, %p1245;
	xor.b32  	%r6051, %r6046, %r2095;
	shr.s32 	%r6052, %r6046, 31;
	xor.b32  	%r6053, %r6052, %r6046;
	xor.b32  	%r6054, %r6052, %r6047;
	cvt.u64.u32 	%rd2318, %r6053;
	shl.b64 	%rd2319, %rd2318, 32;
	cvt.u64.u32 	%rd2320, %r6054;
	or.b64  	%rd2321, %rd2319, %rd2320;
	cvt.rn.f64.s64 	%fd311, %rd2321;
	mul.f64 	%fd312, %fd311, 0d3BF921FB54442D19;
	cvt.rn.f32.f64 	%f3717, %fd312;
	neg.f32 	%f3718, %f3717;
	setp.lt.s32 	%p1246, %r6051, 0;
	selp.f32 	%f4659, %f3718, %f3717, %p1246;
	bra.uni 	$L__BB0_1249;
$L__BB0_1248:
	mov.f32 	%f3719, 0f00000000;
	mul.rn.f32 	%f4659, %f772, %f3719;
	mov.b32 	%r7629, 0;
$L__BB0_1249:
	add.s32 	%r6056, %r7629, 1;
	mul.rn.f32 	%f3720, %f4659, %f4659;
	and.b32  	%r6057, %r7629, 1;
	setp.eq.b32 	%p1247, %r6057, 1;
	selp.f32 	%f3721, %f4659, 0f3F800000, %p1247;
	fma.rn.f32 	%f3722, %f3720, %f3721, 0f00000000;
	fma.rn.f32 	%f3723, %f3720, 0f37CBAC00, 0fBAB607ED;
	selp.f32 	%f3724, 0fB94D4153, %f3723, %p1247;
	selp.f32 	%f3725, 0f3C0885E4, 0f3D2AAABB, %p1247;
	fma.rn.f32 	%f3726, %f3724, %f3720, %f3725;
	selp.f32 	%f3727, 0fBE2AAAA8, 0fBEFFFFFF, %p1247;
	fma.rn.f32 	%f3728, %f3726, %f3720, %f3727;
	fma.rn.f32 	%f3729, %f3728, %f3722, %f3721;
	and.b32  	%r6058, %r6056, 2;
	setp.eq.s32 	%p1248, %r6058, 0;
	mov.f32 	%f3730, 0f00000000;
	sub.f32 	%f3731, %f3730, %f3729;
	selp.f32 	%f3732, %f3729, %f3731, %p1248;
	fma.rn.f32 	%f782, %f778, %f3732, %f772;
	mul.f32 	%f3733, %f782, 0f3F22F983;
	cvt.rni.s32.f32 	%r7637, %f3733;
	cvt.rn.f32.s32 	%f3734, %r7637;
	fma.rn.f32 	%f3735, %f3734, 0fBFC90FDA, %f782;
	fma.rn.f32 	%f3736, %f3734, 0fB3A22168, %f3735;
	fma.rn.f32 	%f4661, %f3734, 0fA7C234C5, %f3736;
	abs.f32 	%f784, %f782;
	setp.ltu.f32 	%p1249, %f784, 0f47CE4780;
	mov.u32 	%r7633, %r7637;
	mov.f32 	%f4660, %f4661;
	@%p1249 bra 	$L__BB0_1257;
	setp.eq.f32 	%p1250, %f784, 0f7F800000;
	@%p1250 bra 	$L__BB0_1256;
	mov.b32 	%r2109, %f782;
	shl.b32 	%r6060, %r2109, 8;
	or.b32  	%r2110, %r6060, -2147483648;
	mov.b64 	%rd2964, 0;
	mov.b32 	%r7630, 0;
$L__BB0_1252:
	.pragma "nounroll";
	mul.wide.u32 	%rd2323, %r7630, 4;
	mov.u64 	%rd2324, __cudart_i2opi_f;
	add.s64 	%rd2325, %rd2324, %rd2323;
	ld.global.nc.u32 	%r6061, [%rd2325];
	mad.wide.u32 	%rd2326, %r6061, %r2110, %rd2964;
	shr.u64 	%rd2964, %rd2326, 32;
	add.s64 	%rd2327, %rd2, %rd2323;
	st.local.u32 	[%rd2327], %rd2326;
	add.s32 	%r7630, %r7630, 1;
	setp.ne.s32 	%p1251, %r7630, 6;
	@%p1251 bra 	$L__BB0_1252;
	shr.u32 	%r6062, %r2109, 23;
	st.local.u32 	[%rd2+24], %rd2964;
	and.b32  	%r2113, %r6062, 31;
	and.b32  	%r6063, %r6062, 224;
	add.s32 	%r6064, %r6063, -128;
	shr.u32 	%r6065, %r6064, 5;
	mul.wide.u32 	%rd2328, %r6065, 4;
	sub.s64 	%rd477, %rd2, %rd2328;
	ld.local.u32 	%r7631, [%rd477+24];
	ld.local.u32 	%r7632, [%rd477+20];
	setp.eq.s32 	%p1252, %r2113, 0;
	@%p1252 bra 	$L__BB0_1255;
	shf.l.wrap.b32 	%r7631, %r7632, %r7631, %r2113;
	ld.local.u32 	%r6066, [%rd477+16];
	shf.l.wrap.b32 	%r7632, %r6066, %r7632, %r2113;
$L__BB0_1255:
	shr.u32 	%r6067, %r7631, 30;
	shf.l.wrap.b32 	%r6068, %r7632, %r7631, 2;
	shl.b32 	%r6069, %r7632, 2;
	shr.u32 	%r6070, %r6068, 31;
	add.s32 	%r6071, %r6070, %r6067;
	neg.s32 	%r6072, %r6071;
	setp.lt.s32 	%p1253, %r2109, 0;
	selp.b32 	%r7633, %r6072, %r6071, %p1253;
	xor.b32  	%r6073, %r6068, %r2109;
	shr.s32 	%r6074, %r6068, 31;
	xor.b32  	%r6075, %r6074, %r6068;
	xor.b32  	%r6076, %r6074, %r6069;
	cvt.u64.u32 	%rd2329, %r6075;
	shl.b64 	%rd2330, %rd2329, 32;
	cvt.u64.u32 	%rd2331, %r6076;
	or.b64  	%rd2332, %rd2330, %rd2331;
	cvt.rn.f64.s64 	%fd313, %rd2332;
	mul.f64 	%fd314, %fd313, 0d3BF921FB54442D19;
	cvt.rn.f32.f64 	%f3737, %fd314;
	neg.f32 	%f3738, %f3737;
	setp.lt.s32 	%p1254, %r6073, 0;
	selp.f32 	%f4660, %f3738, %f3737, %p1254;
	bra.uni 	$L__BB0_1257;
$L__BB0_1256:
	mov.f32 	%f3739, 0f00000000;
	mul.rn.f32 	%f4660, %f782, %f3739;
	mov.b32 	%r7633, 0;
$L__BB0_1257:
	setp.ltu.f32 	%p1255, %f784, 0f47CE4780;
	mul.rn.f32 	%f3740, %f4660, %f4660;
	and.b32  	%r6078, %r7633, 1;
	setp.eq.b32 	%p1256, %r6078, 1;
	selp.f32 	%f3741, 0f3F800000, %f4660, %p1256;
	fma.rn.f32 	%f3742, %f3740, %f3741, 0f00000000;
	fma.rn.f32 	%f3743, %f3740, 0f37CBAC00, 0fBAB607ED;
	selp.f32 	%f3744, %f3743, 0fB94D4153, %p1256;
	selp.f32 	%f3745, 0f3D2AAABB, 0f3C0885E4, %p1256;
	fma.rn.f32 	%f3746, %f3744, %f3740, %f3745;
	selp.f32 	%f3747, 0fBEFFFFFF, 0fBE2AAAA8, %p1256;
	fma.rn.f32 	%f3748, %f3746, %f3740, %f3747;
	fma.rn.f32 	%f3749, %f3748, %f3742, %f3741;
	and.b32  	%r6079, %r7633, 2;
	setp.eq.s32 	%p1257, %r6079, 0;
	mov.f32 	%f3750, 0f00000000;
	sub.f32 	%f3751, %f3750, %f3749;
	selp.f32 	%f788, %f3749, %f3751, %p1257;
	@%p1255 bra 	$L__BB0_1265;
	setp.eq.f32 	%p1258, %f784, 0f7F800000;
	@%p1258 bra 	$L__BB0_1264;
	mov.b32 	%r2122, %f782;
	shl.b32 	%r6081, %r2122, 8;
	or.b32  	%r2123, %r6081, -2147483648;
	mov.b64 	%rd2965, 0;
	mov.b32 	%r7634, 0;
$L__BB0_1260:
	.pragma "nounroll";
	mul.wide.u32 	%rd2334, %r7634, 4;
	mov.u64 	%rd2335, __cudart_i2opi_f;
	add.s64 	%rd2336, %rd2335, %rd2334;
	ld.global.nc.u32 	%r6082, [%rd2336];
	mad.wide.u32 	%rd2337, %r6082, %r2123, %rd2965;
	shr.u64 	%rd2965, %rd2337, 32;
	add.s64 	%rd2338, %rd1, %rd2334;
	st.local.u32 	[%rd2338], %rd2337;
	add.s32 	%r7634, %r7634, 1;
	setp.ne.s32 	%p1259, %r7634, 6;
	@%p1259 bra 	$L__BB0_1260;
	shr.u32 	%r6083, %r2122, 23;
	st.local.u32 	[%rd1+24], %rd2965;
	and.b32  	%r2126, %r6083, 31;
	and.b32  	%r6084, %r6083, 224;
	add.s32 	%r6085, %r6084, -128;
	shr.u32 	%r6086, %r6085, 5;
	mul.wide.u32 	%rd2339, %r6086, 4;
	sub.s64 	%rd480, %rd1, %rd2339;
	ld.local.u32 	%r7635, [%rd480+24];
	ld.local.u32 	%r7636, [%rd480+20];
	setp.eq.s32 	%p1260, %r2126, 0;
	@%p1260 bra 	$L__BB0_1263;
	shf.l.wrap.b32 	%r7635, %r7636, %r7635, %r2126;
	ld.local.u32 	%r6087, [%rd480+16];
	shf.l.wrap.b32 	%r7636, %r6087, %r7636, %r2126;
$L__BB0_1263:
	shr.u32 	%r6088, %r7635, 30;
	shf.l.wrap.b32 	%r6089, %r7636, %r7635, 2;
	shl.b32 	%r6090, %r7636, 2;
	shr.u32 	%r6091, %r6089, 31;
	add.s32 	%r6092, %r6091, %r6088;
	neg.s32 	%r6093, %r6092;
	setp.lt.s32 	%p1261, %r2122, 0;
	selp.b32 	%r7637, %r6093, %r6092, %p1261;
	xor.b32  	%r6094, %r6089, %r2122;
	shr.s32 	%r6095, %r6089, 31;
	xor.b32  	%r6096, %r6095, %r6089;
	xor.b32  	%r6097, %r6095, %r6090;
	cvt.u64.u32 	%rd2340, %r6096;
	shl.b64 	%rd2341, %rd2340, 32;
	cvt.u64.u32 	%rd2342, %r6097;
	or.b64  	%rd2343, %rd2341, %rd2342;
	cvt.rn.f64.s64 	%fd315, %rd2343;
	mul.f64 	%fd316, %fd315, 0d3BF921FB54442D19;
	cvt.rn.f32.f64 	%f3752, %fd316;
	neg.f32 	%f3753, %f3752;
	setp.lt.s32 	%p1262, %r6094, 0;
	selp.f32 	%f4661, %f3753, %f3752, %p1262;
	bra.uni 	$L__BB0_1265;
$L__BB0_1264:
	mov.f32 	%f3754, 0f00000000;
	mul.rn.f32 	%f4661, %f782, %f3754;
	mov.b32 	%r7637, 0;
$L__BB0_1265:
	add.s32 	%r6099, %r7637, 1;
	mul.rn.f32 	%f3755, %f4661, %f4661;
	and.b32  	%r6100, %r7637, 1;
	setp.eq.b32 	%p1263, %r6100, 1;
	selp.f32 	%f3756, %f4661, 0f3F800000, %p1263;
	fma.rn.f32 	%f3757, %f3755, %f3756, 0f00000000;
	fma.rn.f32 	%f3758, %f3755, 0f37CBAC00, 0fBAB607ED;
	selp.f32 	%f3759, 0fB94D4153, %f3758, %p1263;
	selp.f32 	%f3760, 0f3C0885E4, 0f3D2AAABB, %p1263;
	fma.rn.f32 	%f3761, %f3759, %f3755, %f3760;
	selp.f32 	%f3762, 0fBE2AAAA8, 0fBEFFFFFF, %p1263;
	fma.rn.f32 	%f3763, %f3761, %f3755, %f3762;
	fma.rn.f32 	%f3764, %f3763, %f3757, %f3756;
	and.b32  	%r6101, %r6099, 2;
	setp.eq.s32 	%p1264, %r6101, 0;
	mov.f32 	%f3765, 0f00000000;
	sub.f32 	%f3766, %f3765, %f3764;
	selp.f32 	%f3767, %f3764, %f3766, %p1264;
	fma.rn.f32 	%f792, %f788, %f3767, %f782;
	mul.f32 	%f3768, %f792, 0f3F22F983;
	cvt.rni.s32.f32 	%r7645, %f3768;
	cvt.rn.f32.s32 	%f3769, %r7645;
	fma.rn.f32 	%f3770, %f3769, 0fBFC90FDA, %f792;
	fma.rn.f32 	%f3771, %f3769, 0fB3A22168, %f3770;
	fma.rn.f32 	%f4663, %f3769, 0fA7C234C5, %f3771;
	abs.f32 	%f794, %f792;
	setp.ltu.f32 	%p1265, %f794, 0f47CE4780;
	mov.u32 	%r7641, %r7645;
	mov.f32 	%f4662, %f4663;
	@%p1265 bra 	$L__BB0_1273;
	setp.eq.f32 	%p1266, %f794, 0f7F800000;
	@%p1266 bra 	$L__BB0_1272;
	mov.b32 	%r2136, %f792;
	shl.b32 	%r6103, %r2136, 8;
	or.b32  	%r2137, %r6103, -2147483648;
	mov.b64 	%rd2966, 0;
	mov.b32 	%r7638, 0;
$L__BB0_1268:
	.pragma "nounroll";
	mul.wide.u32 	%rd2345, %r7638, 4;
	mov.u64 	%rd2346, __cudart_i2opi_f;
	add.s64 	%rd2347, %rd2346, %rd2345;
	ld.global.nc.u32 	%r6104, [%rd2347];
	mad.wide.u32 	%rd2348, %r6104, %r2137, %rd2966;
	shr.u64 	%rd2966, %rd2348, 32;
	add.s64 	%rd2349, %rd2, %rd2345;
	st.local.u32 	[%rd2349], %rd2348;
	add.s32 	%r7638, %r7638, 1;
	setp.ne.s32 	%p1267, %r7638, 6;
	@%p1267 bra 	$L__BB0_1268;
	shr.u32 	%r6105, %r2136, 23;
	st.local.u32 	[%rd2+24], %rd2966;
	and.b32  	%r2140, %r6105, 31;
	and.b32  	%r6106, %r6105, 224;
	add.s32 	%r6107, %r6106, -128;
	shr.u32 	%r6108, %r6107, 5;
	mul.wide.u32 	%rd2350, %r6108, 4;
	sub.s64 	%rd483, %rd2, %rd2350;
	ld.local.u32 	%r7639, [%rd483+24];
	ld.local.u32 	%r7640, [%rd483+20];
	setp.eq.s32 	%p1268, %r2140, 0;
	@%p1268 bra 	$L__BB0_1271;
	shf.l.wrap.b32 	%r7639, %r7640, %r7639, %r2140;
	ld.local.u32 	%r6109, [%rd483+16];
	shf.l.wrap.b32 	%r7640, %r6109, %r7640, %r2140;
$L__BB0_1271:
	shr.u32 	%r6110, %r7639, 30;
	shf.l.wrap.b32 	%r6111, %r7640, %r7639, 2;
	shl.b32 	%r6112, %r7640, 2;
	shr.u32 	%r6113, %r6111, 31;
	add.s32 	%r6114, %r6113, %r6110;
	neg.s32 	%r6115, %r6114;
	setp.lt.s32 	%p1269, %r2136, 0;
	selp.b32 	%r7641, %r6115, %r6114, %p1269;
	xor.b32  	%r6116, %r6111, %r2136;
	shr.s32 	%r6117, %r6111, 31;
	xor.b32  	%r6118, %r6117, %r6111;
	xor.b32  	%r6119, %r6117, %r6112;
	cvt.u64.u32 	%rd2351, %r6118;
	shl.b64 	%rd2352, %rd2351, 32;
	cvt.u64.u32 	%rd2353, %r6119;
	or.b64  	%rd2354, %rd2352, %rd2353;
	cvt.rn.f64.s64 	%fd317, %rd2354;
	mul.f64 	%fd318, %fd317, 0d3BF921FB54442D19;
	cvt.rn.f32.f64 	%f3772, %fd318;
	neg.f32 	%f3773, %f3772;
	setp.lt.s32 	%p1270, %r6116, 0;
	selp.f32 	%f4662, %f3773, %f3772, %p1270;
	bra.uni 	$L__BB0_1273;
$L__BB0_1272:
	mov.f32 	%f3774, 0f00000000;
	mul.rn.f32 	%f4662, %f792, %f3774;
	mov.b32 	%r7641, 0;
$L__BB0_1273:
	setp.ltu.f32 	%p1271, %f794, 0f47CE4780;
	mul.rn.f32 	%f3775, %f4662, %f4662;
	and.b32  	%r6121, %r7641, 1;
	setp.eq.b32 	%p1272, %r6121, 1;
	selp.f32 	%f3776, 0f3F800000, %f4662, %p1272;
	fma.rn.f32 	%f3777, %f3775, %f3776, 0f00000000;
	fma.rn.f32 	%f3778, %f3775, 0f37CBAC00, 0fBAB607ED;
	selp.f32 	%f3779, %f3778, 0fB94D4153, %p1272;
	selp.f32 	%f3780, 0f3D2AAABB, 0f3C0885E4, %p1272;
	fma.rn.f32 	%f3781, %f3779, %f3775, %f3780;
	selp.f32 	%f3782, 0fBEFFFFFF, 0fBE2AAAA8, %p1272;
	fma.rn.f32 	%f3783, %f3781, %f3775, %f3782;
	fma.rn.f32 	%f3784, %f3783, %f3777, %f3776;
	and.b32  	%r6122, %r7641, 2;
	setp.eq.s32 	%p1273, %r6122, 0;
	mov.f32 	%f3785, 0f00000000;
	sub.f32 	%f3786, %f3785, %f3784;
	selp.f32 	%f798, %f3784, %f3786, %p1273;
	@%p1271 bra 	$L__BB0_1281;
	setp.eq.f32 	%p1274, %f794, 0f7F800000;
	@%p1274 bra 	$L__BB0_1280;
	mov.b32 	%r2149, %f792;
	shl.b32 	%r6124, %r2149, 8;
	or.b32  	%r2150, %r6124, -2147483648;
	mov.b64 	%rd2967, 0;
	mov.b32 	%r7642, 0;
$L__BB0_1276:
	.pragma "nounroll";
	mul.wide.u32 	%rd2356, %r7642, 4;
	mov.u64 	%rd2357, __cudart_i2opi_f;
	add.s64 	%rd2358, %rd2357, %rd2356;
	ld.global.nc.u32 	%r6125, [%rd2358];
	mad.wide.u32 	%rd2359, %r6125, %r2150, %rd2967;
	shr.u64 	%rd2967, %rd2359, 32;
	add.s64 	%rd2360, %rd1, %rd2356;
	st.local.u32 	[%rd2360], %rd2359;
	add.s32 	%r7642, %r7642, 1;
	setp.ne.s32 	%p1275, %r7642, 6;
	@%p1275 bra 	$L__BB0_1276;
	shr.u32 	%r6126, %r2149, 23;
	st.local.u32 	[%rd1+24], %rd2967;
	and.b32  	%r2153, %r6126, 31;
	and.b32  	%r6127, %r6126, 224;
	add.s32 	%r6128, %r6127, -128;
	shr.u32 	%r6129, %r6128, 5;
	mul.wide.u32 	%rd2361, %r6129, 4;
	sub.s64 	%rd486, %rd1, %rd2361;
	ld.local.u32 	%r7643, [%rd486+24];
	ld.local.u32 	%r7644, [%rd486+20];
	setp.eq.s32 	%p1276, %r2153, 0;
	@%p1276 bra 	$L__BB0_1279;
	shf.l.wrap.b32 	%r7643, %r7644, %r7643, %r2153;
	ld.local.u32 	%r6130, [%rd486+16];
	shf.l.wrap.b32 	%r7644, %r6130, %r7644, %r2153;
$L__BB0_1279:
	shr.u32 	%r6131, %r7643, 30;
	shf.l.wrap.b32 	%r6132, %r7644, %r7643, 2;
	shl.b32 	%r6133, %r7644, 2;
	shr.u32 	%r6134, %r6132, 31;
	add.s32 	%r6135, %r6134, %r6131;
	neg.s32 	%r6136, %r6135;
	setp.lt.s32 	%p1277, %r2149, 0;
	selp.b32 	%r7645, %r6136, %r6135, %p1277;
	xor.b32  	%r6137, %r6132, %r2149;
	shr.s32 	%r6138, %r6132, 31;
	xor.b32  	%r6139, %r6138, %r6132;
	xor.b32  	%r6140, %r6138, %r6133;
	cvt.u64.u32 	%rd2362, %r6139;
	shl.b64 	%rd2363, %rd2362, 32;
	cvt.u64.u32 	%rd2364, %r6140;
	or.b64  	%rd2365, %rd2363, %rd2364;
	cvt.rn.f64.s64 	%fd319, %rd2365;
	mul.f64 	%fd320, %fd319, 0d3BF921FB54442D19;
	cvt.rn.f32.f64 	%f3787, %fd320;
	neg.f32 	%f3788, %f3787;
	setp.lt.s32 	%p1278, %r6137, 0;
	selp.f32 	%f4663, %f3788, %f3787, %p1278;
	bra.uni 	$L__BB0_1281;
$L__BB0_1280:
	mov.f32 	%f3789, 0f00000000;
	mul.rn.f32 	%f4663, %f792, %f3789;
	mov.b32 	%r7645, 0;
$L__BB0_1281:
	add.s32 	%r6142, %r7645, 1;
	mul.rn.f32 	%f3790, %f4663, %f4663;
	and.b32  	%r6143, %r7645, 1;
	setp.eq.b32 	%p1279, %r6143, 1;
	selp.f32 	%f3791, %f4663, 0f3F800000, %p1279;
	fma.rn.f32 	%f3792, %f3790, %f3791, 0f00000000;
	fma.rn.f32 	%f3793, %f3790, 0f37CBAC00, 0fBAB607ED;
	selp.f32 	%f3794, 0fB94D4153, %f3793, %p1279;
	selp.f32 	%f3795, 0f3C0885E4, 0f3D2AAABB, %p1279;
	fma.rn.f32 	%f3796, %f3794, %f3790, %f3795;
	selp.f32 	%f3797, 0fBE2AAAA8, 0fBEFFFFFF, %p1279;
	fma.rn.f32 	%f3798, %f3796, %f3790, %f3797;
	fma.rn.f32 	%f3799, %f3798, %f3792, %f3791;
	and.b32  	%r6144, %r6142, 2;
	setp.eq.s32 	%p1280, %r6144, 0;
	mov.f32 	%f3800, 0f00000000;
	sub.f32 	%f3801, %f3800, %f3799;
	selp.f32 	%f3802, %f3799, %f3801, %p1280;
	fma.rn.f32 	%f802, %f798, %f3802, %f792;
	mul.f32 	%f3803, %f802, 0f3F22F983;
	cvt.rni.s32.f32 	%r7653, %f3803;
	cvt.rn.f32.s32 	%f3804, %r7653;
	fma.rn.f32 	%f3805, %f3804, 0fBFC90FDA, %f802;
	fma.rn.f32 	%f3806, %f3804, 0fB3A22168, %f3805;
	fma.rn.f32 	%f4665, %f3804, 0fA7C234C5, %f3806;
	abs.f32 	%f804, %f802;
	setp.ltu.f32 	%p1281, %f804, 0f47CE4780;
	mov.u32 	%r7649, %r7653;
	mov.f32 	%f4664, %f4665;
	@%p1281 bra 	$L__BB0_1289;
	setp.eq.f32 	%p1282, %f804, 0f7F800000;
	@%p1282 bra 	$L__BB0_1288;
	mov.b32 	%r2163, %f802;
	shl.b32 	%r6146, %r2163, 8;
	or.b32  	%r2164, %r6146, -2147483648;
	mov.b64 	%rd2968, 0;
	mov.b32 	%r7646, 0;
$L__BB0_1284:
	.pragma "nounroll";
	mul.wide.u32 	%rd2367, %r7646, 4;
	mov.u64 	%rd2368, __cudart_i2opi_f;
	add.s64 	%rd2369, %rd2368, %rd2367;
	ld.global.nc.u32 	%r6147, [%rd2369];
	mad.wide.u32 	%rd2370, %r6147, %r2164, %rd2968;
	shr.u64 	%rd2968, %rd2370, 32;
	add.s64 	%rd2371, %rd2, %rd2367;
	st.local.u32 	[%rd2371], %rd2370;
	add.s32 	%r7646, %r7646, 1;
	setp.ne.s32 	%p1283, %r7646, 6;
	@%p1283 bra 	$L__BB0_1284;
	shr.u32 	%r6148, %r2163, 23;
	st.local.u32 	[%rd2+24], %rd2968;
	and.b32  	%r2167, %r6148, 31;
	and.b32  	%r6149, %r6148, 224;
	add.s32 	%r6150, %r6149, -128;
	shr.u32 	%r6151, %r6150, 5;
	mul.wide.u32 	%rd2372, %r6151, 4;
	sub.s64 	%rd489, %rd2, %rd2372;
	ld.local.u32 	%r7647, [%rd489+24];
	ld.local.u32 	%r7648, [%rd489+20];
	setp.eq.s32 	%p1284, %r2167, 0;
	@%p1284 bra 	$L__BB0_1287;
	shf.l.wrap.b32 	%r7647, %r7648, %r7647, %r2167;
	ld.local.u32 	%r6152, [%rd489+16];
	shf.l.wrap.b32 	%r7648, %r6152, %r7648, %r2167;
$L__BB0_1287:
	shr.u32 	%r6153, %r7647, 30;
	shf.l.wrap.b32 	%r6154, %r7648, %r7647, 2;
	shl.b32 	%r6155, %r7648, 2;
	shr.u32 	%r6156, %r6154, 31;
	add.s32 	%r6157, %r6156, %r6153;
	neg.s32 	%r6158, %r6157;
	setp.lt.s32 	%p1285, %r2163, 0;
	selp.b32 	%r7649, %r6158, %r6157, %p1285;
	xor.b32  	%r6159, %r6154, %r2163;
	shr.s32 	%r6160, %r6154, 31;
	xor.b32  	%r6161, %r6160, %r6154;
	xor.b32  	%r6162, %r6160, %r6155;
	cvt.u64.u32 	%rd2373, %r6161;
	shl.b64 	%rd2374, %rd2373, 32;
	cvt.u64.u32 	%rd2375, %r6162;
	or.b64  	%rd2376, %rd2374, %rd2375;
	cvt.rn.f64.s64 	%fd321, %rd2376;
	mul.f64 	%fd322, %fd321, 0d3BF921FB54442D19;
	cvt.rn.f32.f64 	%f3807, %fd322;
	neg.f32 	%f3808, %f3807;
	setp.lt.s32 	%p1286, %r6159, 0;
	selp.f32 	%f4664, %f3808, %f3807, %p1286;
	bra.uni 	$L__BB0_1289;
$L__BB0_1288:
	mov.f32 	%f3809, 0f00000000;
	mul.rn.f32 	%f4664, %f802, %f3809;
	mov.b32 	%r7649, 0;
$L__BB0_1289:
	setp.ltu.f32 	%p1287, %f804, 0f47CE4780;
	mul.rn.f32 	%f3810, %f4664, %f4664;
	and.b32  	%r6164, %r7649, 1;
	setp.eq.b32 	%p1288, %r6164, 1;
	selp.f32 	%f3811, 0f3F800000, %f4664, %p1288;
	fma.rn.f32 	%f3812, %f3810, %f3811, 0f00000000;
	fma.rn.f32 	%f3813, %f3810, 0f37CBAC00, 0fBAB607ED;
	selp.f32 	%f3814, %f3813, 0fB94D4153, %p1288;
	selp.f32 	%f3815, 0f3D2AAABB, 0f3C0885E4, %p1288;
	fma.rn.f32 	%f3816, %f3814, %f3810, %f3815;
	selp.f32 	%f3817, 0fBEFFFFFF, 0fBE2AAAA8, %p1288;
	fma.rn.f32 	%f3818, %f3816, %f3810, %f3817;
	fma.rn.f32 	%f3819, %f3818, %f3812, %f3811;
	and.b32  	%r6165, %r7649, 2;
	setp.eq.s32 	%p1289, %r6165, 0;
	mov.f32 	%f3820, 0f00000000;
	sub.f32 	%f3821, %f3820, %f3819;
	selp.f32 	%f808, %f3819, %f3821, %p1289;
	@%p1287 bra 	$L__BB0_1297;
	setp.eq.f32 	%p1290, %f804, 0f7F800000;
	@%p1290 bra 	$L__BB0_1296;
	mov.b32 	%r2176, %f802;
	shl.b32 	%r6167, %r2176, 8;
	or.b32  	%r2177, %r6167, -2147483648;
	mov.b64 	%rd2969, 0;
	mov.b32 	%r7650, 0;
$L__BB0_1292:
	.pragma "nounroll";
	mul.wide.u32 	%rd2378, %r7650, 4;
	mov.u64 	%rd2379, __cudart_i2opi_f;
	add.s64 	%rd2380, %rd2379, %rd2378;
	ld.global.nc.u32 	%r6168, [%rd2380];
	mad.wide.u32 	%rd2381, %r6168, %r2177, %rd2969;
	shr.u64 	%rd2969, %rd2381, 32;
	add.s64 	%rd2382, %rd1, %rd2378;
	st.local.u32 	[%rd2382], %rd2381;
	add.s32 	%r7650, %r7650, 1;
	setp.ne.s32 	%p1291, %r7650, 6;
	@%p1291 bra 	$L__BB0_1292;
	shr.u32 	%r6169, %r2176, 23;
	st.local.u32 	[%rd1+24], %rd2969;
	and.b32  	%r2180, %r6169, 31;
	and.b32  	%r6170, %r6169, 224;
	add.s32 	%r6171, %r6170, -128;
	shr.u32 	%r6172, %r6171, 5;
	mul.wide.u32 	%rd2383, %r6172, 4;
	sub.s64 	%rd492, %rd1, %rd2383;
	ld.local.u32 	%r7651, [%rd492+24];
	ld.local.u32 	%r7652, [%rd492+20];
	setp.eq.s32 	%p1292, %r2180, 0;
	@%p1292 bra 	$L__BB0_1295;
	shf.l.wrap.b32 	%r7651, %r7652, %r7651, %r2180;
	ld.local.u32 	%r6173, [%rd492+16];
	shf.l.wrap.b32 	%r7652, %r6173, %r7652, %r2180;
$L__BB0_1295:
	shr.u32 	%r6174, %r7651, 30;
	shf.l.wrap.b32 	%r6175, %r7652, %r7651, 2;
	shl.b32 	%r6176, %r7652, 2;
	shr.u32 	%r6177, %r6175, 31;
	add.s32 	%r6178, %r6177, %r6174;
	neg.s32 	%r6179, %r6178;
	setp.lt.s32 	%p1293, %r2176, 0;
	selp.b32 	%r7653, %r6179, %r6178, %p1293;
	xor.b32  	%r6180, %r6175, %r2176;
	shr.s32 	%r6181, %r6175, 31;
	xor.b32  	%r6182, %r6181, %r6175;
	xor.b32  	%r6183, %r6181, %r6176;
	cvt.u64.u32 	%rd2384, %r6182;
	shl.b64 	%rd2385, %rd2384, 32;
	cvt.u64.u32 	%rd2386, %r6183;
	or.b64  	%rd2387, %rd2385, %rd2386;
	cvt.rn.f64.s64 	%fd323, %rd2387;
	mul.f64 	%fd324, %fd323, 0d3BF921FB54442D19;
	cvt.rn.f32.f64 	%f3822, %fd324;
	neg.f32 	%f3823, %f3822;
	setp.lt.s32 	%p1294, %r6180, 0;
	selp.f32 	%f4665, %f3823, %f3822, %p1294;
	bra.uni 	$L__BB0_1297;
$L__BB0_1296:
	mov.f32 	%f3824, 0f00000000;
	mul.rn.f32 	%f4665, %f802, %f3824;
	mov.b32 	%r7653, 0;
$L__BB0_1297:
	add.s32 	%r6185, %r7653, 1;
	mul.rn.f32 	%f3825, %f4665, %f4665;
	and.b32  	%r6186, %r7653, 1;
	setp.eq.b32 	%p1295, %r6186, 1;
	selp.f32 	%f3826, %f4665, 0f3F800000, %p1295;
	fma.rn.f32 	%f3827, %f3825, %f3826, 0f00000000;
	fma.rn.f32 	%f3828, %f3825, 0f37CBAC00, 0fBAB607ED;
	selp.f32 	%f3829, 0fB94D4153, %f3828, %p1295;
	selp.f32 	%f3830, 0f3C0885E4, 0f3D2AAABB, %p1295;
	fma.rn.f32 	%f3831, %f3829, %f3825, %f3830;
	selp.f32 	%f3832, 0fBE2AAAA8, 0fBEFFFFFF, %p1295;
	fma.rn.f32 	%f3833, %f3831, %f3825, %f3832;
	fma.rn.f32 	%f3834, %f3833, %f3827, %f3826;
	and.b32  	%r6187, %r6185, 2;
	setp.eq.s32 	%p1296, %r6187, 0;
	mov.f32 	%f3835, 0f00000000;
	sub.f32 	%f3836, %f3835, %f3834;
	selp.f32 	%f3837, %f3834, %f3836, %p1296;
	fma.rn.f32 	%f812, %f808, %f3837, %f802;
	mul.f32 	%f3838, %f812, 0f3F22F983;
	cvt.rni.s32.f32 	%r7661, %f3838;
	cvt.rn.f32.s32 	%f3839, %r7661;
	fma.rn.f32 	%f3840, %f3839, 0fBFC90FDA, %f812;
	fma.rn.f32 	%f3841, %f3839, 0fB3A22168, %f3840;
	fma.rn.f32 	%f4667, %f3839, 0fA7C234C5, %f3841;
	abs.f32 	%f814, %f812;
	setp.ltu.f32 	%p1297, %f814, 0f47CE4780;
	mov.u32 	%r7657, %r7661;
	mov.f32 	%f4666, %f4667;
	@%p1297 bra 	$L__BB0_1305;
	setp.eq.f32 	%p1298, %f814, 0f7F800000;
	@%p1298 bra 	$L__BB0_1304;
	mov.b32 	%r2190, %f812;
	shl.b32 	%r6189, %r2190, 8;
	or.b32  	%r2191, %r6189, -2147483648;
	mov.b64 	%rd2970, 0;
	mov.b32 	%r7654, 0;
$L__BB0_1300:
	.pragma "nounroll";
	mul.wide.u32 	%rd2389, %r7654, 4;
	mov.u64 	%rd2390, __cudart_i2opi_f;
	add.s64 	%rd2391, %rd2390, %rd2389;
	ld.global.nc.u32 	%r6190, [%rd2391];
	mad.wide.u32 	%rd2392, %r6190, %r2191, %rd2970;
	shr.u64 	%rd2970, %rd2392, 32;
	add.s64 	%rd2393, %rd2, %rd2389;
	st.local.u32 	[%rd2393], %rd2392;
	add.s32 	%r7654, %r7654, 1;
	setp.ne.s32 	%p1299, %r7654, 6;
	@%p1299 bra 	$L__BB0_1300;
	shr.u32 	%r6191, %r2190, 23;
	st.local.u32 	[%rd2+24], %rd2970;
	and.b32  	%r2194, %r6191, 31;
	and.b32  	%r6192, %r6191, 224;
	add.s32 	%r6193, %r6192, -128;
	shr.u32 	%r6194, %r6193, 5;
	mul.wide.u32 	%rd2394, %r6194, 4;
	sub.s64 	%rd495, %rd2, %rd2394;
	ld.local.u32 	%r7655, [%rd495+24];
	ld.local.u32 	%r7656, [%rd495+20];
	setp.eq.s32 	%p1300, %r2194, 0;
	@%p1300 bra 	$L__BB0_1303;
	shf.l.wrap.b32 	%r7655, %r7656, %r7655, %r2194;
	ld.local.u32 	%r6195, [%rd495+16];
	shf.l.wrap.b32 	%r7656, %r6195, %r7656, %r2194;
$L__BB0_1303:
	shr.u32 	%r6196, %r7655, 30;
	shf.l.wrap.b32 	%r6197, %r7656, %r7655, 2;
	shl.b32 	%r6198, %r7656, 2;
	shr.u32 	%r6199, %r6197, 31;
	add.s32 	%r6200, %r6199, %r6196;
	neg.s32 	%r6201, %r6200;
	setp.lt.s32 	%p1301, %r2190, 0;
	selp.b32 	%r7657, %r6201, %r6200, %p1301;
	xor.b32  	%r6202, %r6197, %r2190;
	shr.s32 	%r6203, %r6197, 31;
	xor.b32  	%r6204, %r6203, %r6197;
	xor.b32  	%r6205, %r6203, %r6198;
	cvt.u64.u32 	%rd2395, %r6204;
	shl.b64 	%rd2396, %rd2395, 32;
	cvt.u64.u32 	%rd2397, %r6205;
	or.b64  	%rd2398, %rd2396, %rd2397;
	cvt.rn.f64.s64 	%fd325, %rd2398;
	mul.f64 	%fd326, %fd325, 0d3BF921FB54442D19;
	cvt.rn.f32.f64 	%f3842, %fd326;
	neg.f32 	%f3843, %f3842;
	setp.lt.s32 	%p1302, %r6202, 0;
	selp.f32 	%f4666, %f3843, %f3842, %p1302;
	bra.uni 	$L__BB0_1305;
$L__BB0_1304:
	mov.f32 	%f3844, 0f00000000;
	mul.rn.f32 	%f4666, %f812, %f3844;
	mov.b32 	%r7657, 0;
$L__BB0_1305:
	setp.ltu.f32 	%p1303, %f814, 0f47CE4780;
	mul.rn.f32 	%f3845, %f4666, %f4666;
	and.b32  	%r6207, %r7657, 1;
	setp.eq.b32 	%p1304, %r6207, 1;
	selp.f32 	%f3846, 0f3F800000, %f4666, %p1304;
	fma.rn.f32 	%f3847, %f3845, %f3846, 0f00000000;
	fma.rn.f32 	%f3848, %f3845, 0f37CBAC00, 0fBAB607ED;
	selp.f32 	%f3849, %f3848, 0fB94D4153, %p1304;
	selp.f32 	%f3850, 0f3D2AAABB, 0f3C0885E4, %p1304;
	fma.rn.f32 	%f3851, %f3849, %f3845, %f3850;
	selp.f32 	%f3852, 0fBEFFFFFF, 0fBE2AAAA8, %p1304;
	fma.rn.f32 	%f3853, %f3851, %f3845, %f3852;
	fma.rn.f32 	%f3854, %f3853, %f3847, %f3846;
	and.b32  	%r6208, %r7657, 2;
	setp.eq.s32 	%p1305, %r6208, 0;
	mov.f32 	%f3855, 0f00000000;
	sub.f32 	%f3856, %f3855, %f3854;
	selp.f32 	%f818, %f3854, %f3856, %p1305;
	@%p1303 bra 	$L__BB0_1313;
	setp.eq.f32 	%p1306, %f814, 0f7F800000;
	@%p1306 bra 	$L__BB0_1312;
	mov.b32 	%r2203, %f812;
	shl.b32 	%r6210, %r2203, 8;
	or.b32  	%r2204, %r6210, -2147483648;
	mov.b64 	%rd2971, 0;
	mov.b32 	%r7658, 0;
$L__BB0_1308:
	.pragma "nounroll";
	mul.wide.u32 	%rd2400, %r7658, 4;
	mov.u64 	%rd2401, __cudart_i2opi_f;
	add.s64 	%rd2402, %rd2401, %rd2400;
	ld.global.nc.u32 	%r6211, [%rd2402];
	mad.wide.u32 	%rd2403, %r6211, %r2204, %rd2971;
	shr.u64 	%rd2971, %rd2403, 32;
	add.s64 	%rd2404, %rd1, %rd2400;
	st.local.u32 	[%rd2404], %rd2403;
	add.s32 	%r7658, %r7658, 1;
	setp.ne.s32 	%p1307, %r7658, 6;
	@%p1307 bra 	$L__BB0_1308;
	shr.u32 	%r6212, %r2203, 23;
	st.local.u32 	[%rd1+24], %rd2971;
	and.b32  	%r2207, %r6212, 31;
	and.b32  	%r6213, %r6212, 224;
	add.s32 	%r6214, %r6213, -128;
	shr.u32 	%r6215, %r6214, 5;
	mul.wide.u32 	%rd2405, %r6215, 4;
	sub.s64 	%rd498, %rd1, %rd2405;
	ld.local.u32 	%r7659, [%rd498+24];
	ld.local.u32 	%r7660, [%rd498+20];
	setp.eq.s32 	%p1308, %r2207, 0;
	@%p1308 bra 	$L__BB0_1311;
	shf.l.wrap.b32 	%r7659, %r7660, %r7659, %r2207;
	ld.local.u32 	%r6216, [%rd498+16];
	shf.l.wrap.b32 	%r7660, %r6216, %r7660, %r2207;
$L__BB0_1311:
	shr.u32 	%r6217, %r7659, 30;
	shf.l.wrap.b32 	%r6218, %r7660, %r7659, 2;
	shl.b32 	%r6219, %r7660, 2;
	shr.u32 	%r6220, %r6218, 31;
	add.s32 	%r6221, %r6220, %r6217;
	neg.s32 	%r6222, %r6221;
	setp.lt.s32 	%p1309, %r2203, 0;
	selp.b32 	%r7661, %r6222, %r6221, %p1309;
	xor.b32  	%r6223, %r6218, %r2203;
	shr.s32 	%r6224, %r6218, 31;
	xor.b32  	%r6225, %r6224, %r6218;
	xor.b32  	%r6226, %r6224, %r6219;
	cvt.u64.u32 	%rd2406, %r6225;
	shl.b64 	%rd2407, %rd2406, 32;
	cvt.u64.u32 	%rd2408, %r6226;
	or.b64  	%rd2409, %rd2407, %rd2408;
	cvt.rn.f64.s64 	%fd327, %rd2409;
	mul.f64 	%fd328, %fd327, 0d3BF921FB54442D19;
	cvt.rn.f32.f64 	%f3857, %fd328;
	neg.f32 	%f3858, %f3857;
	setp.lt.s32 	%p1310, %r6223, 0;
	selp.f32 	%f4667, %f3858, %f3857, %p1310;
	bra.uni 	$L__BB0_1313;
$L__BB0_1312:
	mov.f32 	%f3859, 0f00000000;
	mul.rn.f32 	%f4667, %f812, %f3859;
	mov.b32 	%r7661, 0;
$L__BB0_1313:
	add.s32 	%r6228, %r7661, 1;
	mul.rn.f32 	%f3860, %f4667, %f4667;
	and.b32  	%r6229, %r7661, 1;
	setp.eq.b32 	%p1311, %r6229, 1;
	selp.f32 	%f3861, %f4667, 0f3F800000, %p1311;
	fma.rn.f32 	%f3862, %f3860, %f3861, 0f00000000;
	fma.rn.f32 	%f3863, %f3860, 0f37CBAC00, 0fBAB607ED;
	selp.f32 	%f3864, 0fB94D4153, %f3863, %p1311;
	selp.f32 	%f3865, 0f3C0885E4, 0f3D2AAABB, %p1311;
	fma.rn.f32 	%f3866, %f3864, %f3860, %f3865;
	selp.f32 	%f3867, 0fBE2AAAA8, 0fBEFFFFFF, %p1311;
	fma.rn.f32 	%f3868, %f3866, %f3860, %f3867;
	fma.rn.f32 	%f3869, %f3868, %f3862, %f3861;
	and.b32  	%r6230, %r6228, 2;
	setp.eq.s32 	%p1312, %r6230, 0;
	mov.f32 	%f3870, 0f00000000;
	sub.f32 	%f3871, %f3870, %f3869;
	selp.f32 	%f3872, %f3869, %f3871, %p1312;
	fma.rn.f32 	%f822, %f818, %f3872, %f812;
	mul.f32 	%f3873, %f822, 0f3F22F983;
	cvt.rni.s32.f32 	%r7669, %f3873;
	cvt.rn.f32.s32 	%f3874, %r7669;
	fma.rn.f32 	%f3875, %f3874, 0fBFC90FDA, %f822;
	fma.rn.f32 	%f3876, %f3874, 0fB3A22168, %f3875;
	fma.rn.f32 	%f4669, %f3874, 0fA7C234C5, %f3876;
	abs.f32 	%f824, %f822;
	setp.ltu.f32 	%p1313, %f824, 0f47CE4780;
	mov.u32 	%r7665, %r7669;
	mov.f32 	%f4668, %f4669;
	@%p1313 bra 	$L__BB0_1321;
	setp.eq.f32 	%p1314, %f824, 0f7F800000;
	@%p1314 bra 	$L__BB0_1320;
	mov.b32 	%r2217, %f822;
	shl.b32 	%r6232, %r2217, 8;
	or.b32  	%r2218, %r6232, -2147483648;
	mov.b64 	%rd2972, 0;
	mov.b32 	%r7662, 0;
$L__BB0_1316:
	.pragma "nounroll";
	mul.wide.u32 	%rd2411, %r7662, 4;
	mov.u64 	%rd2412, __cudart_i2opi_f;
	add.s64 	%rd2413, %rd2412, %rd2411;
	ld.global.nc.u32 	%r6233, [%rd2413];
	mad.wide.u32 	%rd2414, %r6233, %r2218, %rd2972;
	shr.u64 	%rd2972, %rd2414, 32;
	add.s64 	%rd2415, %rd2, %rd2411;
	st.local.u32 	[%rd2415], %rd2414;
	add.s32 	%r7662, %r7662, 1;
	setp.ne.s32 	%p1315, %r7662, 6;
	@%p1315 bra 	$L__BB0_1316;
	shr.u32 	%r6234, %r2217, 23;
	st.local.u32 	[%rd2+24], %rd2972;
	and.b32  	%r2221, %r6234, 31;
	and.b32  	%r6235, %r6234, 224;
	add.s32 	%r6236, %r6235, -128;
	shr.u32 	%r6237, %r6236, 5;
	mul.wide.u32 	%rd2416, %r6237, 4;
	sub.s64 	%rd501, %rd2, %rd2416;
	ld.local.u32 	%r7663, [%rd501+24];
	ld.local.u32 	%r7664, [%rd501+20];
	setp.eq.s32 	%p1316, %r2221, 0;
	@%p1316 bra 	$L__BB0_1319;
	shf.l.wrap.b32 	%r7663, %r7664, %r7663, %r2221;
	ld.local.u32 	%r6238, [%rd501+16];
	shf.l.wrap.b32 	%r7664, %r6238, %r7664, %r2221;
$L__BB0_1319:
	shr.u32 	%r6239, %r7663, 30;
	shf.l.wrap.b32 	%r6240, %r7664, %r7663, 2;
	shl.b32 	%r6241, %r7664, 2;
	shr.u32 	%r6242, %r6240, 31;
	add.s32 	%r6243, %r6242, %r6239;
	neg.s32 	%r6244, %r6243;
	setp.lt.s32 	%p1317, %r2217, 0;
	selp.b32 	%r7665, %r6244, %r6243, %p1317;
	xor.b32  	%r6245, %r6240, %r2217;
	shr.s32 	%r6246, %r6240, 31;
	xor.b32  	%r6247, %r6246, %r6240;
	xor.b32  	%r6248, %r6246, %r6241;
	cvt.u64.u32 	%rd2417, %r6247;
	shl.b64 	%rd2418, %rd2417, 32;
	cvt.u64.u32 	%rd2419, %r6248;
	or.b64  	%rd2420, %rd2418, %rd2419;
	cvt.rn.f64.s64 	%fd329, %rd2420;
	mul.f64 	%fd330, %fd329, 0d3BF921FB54442D19;
	cvt.rn.f32.f64 	%f3877, %fd330;
	neg.f32 	%f3878, %f3877;
	setp.lt.s32 	%p1318, %r6245, 0;
	selp.f32 	%f4668, %f3878, %f3877, %p1318;
	bra.uni 	$L__BB0_1321;
$L__BB0_1320:
	mov.f32 	%f3879, 0f00000000;
	mul.rn.f32 	%f4668, %f822, %f3879;
	mov.b32 	%r7665, 0;
$L__BB0_1321:
	setp.ltu.f32 	%p1319, %f824, 0f47CE4780;
	mul.rn.f32 	%f3880, %f4668, %f4668;
	and.b32  	%r6250, %r7665, 1;
	setp.eq.b32 	%p1320, %r6250, 1;
	selp.f32 	%f3881, 0f3F800000, %f4668, %p1320;
	fma.rn.f32 	%f3882, %f3880, %f3881, 0f00000000;
	fma.rn.f32 	%f3883, %f3880, 0f37CBAC00, 0fBAB607ED;
	selp.f32 	%f3884, %f3883, 0fB94D4153, %p1320;
	selp.f32 	%f3885, 0f3D2AAABB, 0f3C0885E4, %p1320;
	fma.rn.f32 	%f3886, %f3884, %f3880, %f3885;
	selp.f32 	%f3887, 0fBEFFFFFF, 0fBE2AAAA8, %p1320;
	fma.rn.f32 	%f3888, %f3886, %f3880, %f3887;
	fma.rn.f32 	%f3889, %f3888, %f3882, %f3881;
	and.b32  	%r6251, %r7665, 2;
	setp.eq.s32 	%p1321, %r6251, 0;
	mov.f32 	%f3890, 0f00000000;
	sub.f32 	%f3891, %f3890, %f3889;
	selp.f32 	%f828, %f3889, %f3891, %p1321;
	@%p1319 bra 	$L__BB0_1329;
	setp.eq.f32 	%p1322, %f824, 0f7F800000;
	@%p1322 bra 	$L__BB0_1328;
	mov.b32 	%r2230, %f822;
	shl.b32 	%r6253, %r2230, 8;
	or.b32  	%r2231, %r6253, -2147483648;
	mov.b64 	%rd2973, 0;
	mov.b32 	%r7666, 0;
$L__BB0_1324:
	.pragma "nounroll";
	mul.wide.u32 	%rd2422, %r7666, 4;
	mov.u64 	%rd2423, __cudart_i2opi_f;
	add.s64 	%rd2424, %rd2423, %rd2422;
	ld.global.nc.u32 	%r6254, [%rd2424];
	mad.wide.u32 	%rd2425, %r6254, %r2231, %rd2973;
	shr.u64 	%rd2973, %rd2425, 32;
	add.s64 	%rd2426, %rd1, %rd2422;
	st.local.u32 	[%rd2426], %rd2425;
	add.s32 	%r7666, %r7666, 1;
	setp.ne.s32 	%p1323, %r7666, 6;
	@%p1323 bra 	$L__BB0_1324;
	shr.u32 	%r6255, %r2230, 23;
	st.local.u32 	[%rd1+24], %rd2973;
	and.b32  	%r2234, %r6255, 31;
	and.b32  	%r6256, %r6255, 224;
	add.s32 	%r6257, %r6256, -128;
	shr.u32 	%r6258, %r6257, 5;
	mul.wide.u32 	%rd2427, %r6258, 4;
	sub.s64 	%rd504, %rd1, %rd2427;
	ld.local.u32 	%r7667, [%rd504+24];
	ld.local.u32 	%r7668, [%rd504+20];
	setp.eq.s32 	%p1324, %r2234, 0;
	@%p1324 bra 	$L__BB0_1327;
	shf.l.wrap.b32 	%r7667, %r7668, %r7667, %r2234;
	ld.local.u32 	%r6259, [%rd504+16];
	shf.l.wrap.b32 	%r7668, %r6259, %r7668, %r2234;
$L__BB0_1327:
	shr.u32 	%r6260, %r7667, 30;
	shf.l.wrap.b32 	%r6261, %r7668, %r7667, 2;
	shl.b32 	%r6262, %r7668, 2;
	shr.u32 	%r6263, %r6261, 31;
	add.s32 	%r6264, %r6263, %r6260;
	neg.s32 	%r6265, %r6264;
	setp.lt.s32 	%p1325, %r2230, 0;
	selp.b32 	%r7669, %r6265, %r6264, %p1325;
	xor.b32  	%r6266, %r6261, %r2230;
	shr.s32 	%r6267, %r6261, 31;
	xor.b32  	%r6268, %r6267, %r6261;
	xor.b32  	%r6269, %r6267, %r6262;
	cvt.u64.u32 	%rd2428, %r6268;
	shl.b64 	%rd2429, %rd2428, 32;
	cvt.u64.u32 	%rd2430, %r6269;
	or.b64  	%rd2431, %rd2429, %rd2430;
	cvt.rn.f64.s64 	%fd331, %rd2431;
	mul.f64 	%fd332, %fd331, 0d3BF921FB54442D19;
	cvt.rn.f32.f64 	%f3892, %fd332;
	neg.f32 	%f3893, %f3892;
	setp.lt.s32 	%p1326, %r6266, 0;
	selp.f32 	%f4669, %f3893, %f3892, %p1326;
	bra.uni 	$L__BB0_1329;
$L__BB0_1328:
	mov.f32 	%f3894, 0f00000000;
	mul.rn.f32 	%f4669, %f822, %f3894;
	mov.b32 	%r7669, 0;
$L__BB0_1329:
	add.s32 	%r6271, %r7669, 1;
	mul.rn.f32 	%f3895, %f4669, %f4669;
	and.b32  	%r6272, %r7669, 1;
	setp.eq.b32 	%p1327, %r6272, 1;
	selp.f32 	%f3896, %f4669, 0f3F800000, %p1327;
	fma.rn.f32 	%f3897, %f3895, %f3896, 0f00000000;
	fma.rn.f32 	%f3898, %f3895, 0f37CBAC00, 0fBAB607ED;
	selp.f32 	%f3899, 0fB94D4153, %f3898, %p1327;
	selp.f32 	%f3900, 0f3C0885E4, 0f3D2AAABB, %p1327;
	fma.rn.f32 	%f3901, %f3899, %f3895, %f3900;
	selp.f32 	%f3902, 0fBE2AAAA8, 0fBEFFFFFF, %p1327;
	fma.rn.f32 	%f3903, %f3901, %f3895, %f3902;
	fma.rn.f32 	%f3904, %f3903, %f3897, %f3896;
	and.b32  	%r6273, %r6271, 2;
	setp.eq.s32 	%p1328, %r6273, 0;
	mov.f32 	%f3905, 0f00000000;
	sub.f32 	%f3906, %f3905, %f3904;
	selp.f32 	%f3907, %f3904, %f3906, %p1328;
	fma.rn.f32 	%f832, %f828, %f3907, %f822;
	mul.f32 	%f3908, %f832, 0f3F22F983;
	cvt.rni.s32.f32 	%r7677, %f3908;
	cvt.rn.f32.s32 	%f3909, %r7677;
	fma.rn.f32 	%f3910, %f3909, 0fBFC90FDA, %f832;
	fma.rn.f32 	%f3911, %f3909, 0fB3A22168, %f3910;
	fma.rn.f32 	%f4671, %f3909, 0fA7C234C5, %f3911;
	abs.f32 	%f834, %f832;
	setp.ltu.f32 	%p1329, %f834, 0f47CE4780;
	mov.u32 	%r7673, %r7677;
	mov.f32 	%f4670, %f4671;
	@%p1329 bra 	$L__BB0_1337;
	setp.eq.f32 	%p1330, %f834, 0f7F800000;
	@%p1330 bra 	$L__BB0_1336;
	mov.b32 	%r2244, %f832;
	shl.b32 	%r6275, %r2244, 8;
	or.b32  	%r2245, %r6275, -2147483648;
	mov.b64 	%rd2974, 0;
	mov.b32 	%r7670, 0;
$L__BB0_1332:
	.pragma "nounroll";
	mul.wide.u32 	%rd2433, %r7670, 4;
	mov.u64 	%rd2434, __cudart_i2opi_f;
	add.s64 	%rd2435, %rd2434, %rd2433;
	ld.global.nc.u32 	%r6276, [%rd2435];
	mad.wide.u32 	%rd2436, %r6276, %r2245, %rd2974;
	shr.u64 	%rd2974, %rd2436, 32;
	add.s64 	%rd2437, %rd2, %rd2433;
	st.local.u32 	[%rd2437], %rd2436;
	add.s32 	%r7670, %r7670, 1;
	setp.ne.s32 	%p1331, %r7670, 6;
	@%p1331 bra 	$L__BB0_1332;
	shr.u32 	%r6277, %r2244, 23;
	st.local.u32 	[%rd2+24], %rd2974;
	and.b32  	%r2248, %r6277, 31;
	and.b32  	%r6278, %r6277, 224;
	add.s32 	%r6279, %r6278, -128;
	shr.u32 	%r6280, %r6279, 5;
	mul.wide.u32 	%rd2438, %r6280, 4;
	sub.s64 	%rd507, %rd2, %rd2438;
	ld.local.u32 	%r7671, [%rd507+24];
	ld.local.u32 	%r7672, [%rd507+20];
	setp.eq.s32 	%p1332, %r2248, 0;
	@%p1332 bra 	$L__BB0_1335;
	shf.l.wrap.b32 	%r7671, %r7672, %r7671, %r2248;
	ld.local.u32 	%r6281, [%rd507+16];
	shf.l.wrap.b32 	%r7672, %r6281, %r7672, %r2248;
$L__BB0_1335:
	shr.u32 	%r6282, %r7671, 30;
	shf.l.wrap.b32 	%r6283, %r7672, %r7671, 2;
	shl.b32 	%r6284, %r7672, 2;
	shr.u32 	%r6285, %r6283, 31;
	add.s32 	%r6286, %r6285, %r6282;
	neg.s32 	%r6287, %r6286;
	setp.lt.s32 	%p1333, %r2244, 0;
	selp.b32 	%r7673, %r6287, %r6286, %p1333;
	xor.b32  	%r6288, %r6283, %r2244;
	shr.s32 	%r6289, %r6283, 31;
	xor.b32  	%r6290, %r6289, %r6283;
	xor.b32  	%r6291, %r6289, %r6284;
	cvt.u64.u32 	%rd2439, %r6290;
	shl.b64 	%rd2440, %rd2439, 32;
	cvt.u64.u32 	%rd2441, %r6291;
	or.b64  	%rd2442, %rd2440, %rd2441;
	cvt.rn.f64.s64 	%fd333, %rd2442;
	mul.f64 	%fd334, %fd333, 0d3BF921FB54442D19;
	cvt.rn.f32.f64 	%f3912, %fd334;
	neg.f32 	%f3913, %f3912;
	setp.lt.s32 	%p1334, %r6288, 0;
	selp.f32 	%f4670, %f3913, %f3912, %p1334;
	bra.uni 	$L__BB0_1337;
$L__BB0_1336:
	mov.f32 	%f3914, 0f00000000;
	mul.rn.f32 	%f4670, %f832, %f3914;
	mov.b32 	%r7673, 0;
$L__BB0_1337:
	setp.ltu.f32 	%p1335, %f834, 0f47CE4780;
	mul.rn.f32 	%f3915, %f4670, %f4670;
	and.b32  	%r6293, %r7673, 1;
	setp.eq.b32 	%p1336, %r6293, 1;
	selp.f32 	%f3916, 0f3F800000, %f4670, %p1336;
	fma.rn.f32 	%f3917, %f3915, %f3916, 0f00000000;
	fma.rn.f32 	%f3918, %f3915, 0f37CBAC00, 0fBAB607ED;
	selp.f32 	%f3919, %f3918, 0fB94D4153, %p1336;
	selp.f32 	%f3920, 0f3D2AAABB, 0f3C0885E4, %p1336;
	fma.rn.f32 	%f3921, %f3919, %f3915, %f3920;
	selp.f32 	%f3922, 0fBEFFFFFF, 0fBE2AAAA8, %p1336;
	fma.rn.f32 	%f3923, %f3921, %f3915, %f3922;
	fma.rn.f32 	%f3924, %f3923, %f3917, %f3916;
	and.b32  	%r6294, %r7673, 2;
	setp.eq.s32 	%p1337, %r6294, 0;
	mov.f32 	%f3925, 0f00000000;
	sub.f32 	%f3926, %f3925, %f3924;
	selp.f32 	%f838, %f3924, %f3926, %p1337;
	@%p1335 bra 	$L__BB0_1345;
	setp.eq.f32 	%p1338, %f834, 0f7F800000;
	@%p1338 bra 	$L__BB0_1344;
	mov.b32 	%r2257, %f832;
	shl.b32 	%r6296, %r2257, 8;
	or.b32  	%r2258, %r6296, -2147483648;
	mov.b64 	%rd2975, 0;
	mov.b32 	%r7674, 0;
$L__BB0_1340:
	.pragma "nounroll";
	mul.wide.u32 	%rd2444, %r7674, 4;
	mov.u64 	%rd2445, __cudart_i2opi_f;
	add.s64 	%rd2446, %rd2445, %rd2444;
	ld.global.nc.u32 	%r6297, [%rd2446];
	mad.wide.u32 	%rd2447, %r6297, %r2258, %rd2975;
	shr.u64 	%rd2975, %rd2447, 32;
	add.s64 	%rd2448, %rd1, %rd2444;
	st.local.u32 	[%rd2448], %rd2447;
	add.s32 	%r7674, %r7674, 1;
	setp.ne.s32 	%p1339, %r7674, 6;
	@%p1339 bra 	$L__BB0_1340;
	shr.u32 	%r6298, %r2257, 23;
	st.local.u32 	[%rd1+24], %rd2975;
	and.b32  	%r2261, %r6298, 31;
	and.b32  	%r6299, %r6298, 224;
	add.s32 	%r6300, %r6299, -128;
	shr.u32 	%r6301, %r6300, 5;
	mul.wide.u32 	%rd2449, %r6301, 4;
	sub.s64 	%rd510, %rd1, %rd2449;
	ld.local.u32 	%r7675, [%rd510+24];
	ld.local.u32 	%r7676, [%rd510+20];
	setp.eq.s32 	%p1340, %r2261, 0;
	@%p1340 bra 	$L__BB0_1343;
	shf.l.wrap.b32 	%r7675, %r7676, %r7675, %r2261;
	ld.local.u32 	%r6302, [%rd510+16];
	shf.l.wrap.b32 	%r7676, %r6302, %r7676, %r2261;
$L__BB0_1343:
	shr.u32 	%r6303, %r7675, 30;
	shf.l.wrap.b32 	%r6304, %r7676, %r7675, 2;
	shl.b32 	%r6305, %r7676, 2;
	shr.u32 	%r6306, %r6304, 31;
	add.s32 	%r6307, %r6306, %r6303;
	neg.s32 	%r6308, %r6307;
	setp.lt.s32 	%p1341, %r2257, 0;
	selp.b32 	%r7677, %r6308, %r6307, %p1341;
	xor.b32  	%r6309, %r6304, %r2257;
	shr.s32 	%r6310, %r6304, 31;
	xor.b32  	%r6311, %r6310, %r6304;
	xor.b32  	%r6312, %r6310, %r6305;
	cvt.u64.u32 	%rd2450, %r6311;
	shl.b64 	%rd2451, %rd2450, 32;
	cvt.u64.u32 	%rd2452, %r6312;
	or.b64  	%rd2453, %rd2451, %rd2452;
	cvt.rn.f64.s64 	%fd335, %rd2453;
	mul.f64 	%fd336, %fd335, 0d3BF921FB54442D19;
	cvt.rn.f32.f64 	%f3927, %fd336;
	neg.f32 	%f3928, %f3927;
	setp.lt.s32 	%p1342, %r6309, 0;
	selp.f32 	%f4671, %f3928, %f3927, %p1342;
	bra.uni 	$L__BB0_1345;
$L__BB0_1344:
	mov.f32 	%f3929, 0f00000000;
	mul.rn.f32 	%f4671, %f832, %f3929;
	mov.b32 	%r7677, 0;
$L__BB0_1345:
	add.s32 	%r6314, %r7677, 1;
	mul.rn.f32 	%f3930, %f4671, %f4671;
	and.b32  	%r6315, %r7677, 1;
	setp.eq.b32 	%p1343, %r6315, 1;
	selp.f32 	%f3931, %f4671, 0f3F800000, %p1343;
	fma.rn.f32 	%f3932, %f3930, %f3931, 0f00000000;
	fma.rn.f32 	%f3933, %f3930, 0f37CBAC00, 0fBAB607ED;
	selp.f32 	%f3934, 0fB94D4153, %f3933, %p1343;
	selp.f32 	%f3935, 0f3C0885E4, 0f3D2AAABB, %p1343;
	fma.rn.f32 	%f3936, %f3934, %f3930, %f3935;
	selp.f32 	%f3937, 0fBE2AAAA8, 0fBEFFFFFF, %p1343;
	fma.rn.f32 	%f3938, %f3936, %f3930, %f3937;
	fma.rn.f32 	%f3939, %f3938, %f3932, %f3931;
	and.b32  	%r6316, %r6314, 2;
	setp.eq.s32 	%p1344, %r6316, 0;
	mov.f32 	%f3940, 0f00000000;
	sub.f32 	%f3941, %f3940, %f3939;
	selp.f32 	%f3942, %f3939, %f3941, %p1344;
	fma.rn.f32 	%f842, %f838, %f3942, %f832;
	mul.f32 	%f3943, %f842, 0f3F22F983;
	cvt.rni.s32.f32 	%r7685, %f3943;
	cvt.rn.f32.s32 	%f3944, %r7685;
	fma.rn.f32 	%f3945, %f3944, 0fBFC90FDA, %f842;
	fma.rn.f32 	%f3946, %f3944, 0fB3A22168, %f3945;
	fma.rn.f32 	%f4673, %f3944, 0fA7C234C5, %f3946;
	abs.f32 	%f844, %f842;
	setp.ltu.f32 	%p1345, %f844, 0f47CE4780;
	mov.u32 	%r7681, %r7685;
	mov.f32 	%f4672, %f4673;
	@%p1345 bra 	$L__BB0_1353;
	setp.eq.f32 	%p1346, %f844, 0f7F800000;
	@%p1346 bra 	$L__BB0_1352;
	mov.b32 	%r2271, %f842;
	shl.b32 	%r6318, %r2271, 8;
	or.b32  	%r2272, %r6318, -2147483648;
	mov.b64 	%rd2976, 0;
	mov.b32 	%r7678, 0;
$L__BB0_1348:
	.pragma "nounroll";
	mul.wide.u32 	%rd2455, %r7678, 4;
	mov.u64 	%rd2456, __cudart_i2opi_f;
	add.s64 	%rd2457, %rd2456, %rd2455;
	ld.global.nc.u32 	%r6319, [%rd2457];
	mad.wide.u32 	%rd2458, %r6319, %r2272, %rd2976;
	shr.u64 	%rd2976, %rd2458, 32;
	add.s64 	%rd2459, %rd2, %rd2455;
	st.local.u32 	[%rd2459], %rd2458;
	add.s32 	%r7678, %r7678, 1;
	setp.ne.s32 	%p1347, %r7678, 6;
	@%p1347 bra 	$L__BB0_1348;
	shr.u32 	%r6320, %r2271, 23;
	st.local.u32 	[%rd2+24], %rd2976;
	and.b32  	%r2275, %r6320, 31;
	and.b32  	%r6321, %r6320, 224;
	add.s32 	%r6322, %r6321, -128;
	shr.u32 	%r6323, %r6322, 5;
	mul.wide.u32 	%rd2460, %r6323, 4;
	sub.s64 	%rd513, %rd2, %rd2460;
	ld.local.u32 	%r7679, [%rd513+24];
	ld.local.u32 	%r7680, [%rd513+20];
	setp.eq.s32 	%p1348, %r2275, 0;
	@%p1348 bra 	$L__BB0_1351;
	shf.l.wrap.b32 	%r7679, %r7680, %r7679, %r2275;
	ld.local.u32 	%r6324, [%rd513+16];
	shf.l.wrap.b32 	%r7680, %r6324, %r7680, %r2275;
$L__BB0_1351:
	shr.u32 	%r6325, %r7679, 30;
	shf.l.wrap.b32 	%r6326, %r7680, %r7679, 2;
	shl.b32 	%r6327, %r7680, 2;
	shr.u32 	%r6328, %r6326, 31;
	add.s32 	%r6329, %r6328, %r6325;
	neg.s32 	%r6330, %r6329;
	setp.lt.s32 	%p1349, %r2271, 0;
	selp.b32 	%r7681, %r6330, %r6329, %p1349;
	xor.b32  	%r6331, %r6326, %r2271;
	shr.s32 	%r6332, %r6326, 31;
	xor.b32  	%r6333, %r6332, %r6326;
	xor.b32  	%r6334, %r6332, %r6327;
	cvt.u64.u32 	%rd2461, %r6333;
	shl.b64 	%rd2462, %rd2461, 32;
	cvt.u64.u32 	%rd2463, %r6334;
	or.b64  	%rd2464, %rd2462, %rd2463;
	cvt.rn.f64.s64 	%fd337, %rd2464;
	mul.f64 	%fd338, %fd337, 0d3BF921FB54442D19;
	cvt.rn.f32.f64 	%f3947, %fd338;
	neg.f32 	%f3948, %f3947;
	setp.lt.s32 	%p1350, %r6331, 0;
	selp.f32 	%f4672, %f3948, %f3947, %p1350;
	bra.uni 	$L__BB0_1353;
$L__BB0_1352:
	mov.f32 	%f3949, 0f00000000;
	mul.rn.f32 	%f4672, %f842, %f3949;
	mov.b32 	%r7681, 0;
$L__BB0_1353:
	setp.ltu.f32 	%p1351, %f844, 0f47CE4780;
	mul.rn.f32 	%f3950, %f4672, %f4672;
	and.b32  	%r6336, %r7681, 1;
	setp.eq.b32 	%p1352, %r6336, 1;
	selp.f32 	%f3951, 0f3F800000, %f4672, %p1352;
	fma.rn.f32 	%f3952, %f3950, %f3951, 0f00000000;
	fma.rn.f32 	%f3953, %f3950, 0f37CBAC00, 0fBAB607ED;
	selp.f32 	%f3954, %f3953, 0fB94D4153, %p1352;
	selp.f32 	%f3955, 0f3D2AAABB, 0f3C0885E4, %p1352;
	fma.rn.f32 	%f3956, %f3954, %f3950, %f3955;
	selp.f32 	%f3957, 0fBEFFFFFF, 0fBE2AAAA8, %p1352;
	fma.rn.f32 	%f3958, %f3956, %f3950, %f3957;
	fma.rn.f32 	%f3959, %f3958, %f3952, %f3951;
	and.b32  	%r6337, %r7681, 2;
	setp.eq.s32 	%p1353, %r6337, 0;
	mov.f32 	%f3960, 0f00000000;
	sub.f32 	%f3961, %f3960, %f3959;
	selp.f32 	%f848, %f3959, %f3961, %p1353;
	@%p1351 bra 	$L__BB0_1361;
	setp.eq.f32 	%p1354, %f844, 0f7F800000;
	@%p1354 bra 	$L__BB0_1360;
	mov.b32 	%r2284, %f842;
	shl.b32 	%r6339, %r2284, 8;
	or.b32  	%r2285, %r6339, -2147483648;
	mov.b64 	%rd2977, 0;
	mov.b32 	%r7682, 0;
$L__BB0_1356:
	.pragma "nounroll";
	mul.wide.u32 	%rd2466, %r7682, 4;
	mov.u64 	%rd2467, __cudart_i2opi_f;
	add.s64 	%rd2468, %rd2467, %rd2466;
	ld.global.nc.u32 	%r6340, [%rd2468];
	mad.wide.u32 	%rd2469, %r6340, %r2285, %rd2977;
	shr.u64 	%rd2977, %rd2469, 32;
	add.s64 	%rd2470, %rd1, %rd2466;
	st.local.u32 	[%rd2470], %rd2469;
	add.s32 	%r7682, %r7682, 1;
	setp.ne.s32 	%p1355, %r7682, 6;
	@%p1355 bra 	$L__BB0_1356;
	shr.u32 	%r6341, %r2284, 23;
	st.local.u32 	[%rd1+24], %rd2977;
	and.b32  	%r2288, %r6341, 31;
	and.b32  	%r6342, %r6341, 224;
	add.s32 	%r6343, %r6342, -128;
	shr.u32 	%r6344, %r6343, 5;
	mul.wide.u32 	%rd2471, %r6344, 4;
	sub.s64 	%rd516, %rd1, %rd2471;
	ld.local.u32 	%r7683, [%rd516+24];
	ld.local.u32 	%r7684, [%rd516+20];
	setp.eq.s32 	%p1356, %r2288, 0;
	@%p1356 bra 	$L__BB0_1359;
	shf.l.wrap.b32 	%r7683, %r7684, %r7683, %r2288;
	ld.local.u32 	%r6345, [%rd516+16];
	shf.l.wrap.b32 	%r7684, %r6345, %r7684, %r2288;
$L__BB0_1359:
	shr.u32 	%r6346, %r7683, 30;
	shf.l.wrap.b32 	%r6347, %r7684, %r7683, 2;
	shl.b32 	%r6348, %r7684, 2;
	shr.u32 	%r6349, %r6347, 31;
	add.s32 	%r6350, %r6349, %r6346;
	neg.s32 	%r6351, %r6350;
	setp.lt.s32 	%p1357, %r2284, 0;
	selp.b32 	%r7685, %r6351, %r6350, %p1357;
	xor.b32  	%r6352, %r6347, %r2284;
	shr.s32 	%r6353, %r6347, 31;
	xor.b32  	%r6354, %r6353, %r6347;
	xor.b32  	%r6355, %r6353, %r6348;
	cvt.u64.u32 	%rd2472, %r6354;
	shl.b64 	%rd2473, %rd2472, 32;
	cvt.u64.u32 	%rd2474, %r6355;
	or.b64  	%rd2475, %rd2473, %rd2474;
	cvt.rn.f64.s64 	%fd339, %rd2475;
	mul.f64 	%fd340, %fd339, 0d3BF921FB54442D19;
	cvt.rn.f32.f64 	%f3962, %fd340;
	neg.f32 	%f3963, %f3962;
	setp.lt.s32 	%p1358, %r6352, 0;
	selp.f32 	%f4673, %f3963, %f3962, %p1358;
	bra.uni 	$L__BB0_1361;
$L__BB0_1360:
	mov.f32 	%f3964, 0f00000000;
	mul.rn.f32 	%f4673, %f842, %f3964;
	mov.b32 	%r7685, 0;
$L__BB0_1361:
	add.s32 	%r6357, %r7685, 1;
	mul.rn.f32 	%f3965, %f4673, %f4673;
	and.b32  	%r6358, %r7685, 1;
	setp.eq.b32 	%p1359, %r6358, 1;
	selp.f32 	%f3966, %f4673, 0f3F800000, %p1359;
	fma.rn.f32 	%f3967, %f3965, %f3966, 0f00000000;
	fma.rn.f32 	%f3968, %f3965, 0f37CBAC00, 0fBAB607ED;
	selp.f32 	%f3969, 0fB94D4153, %f3968, %p1359;
	selp.f32 	%f3970, 0f3C0885E4, 0f3D2AAABB, %p1359;
	fma.rn.f32 	%f3971, %f3969, %f3965, %f3970;
	selp.f32 	%f3972, 0fBE2AAAA8, 0fBEFFFFFF, %p1359;
	fma.rn.f32 	%f3973, %f3971, %f3965, %f3972;
	fma.rn.f32 	%f3974, %f3973, %f3967, %f3966;
	and.b32  	%r6359, %r6357, 2;
	setp.eq.s32 	%p1360, %r6359, 0;
	mov.f32 	%f3975, 0f00000000;
	sub.f32 	%f3976, %f3975, %f3974;
	selp.f32 	%f3977, %f3974, %f3976, %p1360;
	fma.rn.f32 	%f852, %f848, %f3977, %f842;
	mul.f32 	%f3978, %f852, 0f3F22F983;
	cvt.rni.s32.f32 	%r7693, %f3978;
	cvt.rn.f32.s32 	%f3979, %r7693;
	fma.rn.f32 	%f3980, %f3979, 0fBFC90FDA, %f852;
	fma.rn.f32 	%f3981, %f3979, 0fB3A22168, %f3980;
	fma.rn.f32 	%f4675, %f3979, 0fA7C234C5, %f3981;
	abs.f32 	%f854, %f852;
	setp.ltu.f32 	%p1361, %f854, 0f47CE4780;
	mov.u32 	%r7689, %r7693;
	mov.f32 	%f4674, %f4675;
	@%p1361 bra 	$L__BB0_1369;
	setp.eq.f32 	%p1362, %f854, 0f7F800000;
	@%p1362 bra 	$L__BB0_1368;
	mov.b32 	%r2298, %f852;
	shl.b32 	%r6361, %r2298, 8;
	or.b32  	%r2299, %r6361, -2147483648;
	mov.b64 	%rd2978, 0;
	mov.b32 	%r7686, 0;
$L__BB0_1364:
	.pragma "nounroll";
	mul.wide.u32 	%rd2477, %r7686, 4;
	mov.u64 	%rd2478, __cudart_i2opi_f;
	add.s64 	%rd2479, %rd2478, %rd2477;
	ld.global.nc.u32 	%r6362, [%rd2479];
	mad.wide.u32 	%rd2480, %r6362, %r2299, %rd2978;
	shr.u64 	%rd2978, %rd2480, 32;
	add.s64 	%rd2481, %rd2, %rd2477;
	st.local.u32 	[%rd2481], %rd2480;
	add.s32 	%r7686, %r7686, 1;
	setp.ne.s32 	%p1363, %r7686, 6;
	@%p1363 bra 	$L__BB0_1364;
	shr.u32 	%r6363, %r2298, 23;
	st.local.u32 	[%rd2+24], %rd2978;
	and.b32  	%r2302, %r6363, 31;
	and.b32  	%r6364, %r6363, 224;
	add.s32 	%r6365, %r6364, -128;
	shr.u32 	%r6366, %r6365, 5;
	mul.wide.u32 	%rd2482, %r6366, 4;
	sub.s64 	%rd519, %rd2, %rd2482;
	ld.local.u32 	%r7687, [%rd519+24];
	ld.local.u32 	%r7688, [%rd519+20];
	setp.eq.s32 	%p1364, %r2302, 0;
	@%p1364 bra 	$L__BB0_1367;
	shf.l.wrap.b32 	%r7687, %r7688, %r7687, %r2302;
	ld.local.u32 	%r6367, [%rd519+16];
	shf.l.wrap.b32 	%r7688, %r6367, %r7688, %r2302;
$L__BB0_1367:
	shr.u32 	%r6368, %r7687, 30;
	shf.l.wrap.b32 	%r6369, %r7688, %r7687, 2;
	shl.b32 	%r6370, %r7688, 2;
	shr.u32 	%r6371, %r6369, 31;
	add.s32 	%r6372, %r6371, %r6368;
	neg.s32 	%r6373, %r6372;
	setp.lt.s32 	%p1365, %r2298, 0;
	selp.b32 	%r7689, %r6373, %r6372, %p1365;
	xor.b32  	%r6374, %r6369, %r2298;
	shr.s32 	%r6375, %r6369, 31;
	xor.b32  	%r6376, %r6375, %r6369;
	xor.b32  	%r6377, %r6375, %r6370;
	cvt.u64.u32 	%rd2483, %r6376;
	shl.b64 	%rd2484, %rd2483, 32;
	cvt.u64.u32 	%rd2485, %r6377;
	or.b64  	%rd2486, %rd2484, %rd2485;
	cvt.rn.f64.s64 	%fd341, %rd2486;
	mul.f64 	%fd342, %fd341, 0d3BF921FB54442D19;
	cvt.rn.f32.f64 	%f3982, %fd342;
	neg.f32 	%f3983, %f3982;
	setp.lt.s32 	%p1366, %r6374, 0;
	selp.f32 	%f4674, %f3983, %f3982, %p1366;
	bra.uni 	$L__BB0_1369;
$L__BB0_1368:
	mov.f32 	%f3984, 0f00000000;
	mul.rn.f32 	%f4674, %f852, %f3984;
	mov.b32 	%r7689, 0;
$L__BB0_1369:
	setp.ltu.f32 	%p1367, %f854, 0f47CE4780;
	mul.rn.f32 	%f3985, %f4674, %f4674;
	and.b32  	%r6379, %r7689, 1;
	setp.eq.b32 	%p1368, %r6379, 1;
	selp.f32 	%f3986, 0f3F800000, %f4674, %p1368;
	fma.rn.f32 	%f3987, %f3985, %f3986, 0f00000000;
	fma.rn.f32 	%f3988, %f3985, 0f37CBAC00, 0fBAB607ED;
	selp.f32 	%f3989, %f3988, 0fB94D4153, %p1368;
	selp.f32 	%f3990, 0f3D2AAABB, 0f3C0885E4, %p1368;
	fma.rn.f32 	%f3991, %f3989, %f3985, %f3990;
	selp.f32 	%f3992, 0fBEFFFFFF, 0fBE2AAAA8, %p1368;
	fma.rn.f32 	%f3993, %f3991, %f3985, %f3992;
	fma.rn.f32 	%f3994, %f3993, %f3987, %f3986;
	and.b32  	%r6380, %r7689, 2;
	setp.eq.s32 	%p1369, %r6380, 0;
	mov.f32 	%f3995, 0f00000000;
	sub.f32 	%f3996, %f3995, %f3994;
	selp.f32 	%f858, %f3994, %f3996, %p1369;
	@%p1367 bra 	$L__BB0_1377;
	setp.eq.f32 	%p1370, %f854, 0f7F800000;
	@%p1370 bra 	$L__BB0_1376;
	mov.b32 	%r2311, %f852;
	shl.b32 	%r6382, %r2311, 8;
	or.b32  	%r2312, %r6382, -2147483648;
	mov.b64 	%rd2979, 0;
	mov.b32 	%r7690, 0;
$L__BB0_1372:
	.pragma "nounroll";
	mul.wide.u32 	%rd2488, %r7690, 4;
	mov.u64 	%rd2489, __cudart_i2opi_f;
	add.s64 	%rd2490, %rd2489, %rd2488;
	ld.global.nc.u32 	%r6383, [%rd2490];
	mad.wide.u32 	%rd2491, %r6383, %r2312, %rd2979;
	shr.u64 	%rd2979, %rd2491, 32;
	add.s64 	%rd2492, %rd1, %rd2488;
	st.local.u32 	[%rd2492], %rd2491;
	add.s32 	%r7690, %r7690, 1;
	setp.ne.s32 	%p1371, %r7690, 6;
	@%p1371 bra 	$L__BB0_1372;
	shr.u32 	%r6384, %r2311, 23;
	st.local.u32 	[%rd1+24], %rd2979;
	and.b32  	%r2315, %r6384, 31;
	and.b32  	%r6385, %r6384, 224;
	add.s32 	%r6386, %r6385, -128;
	shr.u32 	%r6387, %r6386, 5;
	mul.wide.u32 	%rd2493, %r6387, 4;
	sub.s64 	%rd522, %rd1, %rd2493;
	ld.local.u32 	%r7691, [%rd522+24];
	ld.local.u32 	%r7692, [%rd522+20];
	setp.eq.s32 	%p1372, %r2315, 0;
	@%p1372 bra 	$L__BB0_1375;
	shf.l.wrap.b32 	%r7691, %r7692, %r7691, %r2315;
	ld.local.u32 	%r6388, [%rd522+16];
	shf.l.wrap.b32 	%r7692, %r6388, %r7692, %r2315;
$L__BB0_1375:
	shr.u32 	%r6389, %r7691, 30;
	shf.l.wrap.b32 	%r6390, %r7692, %r7691, 2;
	shl.b32 	%r6391, %r7692, 2;
	shr.u32 	%r6392, %r6390, 31;
	add.s32 	%r6393, %r6392, %r6389;
	neg.s32 	%r6394, %r6393;
	setp.lt.s32 	%p1373, %r2311, 0;
	selp.b32 	%r7693, %r6394, %r6393, %p1373;
	xor.b32  	%r6395, %r6390, %r2311;
	shr.s32 	%r6396, %r6390, 31;
	xor.b32  	%r6397, %r6396, %r6390;
	xor.b32  	%r6398, %r6396, %r6391;
	cvt.u64.u32 	%rd2494, %r6397;
	shl.b64 	%rd2495, %rd2494, 32;
	cvt.u64.u32 	%rd2496, %r6398;
	or.b64  	%rd2497, %rd2495, %rd2496;
	cvt.rn.f64.s64 	%fd343, %rd2497;
	mul.f64 	%fd344, %fd343, 0d3BF921FB54442D19;
	cvt.rn.f32.f64 	%f3997, %fd344;
	neg.f32 	%f3998, %f3997;
	setp.lt.s32 	%p1374, %r6395, 0;
	selp.f32 	%f4675, %f3998, %f3997, %p1374;
	bra.uni 	$L__BB0_1377;
$L__BB0_1376:
	mov.f32 	%f3999, 0f00000000;
	mul.rn.f32 	%f4675, %f852, %f3999;
	mov.b32 	%r7693, 0;
$L__BB0_1377:
	add.s32 	%r6400, %r7693, 1;
	mul.rn.f32 	%f4000, %f4675, %f4675;
	and.b32  	%r6401, %r7693, 1;
	setp.eq.b32 	%p1375, %r6401, 1;
	selp.f32 	%f4001, %f4675, 0f3F800000, %p1375;
	fma.rn.f32 	%f4002, %f4000, %f4001, 0f00000000;
	fma.rn.f32 	%f4003, %f4000, 0f37CBAC00, 0fBAB607ED;
	selp.f32 	%f4004, 0fB94D4153, %f4003, %p1375;
	selp.f32 	%f4005, 0f3C0885E4, 0f3D2AAABB, %p1375;
	fma.rn.f32 	%f4006, %f4004, %f4000, %f4005;
	selp.f32 	%f4007, 0fBE2AAAA8, 0fBEFFFFFF, %p1375;
	fma.rn.f32 	%f4008, %f4006, %f4000, %f4007;
	fma.rn.f32 	%f4009, %f4008, %f4002, %f4001;
	and.b32  	%r6402, %r6400, 2;
	setp.eq.s32 	%p1376, %r6402, 0;
	mov.f32 	%f4010, 0f00000000;
	sub.f32 	%f4011, %f4010, %f4009;
	selp.f32 	%f4012, %f4009, %f4011, %p1376;
	fma.rn.f32 	%f862, %f858, %f4012, %f852;
	mul.f32 	%f4013, %f862, 0f3F22F983;
	cvt.rni.s32.f32 	%r7701, %f4013;
	cvt.rn.f32.s32 	%f4014, %r7701;
	fma.rn.f32 	%f4015, %f4014, 0fBFC90FDA, %f862;
	fma.rn.f32 	%f4016, %f4014, 0fB3A22168, %f4015;
	fma.rn.f32 	%f4677, %f4014, 0fA7C234C5, %f4016;
	abs.f32 	%f864, %f862;
	setp.ltu.f32 	%p1377, %f864, 0f47CE4780;
	mov.u32 	%r7697, %r7701;
	mov.f32 	%f4676, %f4677;
	@%p1377 bra 	$L__BB0_1385;
	setp.eq.f32 	%p1378, %f864, 0f7F800000;
	@%p1378 bra 	$L__BB0_1384;
	mov.b32 	%r2325, %f862;
	shl.b32 	%r6404, %r2325, 8;
	or.b32  	%r2326, %r6404, -2147483648;
	mov.b64 	%rd2980, 0;
	mov.b32 	%r7694, 0;
$L__BB0_1380:
	.pragma "nounroll";
	mul.wide.u32 	%rd2499, %r7694, 4;
	mov.u64 	%rd2500, __cudart_i2opi_f;
	add.s64 	%rd2501, %rd2500, %rd2499;
	ld.global.nc.u32 	%r6405, [%rd2501];
	mad.wide.u32 	%rd2502, %r6405, %r2326, %rd2980;
	shr.u64 	%rd2980, %rd2502, 32;
	add.s64 	%rd2503, %rd2, %rd2499;
	st.local.u32 	[%rd2503], %rd2502;
	add.s32 	%r7694, %r7694, 1;
	setp.ne.s32 	%p1379, %r7694, 6;
	@%p1379 bra 	$L__BB0_1380;
	shr.u32 	%r6406, %r2325, 23;
	st.local.u32 	[%rd2+24], %rd2980;
	and.b32  	%r2329, %r6406, 31;
	and.b32  	%r6407, %r6406, 224;
	add.s32 	%r6408, %r6407, -128;
	shr.u32 	%r6409, %r6408, 5;
	mul.wide.u32 	%rd2504, %r6409, 4;
	sub.s64 	%rd525, %rd2, %rd2504;
	ld.local.u32 	%r7695, [%rd525+24];
	ld.local.u32 	%r7696, [%rd525+20];
	setp.eq.s32 	%p1380, %r2329, 0;
	@%p1380 bra 	$L__BB0_1383;
	shf.l.wrap.b32 	%r7695, %r7696, %r7695, %r2329;
	ld.local.u32 	%r6410, [%rd525+16];
	shf.l.wrap.b32 	%r7696, %r6410, %r7696, %r2329;
$L__BB0_1383:
	shr.u32 	%r6411, %r7695, 30;
	shf.l.wrap.b32 	%r6412, %r7696, %r7695, 2;
	shl.b32 	%r6413, %r7696, 2;
	shr.u32 	%r6414, %r6412, 31;
	add.s32 	%r6415, %r6414, %r6411;
	neg.s32 	%r6416, %r6415;
	setp.lt.s32 	%p1381, %r2325, 0;
	selp.b32 	%r7697, %r6416, %r6415, %p1381;
	xor.b32  	%r6417, %r6412, %r2325;
	shr.s32 	%r6418, %r6412, 31;
	xor.b32  	%r6419, %r6418, %r6412;
	xor.b32  	%r6420, %r6418, %r6413;
	cvt.u64.u32 	%rd2505, %r6419;
	shl.b64 	%rd2506, %rd2505, 32;
	cvt.u64.u32 	%rd2507, %r6420;
	or.b64  	%rd2508, %rd2506, %rd2507;
	cvt.rn.f64.s64 	%fd345, %rd2508;
	mul.f64 	%fd346, %fd345, 0d3BF921FB54442D19;
	cvt.rn.f32.f64 	%f4017, %fd346;
	neg.f32 	%f4018, %f4017;
	setp.lt.s32 	%p1382, %r6417, 0;
	selp.f32 	%f4676, %f4018, %f4017, %p1382;
	bra.uni 	$L__BB0_1385;
$L__BB0_1384:
	mov.f32 	%f4019, 0f00000000;
	mul.rn.f32 	%f4676, %f862, %f4019;
	mov.b32 	%r7697, 0;
$L__BB0_1385:
	setp.ltu.f32 	%p1383, %f864, 0f47CE4780;
	mul.rn.f32 	%f4020, %f4676, %f4676;
	and.b32  	%r6422, %r7697, 1;
	setp.eq.b32 	%p1384, %r6422, 1;
	selp.f32 	%f4021, 0f3F800000, %f4676, %p1384;
	fma.rn.f32 	%f4022, %f4020, %f4021, 0f00000000;
	fma.rn.f32 	%f4023, %f4020, 0f37CBAC00, 0fBAB607ED;
	selp.f32 	%f4024, %f4023, 0fB94D4153, %p1384;
	selp.f32 	%f4025, 0f3D2AAABB, 0f3C0885E4, %p1384;
	fma.rn.f32 	%f4026, %f4024, %f4020, %f4025;
	selp.f32 	%f4027, 0fBEFFFFFF, 0fBE2AAAA8, %p1384;
	fma.rn.f32 	%f4028, %f4026, %f4020, %f4027;
	fma.rn.f32 	%f4029, %f4028, %f4022, %f4021;
	and.b32  	%r6423, %r7697, 2;
	setp.eq.s32 	%p1385, %r6423, 0;
	mov.f32 	%f4030, 0f00000000;
	sub.f32 	%f4031, %f4030, %f4029;
	selp.f32 	%f868, %f4029, %f4031, %p1385;
	@%p1383 bra 	$L__BB0_1393;
	setp.eq.f32 	%p1386, %f864, 0f7F800000;
	@%p1386 bra 	$L__BB0_1392;
	mov.b32 	%r2338, %f862;
	shl.b32 	%r6425, %r2338, 8;
	or.b32  	%r2339, %r6425, -2147483648;
	mov.b64 	%rd2981, 0;
	mov.b32 	%r7698, 0;
$L__BB0_1388:
	.pragma "nounroll";
	mul.wide.u32 	%rd2510, %r7698, 4;
	mov.u64 	%rd2511, __cudart_i2opi_f;
	add.s64 	%rd2512, %rd2511, %rd2510;
	ld.global.nc.u32 	%r6426, [%rd2512];
	mad.wide.u32 	%rd2513, %r6426, %r2339, %rd2981;
	shr.u64 	%rd2981, %rd2513, 32;
	add.s64 	%rd2514, %rd1, %rd2510;
	st.local.u32 	[%rd2514], %rd2513;
	add.s32 	%r7698, %r7698, 1;
	setp.ne.s32 	%p1387, %r7698, 6;
	@%p1387 bra 	$L__BB0_1388;
	shr.u32 	%r6427, %r2338, 23;
	st.local.u32 	[%rd1+24], %rd2981;
	and.b32  	%r2342, %r6427, 31;
	and.b32  	%r6428, %r6427, 224;
	add.s32 	%r6429, %r6428, -128;
	shr.u32 	%r6430, %r6429, 5;
	mul.wide.u32 	%rd2515, %r6430, 4;
	sub.s64 	%rd528, %rd1, %rd2515;
	ld.local.u32 	%r7699, [%rd528+24];
	ld.local.u32 	%r7700, [%rd528+20];
	setp.eq.s32 	%p1388, %r2342, 0;
	@%p1388 bra 	$L__BB0_1391;
	shf.l.wrap.b32 	%r7699, %r7700, %r7699, %r2342;
	ld.local.u32 	%r6431, [%rd528+16];
	shf.l.wrap.b32 	%r7700, %r6431, %r7700, %r2342;
$L__BB0_1391:
	shr.u32 	%r6432, %r7699, 30;
	shf.l.wrap.b32 	%r6433, %r7700, %r7699, 2;
	shl.b32 	%r6434, %r7700, 2;
	shr.u32 	%r6435, %r6433, 31;
	add.s32 	%r6436, %r6435, %r6432;
	neg.s32 	%r6437, %r6436;
	setp.lt.s32 	%p1389, %r2338, 0;
	selp.b32 	%r7701, %r6437, %r6436, %p1389;
	xor.b32  	%r6438, %r6433, %r2338;
	shr.s32 	%r6439, %r6433, 31;
	xor.b32  	%r6440, %r6439, %r6433;
	xor.b32  	%r6441, %r6439, %r6434;
	cvt.u64.u32 	%rd2516, %r6440;
	shl.b64 	%rd2517, %rd2516, 32;
	cvt.u64.u32 	%rd2518, %r6441;
	or.b64  	%rd2519, %rd2517, %rd2518;
	cvt.rn.f64.s64 	%fd347, %rd2519;
	mul.f64 	%fd348, %fd347, 0d3BF921FB54442D19;
	cvt.rn.f32.f64 	%f4032, %fd348;
	neg.f32 	%f4033, %f4032;
	setp.lt.s32 	%p1390, %r6438, 0;
	selp.f32 	%f4677, %f4033, %f4032, %p1390;
	bra.uni 	$L__BB0_1393;
$L__BB0_1392:
	mov.f32 	%f4034, 0f00000000;
	mul.rn.f32 	%f4677, %f862, %f4034;
	mov.b32 	%r7701, 0;
$L__BB0_1393:
	add.s32 	%r6443, %r7701, 1;
	mul.rn.f32 	%f4035, %f4677, %f4677;
	and.b32  	%r6444, %r7701, 1;
	setp.eq.b32 	%p1391, %r6444, 1;
	selp.f32 	%f4036, %f4677, 0f3F800000, %p1391;
	fma.rn.f32 	%f4037, %f4035, %f4036, 0f00000000;
	fma.rn.f32 	%f4038, %f4035, 0f37CBAC00, 0fBAB607ED;
	selp.f32 	%f4039, 0fB94D4153, %f4038, %p1391;
	selp.f32 	%f4040, 0f3C0885E4, 0f3D2AAABB, %p1391;
	fma.rn.f32 	%f4041, %f4039, %f4035, %f4040;
	selp.f32 	%f4042, 0fBE2AAAA8, 0fBEFFFFFF, %p1391;
	fma.rn.f32 	%f4043, %f4041, %f4035, %f4042;
	fma.rn.f32 	%f4044, %f4043, %f4037, %f4036;
	and.b32  	%r6445, %r6443, 2;
	setp.eq.s32 	%p1392, %r6445, 0;
	mov.f32 	%f4045, 0f00000000;
	sub.f32 	%f4046, %f4045, %f4044;
	selp.f32 	%f4047, %f4044, %f4046, %p1392;
	fma.rn.f32 	%f872, %f868, %f4047, %f862;
	mul.f32 	%f4048, %f872, 0f3F22F983;
	cvt.rni.s32.f32 	%r7709, %f4048;
	cvt.rn.f32.s32 	%f4049, %r7709;
	fma.rn.f32 	%f4050, %f4049, 0fBFC90FDA, %f872;
	fma.rn.f32 	%f4051, %f4049, 0fB3A22168, %f4050;
	fma.rn.f32 	%f4679, %f4049, 0fA7C234C5, %f4051;
	abs.f32 	%f874, %f872;
	setp.ltu.f32 	%p1393, %f874, 0f47CE4780;
	mov.u32 	%r7705, %r7709;
	mov.f32 	%f4678, %f4679;
	@%p1393 bra 	$L__BB0_1401;
	setp.eq.f32 	%p1394, %f874, 0f7F800000;
	@%p1394 bra 	$L__BB0_1400;
	mov.b32 	%r2352, %f872;
	shl.b32 	%r6447, %r2352, 8;
	or.b32  	%r2353, %r6447, -2147483648;
	mov.b64 	%rd2982, 0;
	mov.b32 	%r7702, 0;
$L__BB0_1396:
	.pragma "nounroll";
	mul.wide.u32 	%rd2521, %r7702, 4;
	mov.u64 	%rd2522, __cudart_i2opi_f;
	add.s64 	%rd2523, %rd2522, %rd2521;
	ld.global.nc.u32 	%r6448, [%rd2523];
	mad.wide.u32 	%rd2524, %r6448, %r2353, %rd2982;
	shr.u64 	%rd2982, %rd2524, 32;
	add.s64 	%rd2525, %rd2, %rd2521;
	st.local.u32 	[%rd2525], %rd2524;
	add.s32 	%r7702, %r7702, 1;
	setp.ne.s32 	%p1395, %r7702, 6;
	@%p1395 bra 	$L__BB0_1396;
	shr.u32 	%r6449, %r2352, 23;
	st.local.u32 	[%rd2+24], %rd2982;
	and.b32  	%r2356, %r6449, 31;
	and.b32  	%r6450, %r6449, 224;
	add.s32 	%r6451, %r6450, -128;
	shr.u32 	%r6452, %r6451, 5;
	mul.wide.u32 	%rd2526, %r6452, 4;
	sub.s64 	%rd531, %rd2, %rd2526;
	ld.local.u32 	%r7703, [%rd531+24];
	ld.local.u32 	%r7704, [%rd531+20];
	setp.eq.s32 	%p1396, %r2356, 0;
	@%p1396 bra 	$L__BB0_1399;
	shf.l.wrap.b32 	%r7703, %r7704, %r7703, %r2356;
	ld.local.u32 	%r6453, [%rd531+16];
	shf.l.wrap.b32 	%r7704, %r6453, %r7704, %r2356;
$L__BB0_1399:
	shr.u32 	%r6454, %r7703, 30;
	shf.l.wrap.b32 	%r6455, %r7704, %r7703, 2;
	shl.b32 	%r6456, %r7704, 2;
	shr.u32 	%r6457, %r6455, 31;
	add.s32 	%r6458, %r6457, %r6454;
	neg.s32 	%r6459, %r6458;
	setp.lt.s32 	%p1397, %r2352, 0;
	selp.b32 	%r7705, %r6459, %r6458, %p1397;
	xor.b32  	%r6460, %r6455, %r2352;
	shr.s32 	%r6461, %r6455, 31;
	xor.b32  	%r6462, %r6461, %r6455;
	xor.b32  	%r6463, %r6461, %r6456;
	cvt.u64.u32 	%rd2527, %r6462;
	shl.b64 	%rd2528, %rd2527, 32;
	cvt.u64.u32 	%rd2529, %r6463;
	or.b64  	%rd2530, %rd2528, %rd2529;
	cvt.rn.f64.s64 	%fd349, %rd2530;
	mul.f64 	%fd350, %fd349, 0d3BF921FB54442D19;
	cvt.rn.f32.f64 	%f4052, %fd350;
	neg.f32 	%f4053, %f4052;
	setp.lt.s32 	%p1398, %r6460, 0;
	selp.f32 	%f4678, %f4053, %f4052, %p1398;
	bra.uni 	$L__BB0_1401;
$L__BB0_1400:
	mov.f32 	%f4054, 0f00000000;
	mul.rn.f32 	%f4678, %f872, %f4054;
	mov.b32 	%r7705, 0;
$L__BB0_1401:
	setp.ltu.f32 	%p1399, %f874, 0f47CE4780;
	mul.rn.f32 	%f4055, %f4678, %f4678;
	and.b32  	%r6465, %r7705, 1;
	setp.eq.b32 	%p1400, %r6465, 1;
	selp.f32 	%f4056, 0f3F800000, %f4678, %p1400;
	fma.rn.f32 	%f4057, %f4055, %f4056, 0f00000000;
	fma.rn.f32 	%f4058, %f4055, 0f37CBAC00, 0fBAB607ED;
	selp.f32 	%f4059, %f4058, 0fB94D4153, %p1400;
	selp.f32 	%f4060, 0f3D2AAABB, 0f3C0885E4, %p1400;
	fma.rn.f32 	%f4061, %f4059, %f4055, %f4060;
	selp.f32 	%f4062, 0fBEFFFFFF, 0fBE2AAAA8, %p1400;
	fma.rn.f32 	%f4063, %f4061, %f4055, %f4062;
	fma.rn.f32 	%f4064, %f4063, %f4057, %f4056;
	and.b32  	%r6466, %r7705, 2;
	setp.eq.s32 	%p1401, %r6466, 0;
	mov.f32 	%f4065, 0f00000000;
	sub.f32 	%f4066, %f4065, %f4064;
	selp.f32 	%f878, %f4064, %f4066, %p1401;
	@%p1399 bra 	$L__BB0_1409;
	setp.eq.f32 	%p1402, %f874, 0f7F800000;
	@%p1402 bra 	$L__BB0_1408;
	mov.b32 	%r2365, %f872;
	shl.b32 	%r6468, %r2365, 8;
	or.b32  	%r2366, %r6468, -2147483648;
	mov.b64 	%rd2983, 0;
	mov.b32 	%r7706, 0;
$L__BB0_1404:
	.pragma "nounroll";
	mul.wide.u32 	%rd2532, %r7706, 4;
	mov.u64 	%rd2533, __cudart_i2opi_f;
	add.s64 	%rd2534, %rd2533, %rd2532;
	ld.global.nc.u32 	%r6469, [%rd2534];
	mad.wide.u32 	%rd2535, %r6469, %r2366, %rd2983;
	shr.u64 	%rd2983, %rd2535, 32;
	add.s64 	%rd2536, %rd1, %rd2532;
	st.local.u32 	[%rd2536], %rd2535;
	add.s32 	%r7706, %r7706, 1;
	setp.ne.s32 	%p1403, %r7706, 6;
	@%p1403 bra 	$L__BB0_1404;
	shr.u32 	%r6470, %r2365, 23;
	st.local.u32 	[%rd1+24], %rd2983;
	and.b32  	%r2369, %r6470, 31;
	and.b32  	%r6471, %r6470, 224;
	add.s32 	%r6472, %r6471, -128;
	shr.u32 	%r6473, %r6472, 5;
	mul.wide.u32 	%rd2537, %r6473, 4;
	sub.s64 	%rd534, %rd1, %rd2537;
	ld.local.u32 	%r7707, [%rd534+24];
	ld.local.u32 	%r7708, [%rd534+20];
	setp.eq.s32 	%p1404, %r2369, 0;
	@%p1404 bra 	$L__BB0_1407;
	shf.l.wrap.b32 	%r7707, %r7708, %r7707, %r2369;
	ld.local.u32 	%r6474, [%rd534+16];
	shf.l.wrap.b32 	%r7708, %r6474, %r7708, %r2369;
$L__BB0_1407:
	shr.u32 	%r6475, %r7707, 30;
	shf.l.wrap.b32 	%r6476, %r7708, %r7707, 2;
	shl.b32 	%r6477, %r7708, 2;
	shr.u32 	%r6478, %r6476, 31;
	add.s32 	%r6479, %r6478, %r6475;
	neg.s32 	%r6480, %r6479;
	setp.lt.s32 	%p1405, %r2365, 0;
	selp.b32 	%r7709, %r6480, %r6479, %p1405;
	xor.b32  	%r6481, %r6476, %r2365;
	shr.s32 	%r6482, %r6476, 31;
	xor.b32  	%r6483, %r6482, %r6476;
	xor.b32  	%r6484, %r6482, %r6477;
	cvt.u64.u32 	%rd2538, %r6483;
	shl.b64 	%rd2539, %rd2538, 32;
	cvt.u64.u32 	%rd2540, %r6484;
	or.b64  	%rd2541, %rd2539, %rd2540;
	cvt.rn.f64.s64 	%fd351, %rd2541;
	mul.f64 	%fd352, %fd351, 0d3BF921FB54442D19;
	cvt.rn.f32.f64 	%f4067, %fd352;
	neg.f32 	%f4068, %f4067;
	setp.lt.s32 	%p1406, %r6481, 0;
	selp.f32 	%f4679, %f4068, %f4067, %p1406;
	bra.uni 	$L__BB0_1409;
$L__BB0_1408:
	mov.f32 	%f4069, 0f00000000;
	mul.rn.f32 	%f4679, %f872, %f4069;
	mov.b32 	%r7709, 0;
$L__BB0_1409:
	add.s32 	%r6486, %r7709, 1;
	mul.rn.f32 	%f4070, %f4679, %f4679;
	and.b32  	%r6487, %r7709, 1;
	setp.eq.b32 	%p1407, %r6487, 1;
	selp.f32 	%f4071, %f4679, 0f3F800000, %p1407;
	fma.rn.f32 	%f4072, %f4070, %f4071, 0f00000000;
	fma.rn.f32 	%f4073, %f4070, 0f37CBAC00, 0fBAB607ED;
	selp.f32 	%f4074, 0fB94D4153, %f4073, %p1407;
	selp.f32 	%f4075, 0f3C0885E4, 0f3D2AAABB, %p1407;
	fma.rn.f32 	%f4076, %f4074, %f4070, %f4075;
	selp.f32 	%f4077, 0fBE2AAAA8, 0fBEFFFFFF, %p1407;
	fma.rn.f32 	%f4078, %f4076, %f4070, %f4077;
	fma.rn.f32 	%f4079, %f4078, %f4072, %f4071;
	and.b32  	%r6488, %r6486, 2;
	setp.eq.s32 	%p1408, %r6488, 0;
	mov.f32 	%f4080, 0f00000000;
	sub.f32 	%f4081, %f4080, %f4079;
	selp.f32 	%f4082, %f4079, %f4081, %p1408;
	fma.rn.f32 	%f882, %f878, %f4082, %f872;
	mul.f32 	%f4083, %f882, 0f3F22F983;
	cvt.rni.s32.f32 	%r7717, %f4083;
	cvt.rn.f32.s32 	%f4084, %r7717;
	fma.rn.f32 	%f4085, %f4084, 0fBFC90FDA, %f882;
	fma.rn.f32 	%f4086, %f4084, 0fB3A22168, %f4085;
	fma.rn.f32 	%f4681, %f4084, 0fA7C234C5, %f4086;
	abs.f32 	%f884, %f882;
	setp.ltu.f32 	%p1409, %f884, 0f47CE4780;
	mov.u32 	%r7713, %r7717;
	mov.f32 	%f4680, %f4681;
	@%p1409 bra 	$L__BB0_1417;
	setp.eq.f32 	%p1410, %f884, 0f7F800000;
	@%p1410 bra 	$L__BB0_1416;
	mov.b32 	%r2379, %f882;
	shl.b32 	%r6490, %r2379, 8;
	or.b32  	%r2380, %r6490, -2147483648;
	mov.b64 	%rd2984, 0;
	mov.b32 	%r7710, 0;
$L__BB0_1412:
	.pragma "nounroll";
	mul.wide.u32 	%rd2543, %r7710, 4;
	mov.u64 	%rd2544, __cudart_i2opi_f;
	add.s64 	%rd2545, %rd2544, %rd2543;
	ld.global.nc.u32 	%r6491, [%rd2545];
	mad.wide.u32 	%rd2546, %r6491, %r2380, %rd2984;
	shr.u64 	%rd2984, %rd2546, 32;
	add.s64 	%rd2547, %rd2, %rd2543;
	st.local.u32 	[%rd2547], %rd2546;
	add.s32 	%r7710, %r7710, 1;
	setp.ne.s32 	%p1411, %r7710, 6;
	@%p1411 bra 	$L__BB0_1412;
	shr.u32 	%r6492, %r2379, 23;
	st.local.u32 	[%rd2+24], %rd2984;
	and.b32  	%r2383, %r6492, 31;
	and.b32  	%r6493, %r6492, 224;
	add.s32 	%r6494, %r6493, -128;
	shr.u32 	%r6495, %r6494, 5;
	mul.wide.u32 	%rd2548, %r6495, 4;
	sub.s64 	%rd537, %rd2, %rd2548;
	ld.local.u32 	%r7711, [%rd537+24];
	ld.local.u32 	%r7712, [%rd537+20];
	setp.eq.s32 	%p1412, %r2383, 0;
	@%p1412 bra 	$L__BB0_1415;
	shf.l.wrap.b32 	%r7711, %r7712, %r7711, %r2383;
	ld.local.u32 	%r6496, [%rd537+16];
	shf.l.wrap.b32 	%r7712, %r6496, %r7712, %r2383;
$L__BB0_1415:
	shr.u32 	%r6497, %r7711, 30;
	shf.l.wrap.b32 	%r6498, %r7712, %r7711, 2;
	shl.b32 	%r6499, %r7712, 2;
	shr.u32 	%r6500, %r6498, 31;
	add.s32 	%r6501, %r6500, %r6497;
	neg.s32 	%r6502, %r6501;
	setp.lt.s32 	%p1413, %r2379, 0;
	selp.b32 	%r7713, %r6502, %r6501, %p1413;
	xor.b32  	%r6503, %r6498, %r2379;
	shr.s32 	%r6504, %r6498, 31;
	xor.b32  	%r6505, %r6504, %r6498;
	xor.b32  	%r6506, %r6504, %r6499;
	cvt.u64.u32 	%rd2549, %r6505;
	shl.b64 	%rd2550, %rd2549, 32;
	cvt.u64.u32 	%rd2551, %r6506;
	or.b64  	%rd2552, %rd2550, %rd2551;
	cvt.rn.f64.s64 	%fd353, %rd2552;
	mul.f64 	%fd354, %fd353, 0d3BF921FB54442D19;
	cvt.rn.f32.f64 	%f4087, %fd354;
	neg.f32 	%f4088, %f4087;
	setp.lt.s32 	%p1414, %r6503, 0;
	selp.f32 	%f4680, %f4088, %f4087, %p1414;
	bra.uni 	$L__BB0_1417;
$L__BB0_1416:
	mov.f32 	%f4089, 0f00000000;
	mul.rn.f32 	%f4680, %f882, %f4089;
	mov.b32 	%r7713, 0;
$L__BB0_1417:
	setp.ltu.f32 	%p1415, %f884, 0f47CE4780;
	mul.rn.f32 	%f4090, %f4680, %f4680;
	and.b32  	%r6508, %r7713, 1;
	setp.eq.b32 	%p1416, %r6508, 1;
	selp.f32 	%f4091, 0f3F800000, %f4680, %p1416;
	fma.rn.f32 	%f4092, %f4090, %f4091, 0f00000000;
	fma.rn.f32 	%f4093, %f4090, 0f37CBAC00, 0fBAB607ED;
	selp.f32 	%f4094, %f4093, 0fB94D4153, %p1416;
	selp.f32 	%f4095, 0f3D2AAABB, 0f3C0885E4, %p1416;
	fma.rn.f32 	%f4096, %f4094, %f4090, %f4095;
	selp.f32 	%f4097, 0fBEFFFFFF, 0fBE2AAAA8, %p1416;
	fma.rn.f32 	%f4098, %f4096, %f4090, %f4097;
	fma.rn.f32 	%f4099, %f4098, %f4092, %f4091;
	and.b32  	%r6509, %r7713, 2;
	setp.eq.s32 	%p1417, %r6509, 0;
	mov.f32 	%f4100, 0f00000000;
	sub.f32 	%f4101, %f4100, %f4099;
	selp.f32 	%f888, %f4099, %f4101, %p1417;
	@%p1415 bra 	$L__BB0_1425;
	setp.eq.f32 	%p1418, %f884, 0f7F800000;
	@%p1418 bra 	$L__BB0_1424;
	mov.b32 	%r2392, %f882;
	shl.b32 	%r6511, %r2392, 8;
	or.b32  	%r2393, %r6511, -2147483648;
	mov.b64 	%rd2985, 0;
	mov.b32 	%r7714, 0;
$L__BB0_1420:
	.pragma "nounroll";
	mul.wide.u32 	%rd2554, %r7714, 4;
	mov.u64 	%rd2555, __cudart_i2opi_f;
	add.s64 	%rd2556, %rd2555, %rd2554;
	ld.global.nc.u32 	%r6512, [%rd2556];
	mad.wide.u32 	%rd2557, %r6512, %r2393, %rd2985;
	shr.u64 	%rd2985, %rd2557, 32;
	add.s64 	%rd2558, %rd1, %rd2554;
	st.local.u32 	[%rd2558], %rd2557;
	add.s32 	%r7714, %r7714, 1;
	setp.ne.s32 	%p1419, %r7714, 6;
	@%p1419 bra 	$L__BB0_1420;
	shr.u32 	%r6513, %r2392, 23;
	st.local.u32 	[%rd1+24], %rd2985;
	and.b32  	%r2396, %r6513, 31;
	and.b32  	%r6514, %r6513, 224;
	add.s32 	%r6515, %r6514, -128;
	shr.u32 	%r6516, %r6515, 5;
	mul.wide.u32 	%rd2559, %r6516, 4;
	sub.s64 	%rd540, %rd1, %rd2559;
	ld.local.u32 	%r7715, [%rd540+24];
	ld.local.u32 	%r7716, [%rd540+20];
	setp.eq.s32 	%p1420, %r2396, 0;
	@%p1420 bra 	$L__BB0_1423;
	shf.l.wrap.b32 	%r7715, %r7716, %r7715, %r2396;
	ld.local.u32 	%r6517, [%rd540+16];
	shf.l.wrap.b32 	%r7716, %r6517, %r7716, %r2396;
$L__BB0_1423:
	shr.u32 	%r6518, %r7715, 30;
	shf.l.wrap.b32 	%r6519, %r7716, %r7715, 2;
	shl.b32 	%r6520, %r7716, 2;
	shr.u32 	%r6521, %r6519, 31;
	add.s32 	%r6522, %r6521, %r6518;
	neg.s32 	%r6523, %r6522;
	setp.lt.s32 	%p1421, %r2392, 0;
	selp.b32 	%r7717, %r6523, %r6522, %p1421;
	xor.b32  	%r6524, %r6519, %r2392;
	shr.s32 	%r6525, %r6519, 31;
	xor.b32  	%r6526, %r6525, %r6519;
	xor.b32  	%r6527, %r6525, %r6520;
	cvt.u64.u32 	%rd2560, %r6526;
	shl.b64 	%rd2561, %rd2560, 32;
	cvt.u64.u32 	%rd2562, %r6527;
	or.b64  	%rd2563, %rd2561, %rd2562;
	cvt.rn.f64.s64 	%fd355, %rd2563;
	mul.f64 	%fd356, %fd355, 0d3BF921FB54442D19;
	cvt.rn.f32.f64 	%f4102, %fd356;
	neg.f32 	%f4103, %f4102;
	setp.lt.s32 	%p1422, %r6524, 0;
	selp.f32 	%f4681, %f4103, %f4102, %p1422;
	bra.uni 	$L__BB0_1425;
$L__BB0_1424:
	mov.f32 	%f4104, 0f00000000;
	mul.rn.f32 	%f4681, %f882, %f4104;
	mov.b32 	%r7717, 0;
$L__BB0_1425:
	add.s32 	%r6529, %r7717, 1;
	mul.rn.f32 	%f4105, %f4681, %f4681;
	and.b32  	%r6530, %r7717, 1;
	setp.eq.b32 	%p1423, %r6530, 1;
	selp.f32 	%f4106, %f4681, 0f3F800000, %p1423;
	fma.rn.f32 	%f4107, %f4105, %f4106, 0f00000000;
	fma.rn.f32 	%f4108, %f4105, 0f37CBAC00, 0fBAB607ED;
	selp.f32 	%f4109, 0fB94D4153, %f4108, %p1423;
	selp.f32 	%f4110, 0f3C0885E4, 0f3D2AAABB, %p1423;
	fma.rn.f32 	%f4111, %f4109, %f4105, %f4110;
	selp.f32 	%f4112, 0fBE2AAAA8, 0fBEFFFFFF, %p1423;
	fma.rn.f32 	%f4113, %f4111, %f4105, %f4112;
	fma.rn.f32 	%f4114, %f4113, %f4107, %f4106;
	and.b32  	%r6531, %r6529, 2;
	setp.eq.s32 	%p1424, %r6531, 0;
	mov.f32 	%f4115, 0f00000000;
	sub.f32 	%f4116, %f4115, %f4114;
	selp.f32 	%f4117, %f4114, %f4116, %p1424;
	fma.rn.f32 	%f892, %f888, %f4117, %f882;
	mul.f32 	%f4118, %f892, 0f3F22F983;
	cvt.rni.s32.f32 	%r7725, %f4118;
	cvt.rn.f32.s32 	%f4119, %r7725;
	fma.rn.f32 	%f4120, %f4119, 0fBFC90FDA, %f892;
	fma.rn.f32 	%f4121, %f4119, 0fB3A22168, %f4120;
	fma.rn.f32 	%f4683, %f4119, 0fA7C234C5, %f4121;
	abs.f32 	%f894, %f892;
	setp.ltu.f32 	%p1425, %f894, 0f47CE4780;
	mov.u32 	%r7721, %r7725;
	mov.f32 	%f4682, %f4683;
	@%p1425 bra 	$L__BB0_1433;
	setp.eq.f32 	%p1426, %f894, 0f7F800000;
	@%p1426 bra 	$L__BB0_1432;
	mov.b32 	%r2406, %f892;
	shl.b32 	%r6533, %r2406, 8;
	or.b32  	%r2407, %r6533, -2147483648;
	mov.b64 	%rd2986, 0;
	mov.b32 	%r7718, 0;
$L__BB0_1428:
	.pragma "nounroll";
	mul.wide.u32 	%rd2565, %r7718, 4;
	mov.u64 	%rd2566, __cudart_i2opi_f;
	add.s64 	%rd2567, %rd2566, %rd2565;
	ld.global.nc.u32 	%r6534, [%rd2567];
	mad.wide.u32 	%rd2568, %r6534, %r2407, %rd2986;
	shr.u64 	%rd2986, %rd2568, 32;
	add.s64 	%rd2569, %rd2, %rd2565;
	st.local.u32 	[%rd2569], %rd2568;
	add.s32 	%r7718, %r7718, 1;
	setp.ne.s32 	%p1427, %r7718, 6;
	@%p1427 bra 	$L__BB0_1428;
	shr.u32 	%r6535, %r2406, 23;
	st.local.u32 	[%rd2+24], %rd2986;
	and.b32  	%r2410, %r6535, 31;
	and.b32  	%r6536, %r6535, 224;
	add.s32 	%r6537, %r6536, -128;
	shr.u32 	%r6538, %r6537, 5;
	mul.wide.u32 	%rd2570, %r6538, 4;
	sub.s64 	%rd543, %rd2, %rd2570;
	ld.local.u32 	%r7719, [%rd543+24];
	ld.local.u32 	%r7720, [%rd543+20];
	setp.eq.s32 	%p1428, %r2410, 0;
	@%p1428 bra 	$L__BB0_1431;
	shf.l.wrap.b32 	%r7719, %r7720, %r7719, %r2410;
	ld.local.u32 	%r6539, [%rd543+16];
	shf.l.wrap.b32 	%r7720, %r6539, %r7720, %r2410;
$L__BB0_1431:
	shr.u32 	%r6540, %r7719, 30;
	shf.l.wrap.b32 	%r6541, %r7720, %r7719, 2;
	shl.b32 	%r6542, %r7720, 2;
	shr.u32 	%r6543, %r6541, 31;
	add.s32 	%r6544, %r6543, %r6540;
	neg.s32 	%r6545, %r6544;
	setp.lt.s32 	%p1429, %r2406, 0;
	selp.b32 	%r7721, %r6545, %r6544, %p1429;
	xor.b32  	%r6546, %r6541, %r2406;
	shr.s32 	%r6547, %r6541, 31;
	xor.b32  	%r6548, %r6547, %r6541;
	xor.b32  	%r6549, %r6547, %r6542;
	cvt.u64.u32 	%rd2571, %r6548;
	shl.b64 	%rd2572, %rd2571, 32;
	cvt.u64.u32 	%rd2573, %r6549;
	or.b64  	%rd2574, %rd2572, %rd2573;
	cvt.rn.f64.s64 	%fd357, %rd2574;
	mul.f64 	%fd358, %fd357, 0d3BF921FB54442D19;
	cvt.rn.f32.f64 	%f4122, %fd358;
	neg.f32 	%f4123, %f4122;
	setp.lt.s32 	%p1430, %r6546, 0;
	selp.f32 	%f4682, %f4123, %f4122, %p1430;
	bra.uni 	$L__BB0_1433;
$L__BB0_1432:
	mov.f32 	%f4124, 0f00000000;
	mul.rn.f32 	%f4682, %f892, %f4124;
	mov.b32 	%r7721, 0;
$L__BB0_1433:
	setp.ltu.f32 	%p1431, %f894, 0f47CE4780;
	mul.rn.f32 	%f4125, %f4682, %f4682;
	and.b32  	%r6551, %r7721, 1;
	setp.eq.b32 	%p1432, %r6551, 1;
	selp.f32 	%f4126, 0f3F800000, %f4682, %p1432;
	fma.rn.f32 	%f4127, %f4125, %f4126, 0f00000000;
	fma.rn.f32 	%f4128, %f4125, 0f37CBAC00, 0fBAB607ED;
	selp.f32 	%f4129, %f4128, 0fB94D4153, %p1432;
	selp.f32 	%f4130, 0f3D2AAABB, 0f3C0885E4, %p1432;
	fma.rn.f32 	%f4131, %f4129, %f4125, %f4130;
	selp.f32 	%f4132, 0fBEFFFFFF, 0fBE2AAAA8, %p1432;
	fma.rn.f32 	%f4133, %f4131, %f4125, %f4132;
	fma.rn.f32 	%f4134, %f4133, %f4127, %f4126;
	and.b32  	%r6552, %r7721, 2;
	setp.eq.s32 	%p1433, %r6552, 0;
	mov.f32 	%f4135, 0f00000000;
	sub.f32 	%f4136, %f4135, %f4134;
	selp.f32 	%f898, %f4134, %f4136, %p1433;
	@%p1431 bra 	$L__BB0_1441;
	setp.eq.f32 	%p1434, %f894, 0f7F800000;
	@%p1434 bra 	$L__BB0_1440;
	mov.b32 	%r2419, %f892;
	shl.b32 	%r6554, %r2419, 8;
	or.b32  	%r2420, %r6554, -2147483648;
	mov.b64 	%rd2987, 0;
	mov.b32 	%r7722, 0;
$L__BB0_1436:
	.pragma "nounroll";
	mul.wide.u32 	%rd2576, %r7722, 4;
	mov.u64 	%rd2577, __cudart_i2opi_f;
	add.s64 	%rd2578, %rd2577, %rd2576;
	ld.global.nc.u32 	%r6555, [%rd2578];
	mad.wide.u32 	%rd2579, %r6555, %r2420, %rd2987;
	shr.u64 	%rd2987, %rd2579, 32;
	add.s64 	%rd2580, %rd1, %rd2576;
	st.local.u32 	[%rd2580], %rd2579;
	add.s32 	%r7722, %r7722, 1;
	setp.ne.s32 	%p1435, %r7722, 6;
	@%p1435 bra 	$L__BB0_1436;
	shr.u32 	%r6556, %r2419, 23;
	st.local.u32 	[%rd1+24], %rd2987;
	and.b32  	%r2423, %r6556, 31;
	and.b32  	%r6557, %r6556, 224;
	add.s32 	%r6558, %r6557, -128;
	shr.u32 	%r6559, %r6558, 5;
	mul.wide.u32 	%rd2581, %r6559, 4;
	sub.s64 	%rd546, %rd1, %rd2581;
	ld.local.u32 	%r7723, [%rd546+24];
	ld.local.u32 	%r7724, [%rd546+20];
	setp.eq.s32 	%p1436, %r2423, 0;
	@%p1436 bra 	$L__BB0_1439;
	shf.l.wrap.b32 	%r7723, %r7724, %r7723, %r2423;
	ld.local.u32 	%r6560, [%rd546+16];
	shf.l.wrap.b32 	%r7724, %r6560, %r7724, %r2423;
$L__BB0_1439:
	shr.u32 	%r6561, %r7723, 30;
	shf.l.wrap.b32 	%r6562, %r7724, %r7723, 2;
	shl.b32 	%r6563, %r7724, 2;
	shr.u32 	%r6564, %r6562, 31;
	add.s32 	%r6565, %r6564, %r6561;
	neg.s32 	%r6566, %r6565;
	setp.lt.s32 	%p1437, %r2419, 0;
	selp.b32 	%r7725, %r6566, %r6565, %p1437;
	xor.b32  	%r6567, %r6562, %r2419;
	shr.s32 	%r6568, %r6562, 31;
	xor.b32  	%r6569, %r6568, %r6562;
	xor.b32  	%r6570, %r6568, %r6563;
	cvt.u64.u32 	%rd2582, %r6569;
	shl.b64 	%rd2583, %rd2582, 32;
	cvt.u64.u32 	%rd2584, %r6570;
	or.b64  	%rd2585, %rd2583, %rd2584;
	cvt.rn.f64.s64 	%fd359, %rd2585;
	mul.f64 	%fd360, %fd359, 0d3BF921FB54442D19;
	cvt.rn.f32.f64 	%f4137, %fd360;
	neg.f32 	%f4138, %f4137;
	setp.lt.s32 	%p1438, %r6567, 0;
	selp.f32 	%f4683, %f4138, %f4137, %p1438;
	bra.uni 	$L__BB0_1441;
$L__BB0_1440:
	mov.f32 	%f4139, 0f00000000;
	mul.rn.f32 	%f4683, %f892, %f4139;
	mov.b32 	%r7725, 0;
$L__BB0_1441:
	add.s32 	%r6572, %r7725, 1;
	mul.rn.f32 	%f4140, %f4683, %f4683;
	and.b32  	%r6573, %r7725, 1;
	setp.eq.b32 	%p1439, %r6573, 1;
	selp.f32 	%f4141, %f4683, 0f3F800000, %p1439;
	fma.rn.f32 	%f4142, %f4140, %f4141, 0f00000000;
	fma.rn.f32 	%f4143, %f4140, 0f37CBAC00, 0fBAB607ED;
	selp.f32 	%f4144, 0fB94D4153, %f4143, %p1439;
	selp.f32 	%f4145, 0f3C0885E4, 0f3D2AAABB, %p1439;
	fma.rn.f32 	%f4146, %f4144, %f4140, %f4145;
	selp.f32 	%f4147, 0fBE2AAAA8, 0fBEFFFFFF, %p1439;
	fma.rn.f32 	%f4148, %f4146, %f4140, %f4147;
	fma.rn.f32 	%f4149, %f4148, %f4142, %f4141;
	and.b32  	%r6574, %r6572, 2;
	setp.eq.s32 	%p1440, %r6574, 0;
	mov.f32 	%f4150, 0f00000000;
	sub.f32 	%f4151, %f4150, %f4149;
	selp.f32 	%f4152, %f4149, %f4151, %p1440;
	fma.rn.f32 	%f902, %f898, %f4152, %f892;
	mul.f32 	%f4153, %f902, 0f3F22F983;
	cvt.rni.s32.f32 	%r7733, %f4153;
	cvt.rn.f32.s32 	%f4154, %r7733;
	fma.rn.f32 	%f4155, %f4154, 0fBFC90FDA, %f902;
	fma.rn.f32 	%f4156, %f4154, 0fB3A22168, %f4155;
	fma.rn.f32 	%f4685, %f4154, 0fA7C234C5, %f4156;
	abs.f32 	%f904, %f902;
	setp.ltu.f32 	%p1441, %f904, 0f47CE4780;
	mov.u32 	%r7729, %r7733;
	mov.f32 	%f4684, %f4685;
	@%p1441 bra 	$L__BB0_1449;
	setp.eq.f32 	%p1442, %f904, 0f7F800000;
	@%p1442 bra 	$L__BB0_1448;
	mov.b32 	%r2433, %f902;
	shl.b32 	%r6576, %r2433, 8;
	or.b32  	%r2434, %r6576, -2147483648;
	mov.b64 	%rd2988, 0;
	mov.b32 	%r7726, 0;
$L__BB0_1444:
	.pragma "nounroll";
	mul.wide.u32 	%rd2587, %r7726, 4;
	mov.u64 	%rd2588, __cudart_i2opi_f;
	add.s64 	%rd2589, %rd2588, %rd2587;
	ld.global.nc.u32 	%r6577, [%rd2589];
	mad.wide.u32 	%rd2590, %r6577, %r2434, %rd2988;
	shr.u64 	%rd2988, %rd2590, 32;
	add.s64 	%rd2591, %rd2, %rd2587;
	st.local.u32 	[%rd2591], %rd2590;
	add.s32 	%r7726, %r7726, 1;
	setp.ne.s32 	%p1443, %r7726, 6;
	@%p1443 bra 	$L__BB0_1444;
	shr.u32 	%r6578, %r2433, 23;
	st.local.u32 	[%rd2+24], %rd2988;
	and.b32  	%r2437, %r6578, 31;
	and.b32  	%r6579, %r6578, 224;
	add.s32 	%r6580, %r6579, -128;
	shr.u32 	%r6581, %r6580, 5;
	mul.wide.u32 	%rd2592, %r6581, 4;
	sub.s64 	%rd549, %rd2, %rd2592;
	ld.local.u32 	%r7727, [%rd549+24];
	ld.local.u32 	%r7728, [%rd549+20];
	setp.eq.s32 	%p1444, %r2437, 0;
	@%p1444 bra 	$L__BB0_1447;
	shf.l.wrap.b32 	%r7727, %r7728, %r7727, %r2437;
	ld.local.u32 	%r6582, [%rd549+16];
	shf.l.wrap.b32 	%r7728, %r6582, %r7728, %r2437;
$L__BB0_1447:
	shr.u32 	%r6583, %r7727, 30;
	shf.l.wrap.b32 	%r6584, %r7728, %r7727, 2;
	shl.b32 	%r6585, %r7728, 2;
	shr.u32 	%r6586, %r6584, 31;
	add.s32 	%r6587, %r6586, %r6583;
	neg.s32 	%r6588, %r6587;
	setp.lt.s32 	%p1445, %r2433, 0;
	selp.b32 	%r7729, %r6588, %r6587, %p1445;
	xor.b32  	%r6589, %r6584, %r2433;
	shr.s32 	%r6590, %r6584, 31;
	xor.b32  	%r6591, %r6590, %r6584;
	xor.b32  	%r6592, %r6590, %r6585;
	cvt.u64.u32 	%rd2593, %r6591;
	shl.b64 	%rd2594, %rd2593, 32;
	cvt.u64.u32 	%rd2595, %r6592;
	or.b64  	%rd2596, %rd2594, %rd2595;
	cvt.rn.f64.s64 	%fd361, %rd2596;
	mul.f64 	%fd362, %fd361, 0d3BF921FB54442D19;
	cvt.rn.f32.f64 	%f4157, %fd362;
	neg.f32 	%f4158, %f4157;
	setp.lt.s32 	%p1446, %r6589, 0;
	selp.f32 	%f4684, %f4158, %f4157, %p1446;
	bra.uni 	$L__BB0_1449;
$L__BB0_1448:
	mov.f32 	%f4159, 0f00000000;
	mul.rn.f32 	%f4684, %f902, %f4159;
	mov.b32 	%r7729, 0;
$L__BB0_1449:
	setp.ltu.f32 	%p1447, %f904, 0f47CE4780;
	mul.rn.f32 	%f4160, %f4684, %f4684;
	and.b32  	%r6594, %r7729, 1;
	setp.eq.b32 	%p1448, %r6594, 1;
	selp.f32 	%f4161, 0f3F800000, %f4684, %p1448;
	fma.rn.f32 	%f4162, %f4160, %f4161, 0f00000000;
	fma.rn.f32 	%f4163, %f4160, 0f37CBAC00, 0fBAB607ED;
	selp.f32 	%f4164, %f4163, 0fB94D4153, %p1448;
	selp.f32 	%f4165, 0f3D2AAABB, 0f3C0885E4, %p1448;
	fma.rn.f32 	%f4166, %f4164, %f4160, %f4165;
	selp.f32 	%f4167, 0fBEFFFFFF, 0fBE2AAAA8, %p1448;
	fma.rn.f32 	%f4168, %f4166, %f4160, %f4167;
	fma.rn.f32 	%f4169, %f4168, %f4162, %f4161;
	and.b32  	%r6595, %r7729, 2;
	setp.eq.s32 	%p1449, %r6595, 0;
	mov.f32 	%f4170, 0f00000000;
	sub.f32 	%f4171, %f4170, %f4169;
	selp.f32 	%f908, %f4169, %f4171, %p1449;
	@%p1447 bra 	$L__BB0_1457;
	setp.eq.f32 	%p1450, %f904, 0f7F800000;
	@%p1450 bra 	$L__BB0_1456;
	mov.b32 	%r2446, %f902;
	shl.b32 	%r6597, %r2446, 8;
	or.b32  	%r2447, %r6597, -2147483648;
	mov.b64 	%rd2989, 0;
	mov.b32 	%r7730, 0;
$L__BB0_1452:
	.pragma "nounroll";
	mul.wide.u32 	%rd2598, %r7730, 4;
	mov.u64 	%rd2599, __cudart_i2opi_f;
	add.s64 	%rd2600, %rd2599, %rd2598;
	ld.global.nc.u32 	%r6598, [%rd2600];
	mad.wide.u32 	%rd2601, %r6598, %r2447, %rd2989;
	shr.u64 	%rd2989, %rd2601, 32;
	add.s64 	%rd2602, %rd1, %rd2598;
	st.local.u32 	[%rd2602], %rd2601;
	add.s32 	%r7730, %r7730, 1;
	setp.ne.s32 	%p1451, %r7730, 6;
	@%p1451 bra 	$L__BB0_1452;
	shr.u32 	%r6599, %r2446, 23;
	st.local.u32 	[%rd1+24], %rd2989;
	and.b32  	%r2450, %r6599, 31;
	and.b32  	%r6600, %r6599, 224;
	add.s32 	%r6601, %r6600, -128;
	shr.u32 	%r6602, %r6601, 5;
	mul.wide.u32 	%rd2603, %r6602, 4;
	sub.s64 	%rd552, %rd1, %rd2603;
	ld.local.u32 	%r7731, [%rd552+24];
	ld.local.u32 	%r7732, [%rd552+20];
	setp.eq.s32 	%p1452, %r2450, 0;
	@%p1452 bra 	$L__BB0_1455;
	shf.l.wrap.b32 	%r7731, %r7732, %r7731, %r2450;
	ld.local.u32 	%r6603, [%rd552+16];
	shf.l.wrap.b32 	%r7732, %r6603, %r7732, %r2450;
$L__BB0_1455:
	shr.u32 	%r6604, %r7731, 30;
	shf.l.wrap.b32 	%r6605, %r7732, %r7731, 2;
	shl.b32 	%r6606, %r7732, 2;
	shr.u32 	%r6607, %r6605, 31;
	add.s32 	%r6608, %r6607, %r6604;
	neg.s32 	%r6609, %r6608;
	setp.lt.s32 	%p1453, %r2446, 0;
	selp.b32 	%r7733, %r6609, %r6608, %p1453;
	xor.b32  	%r6610, %r6605, %r2446;
	shr.s32 	%r6611, %r6605, 31;
	xor.b32  	%r6612, %r6611, %r6605;
	xor.b32  	%r6613, %r6611, %r6606;
	cvt.u64.u32 	%rd2604, %r6612;
	shl.b64 	%rd2605, %rd2604, 32;
	cvt.u64.u32 	%rd2606, %r6613;
	or.b64  	%rd2607, %rd2605, %rd2606;
	cvt.rn.f64.s64 	%fd363, %rd2607;
	mul.f64 	%fd364, %fd363, 0d3BF921FB54442D19;
	cvt.rn.f32.f64 	%f4172, %fd364;
	neg.f32 	%f4173, %f4172;
	setp.lt.s32 	%p1454, %r6610, 0;
	selp.f32 	%f4685, %f4173, %f4172, %p1454;
	bra.uni 	$L__BB0_1457;
$L__BB0_1456:
	mov.f32 	%f4174, 0f00000000;
	mul.rn.f32 	%f4685, %f902, %f4174;
	mov.b32 	%r7733, 0;
$L__BB0_1457:
	add.s32 	%r6615, %r7733, 1;
	mul.rn.f32 	%f4175, %f4685, %f4685;
	and.b32  	%r6616, %r7733, 1;
	setp.eq.b32 	%p1455, %r6616, 1;
	selp.f32 	%f4176, %f4685, 0f3F800000, %p1455;
	fma.rn.f32 	%f4177, %f4175, %f4176, 0f00000000;
	fma.rn.f32 	%f4178, %f4175, 0f37CBAC00, 0fBAB607ED;
	selp.f32 	%f4179, 0fB94D4153, %f4178, %p1455;
	selp.f32 	%f4180, 0f3C0885E4, 0f3D2AAABB, %p1455;
	fma.rn.f32 	%f4181, %f4179, %f4175, %f4180;
	selp.f32 	%f4182, 0fBE2AAAA8, 0fBEFFFFFF, %p1455;
	fma.rn.f32 	%f4183, %f4181, %f4175, %f4182;
	fma.rn.f32 	%f4184, %f4183, %f4177, %f4176;
	and.b32  	%r6617, %r6615, 2;
	setp.eq.s32 	%p1456, %r6617, 0;
	mov.f32 	%f4185, 0f00000000;
	sub.f32 	%f4186, %f4185, %f4184;
	selp.f32 	%f4187, %f4184, %f4186, %p1456;
	fma.rn.f32 	%f912, %f908, %f4187, %f902;
	mul.f32 	%f4188, %f912, 0f3F22F983;
	cvt.rni.s32.f32 	%r7741, %f4188;
	cvt.rn.f32.s32 	%f4189, %r7741;
	fma.rn.f32 	%f4190, %f4189, 0fBFC90FDA, %f912;
	fma.rn.f32 	%f4191, %f4189, 0fB3A22168, %f4190;
	fma.rn.f32 	%f4687, %f4189, 0fA7C234C5, %f4191;
	abs.f32 	%f914, %f912;
	setp.ltu.f32 	%p1457, %f914, 0f47CE4780;
	mov.u32 	%r7737, %r7741;
	mov.f32 	%f4686, %f4687;
	@%p1457 bra 	$L__BB0_1465;
	setp.eq.f32 	%p1458, %f914, 0f7F800000;
	@%p1458 bra 	$L__BB0_1464;
	mov.b32 	%r2460, %f912;
	shl.b32 	%r6619, %r2460, 8;
	or.b32  	%r2461, %r6619, -2147483648;
	mov.b64 	%rd2990, 0;
	mov.b32 	%r7734, 0;
$L__BB0_1460:
	.pragma "nounroll";
	mul.wide.u32 	%rd2609, %r7734, 4;
	mov.u64 	%rd2610, __cudart_i2opi_f;
	add.s64 	%rd2611, %rd2610, %rd2609;
	ld.global.nc.u32 	%r6620, [%rd2611];
	mad.wide.u32 	%rd2612, %r6620, %r2461, %rd2990;
	shr.u64 	%rd2990, %rd2612, 32;
	add.s64 	%rd2613, %rd2, %rd2609;
	st.local.u32 	[%rd2613], %rd2612;
	add.s32 	%r7734, %r7734, 1;
	setp.ne.s32 	%p1459, %r7734, 6;
	@%p1459 bra 	$L__BB0_1460;
	shr.u32 	%r6621, %r2460, 23;
	st.local.u32 	[%rd2+24], %rd2990;
	and.b32  	%r2464, %r6621, 31;
	and.b32  	%r6622, %r6621, 224;
	add.s32 	%r6623, %r6622, -128;
	shr.u32 	%r6624, %r6623, 5;
	mul.wide.u32 	%rd2614, %r6624, 4;
	sub.s64 	%rd555, %rd2, %rd2614;
	ld.local.u32 	%r7735, [%rd555+24];
	ld.local.u32 	%r7736, [%rd555+20];
	setp.eq.s32 	%p1460, %r2464, 0;
	@%p1460 bra 	$L__BB0_1463;
	shf.l.wrap.b32 	%r7735, %r7736, %r7735, %r2464;
	ld.local.u32 	%r6625, [%rd555+16];
	shf.l.wrap.b32 	%r7736, %r6625, %r7736, %r2464;
$L__BB0_1463:
	shr.u32 	%r6626, %r7735, 30;
	shf.l.wrap.b32 	%r6627, %r7736, %r7735, 2;
	shl.b32 	%r6628, %r7736, 2;
	shr.u32 	%r6629, %r6627, 31;
	add.s32 	%r6630, %r6629, %r6626;
	neg.s32 	%r6631, %r6630;
	setp.lt.s32 	%p1461, %r2460, 0;
	selp.b32 	%r7737, %r6631, %r6630, %p1461;
	xor.b32  	%r6632, %r6627, %r2460;
	shr.s32 	%r6633, %r6627, 31;
	xor.b32  	%r6634, %r6633, %r6627;
	xor.b32  	%r6635, %r6633, %r6628;
	cvt.u64.u32 	%rd2615, %r6634;
	shl.b64 	%rd2616, %rd2615, 32;
	cvt.u64.u32 	%rd2617, %r6635;
	or.b64  	%rd2618, %rd2616, %rd2617;
	cvt.rn.f64.s64 	%fd365, %rd2618;
	mul.f64 	%fd366, %fd365, 0d3BF921FB54442D19;
	cvt.rn.f32.f64 	%f4192, %fd366;
	neg.f32 	%f4193, %f4192;
	setp.lt.s32 	%p1462, %r6632, 0;
	selp.f32 	%f4686, %f4193, %f4192, %p1462;
	bra.uni 	$L__BB0_1465;
$L__BB0_1464:
	mov.f32 	%f4194, 0f00000000;
	mul.rn.f32 	%f4686, %f912, %f4194;
	mov.b32 	%r7737, 0;
$L__BB0_1465:
	setp.ltu.f32 	%p1463, %f914, 0f47CE4780;
	mul.rn.f32 	%f4195, %f4686, %f4686;
	and.b32  	%r6637, %r7737, 1;
	setp.eq.b32 	%p1464, %r6637, 1;
	selp.f32 	%f4196, 0f3F800000, %f4686, %p1464;
	fma.rn.f32 	%f4197, %f4195, %f4196, 0f00000000;
	fma.rn.f32 	%f4198, %f4195, 0f37CBAC00, 0fBAB607ED;
	selp.f32 	%f4199, %f4198, 0fB94D4153, %p1464;
	selp.f32 	%f4200, 0f3D2AAABB, 0f3C0885E4, %p1464;
	fma.rn.f32 	%f4201, %f4199, %f4195, %f4200;
	selp.f32 	%f4202, 0fBEFFFFFF, 0fBE2AAAA8, %p1464;
	fma.rn.f32 	%f4203, %f4201, %f4195, %f4202;
	fma.rn.f32 	%f4204, %f4203, %f4197, %f4196;
	and.b32  	%r6638, %r7737, 2;
	setp.eq.s32 	%p1465, %r6638, 0;
	mov.f32 	%f4205, 0f00000000;
	sub.f32 	%f4206, %f4205, %f4204;
	selp.f32 	%f918, %f4204, %f4206, %p1465;
	@%p1463 bra 	$L__BB0_1473;
	setp.eq.f32 	%p1466, %f914, 0f7F800000;
	@%p1466 bra 	$L__BB0_1472;
	mov.b32 	%r2473, %f912;
	shl.b32 	%r6640, %r2473, 8;
	or.b32  	%r2474, %r6640, -2147483648;
	mov.b64 	%rd2991, 0;
	mov.b32 	%r7738, 0;
$L__BB0_1468:
	.pragma "nounroll";
	mul.wide.u32 	%rd2620, %r7738, 4;
	mov.u64 	%rd2621, __cudart_i2opi_f;
	add.s64 	%rd2622, %rd2621, %rd2620;
	ld.global.nc.u32 	%r6641, [%rd2622];
	mad.wide.u32 	%rd2623, %r6641, %r2474, %rd2991;
	shr.u64 	%rd2991, %rd2623, 32;
	add.s64 	%rd2624, %rd1, %rd2620;
	st.local.u32 	[%rd2624], %rd2623;
	add.s32 	%r7738, %r7738, 1;
	setp.ne.s32 	%p1467, %r7738, 6;
	@%p1467 bra 	$L__BB0_1468;
	shr.u32 	%r6642, %r2473, 23;
	st.local.u32 	[%rd1+24], %rd2991;
	and.b32  	%r2477, %r6642, 31;
	and.b32  	%r6643, %r6642, 224;
	add.s32 	%r6644, %r6643, -128;
	shr.u32 	%r6645, %r6644, 5;
	mul.wide.u32 	%rd2625, %r6645, 4;
	sub.s64 	%rd558, %rd1, %rd2625;
	ld.local.u32 	%r7739, [%rd558+24];
	ld.local.u32 	%r7740, [%rd558+20];
	setp.eq.s32 	%p1468, %r2477, 0;
	@%p1468 bra 	$L__BB0_1471;
	shf.l.wrap.b32 	%r7739, %r7740, %r7739, %r2477;
	ld.local.u32 	%r6646, [%rd558+16];
	shf.l.wrap.b32 	%r7740, %r6646, %r7740, %r2477;
$L__BB0_1471:
	shr.u32 	%r6647, %r7739, 30;
	shf.l.wrap.b32 	%r6648, %r7740, %r7739, 2;
	shl.b32 	%r6649, %r7740, 2;
	shr.u32 	%r6650, %r6648, 31;
	add.s32 	%r6651, %r6650, %r6647;
	neg.s32 	%r6652, %r6651;
	setp.lt.s32 	%p1469, %r2473, 0;
	selp.b32 	%r7741, %r6652, %r6651, %p1469;
	xor.b32  	%r6653, %r6648, %r2473;
	shr.s32 	%r6654, %r6648, 31;
	xor.b32  	%r6655, %r6654, %r6648;
	xor.b32  	%r6656, %r6654, %r6649;
	cvt.u64.u32 	%rd2626, %r6655;
	shl.b64 	%rd2627, %rd2626, 32;
	cvt.u64.u32 	%rd2628, %r6656;
	or.b64  	%rd2629, %rd2627, %rd2628;
	cvt.rn.f64.s64 	%fd367, %rd2629;
	mul.f64 	%fd368, %fd367, 0d3BF921FB54442D19;
	cvt.rn.f32.f64 	%f4207, %fd368;
	neg.f32 	%f4208, %f4207;
	setp.lt.s32 	%p1470, %r6653, 0;
	selp.f32 	%f4687, %f4208, %f4207, %p1470;
	bra.uni 	$L__BB0_1473;
$L__BB0_1472:
	mov.f32 	%f4209, 0f00000000;
	mul.rn.f32 	%f4687, %f912, %f4209;
	mov.b32 	%r7741, 0;
$L__BB0_1473:
	add.s32 	%r6658, %r7741, 1;
	mul.rn.f32 	%f4210, %f4687, %f4687;
	and.b32  	%r6659, %r7741, 1;
	setp.eq.b32 	%p1471, %r6659, 1;
	selp.f32 	%f4211, %f4687, 0f3F800000, %p1471;
	fma.rn.f32 	%f4212, %f4210, %f4211, 0f00000000;
	fma.rn.f32 	%f4213, %f4210, 0f37CBAC00, 0fBAB607ED;
	selp.f32 	%f4214, 0fB94D4153, %f4213, %p1471;
	selp.f32 	%f4215, 0f3C0885E4, 0f3D2AAABB, %p1471;
	fma.rn.f32 	%f4216, %f4214, %f4210, %f4215;
	selp.f32 	%f4217, 0fBE2AAAA8, 0fBEFFFFFF, %p1471;
	fma.rn.f32 	%f4218, %f4216, %f4210, %f4217;
	fma.rn.f32 	%f4219, %f4218, %f4212, %f4211;
	and.b32  	%r6660, %r6658, 2;
	setp.eq.s32 	%p1472, %r6660, 0;
	mov.f32 	%f4220, 0f00000000;
	sub.f32 	%f4221, %f4220, %f4219;
	selp.f32 	%f4222, %f4219, %f4221, %p1472;
	fma.rn.f32 	%f922, %f918, %f4222, %f912;
	mul.f32 	%f4223, %f922, 0f3F22F983;
	cvt.rni.s32.f32 	%r7749, %f4223;
	cvt.rn.f32.s32 	%f4224, %r7749;
	fma.rn.f32 	%f4225, %f4224, 0fBFC90FDA, %f922;
	fma.rn.f32 	%f4226, %f4224, 0fB3A22168, %f4225;
	fma.rn.f32 	%f4689, %f4224, 0fA7C234C5, %f4226;
	abs.f32 	%f924, %f922;
	setp.ltu.f32 	%p1473, %f924, 0f47CE4780;
	mov.u32 	%r7745, %r7749;
	mov.f32 	%f4688, %f4689;
	@%p1473 bra 	$L__BB0_1481;
	setp.eq.f32 	%p1474, %f924, 0f7F800000;
	@%p1474 bra 	$L__BB0_1480;
	mov.b32 	%r2487, %f922;
	shl.b32 	%r6662, %r2487, 8;
	or.b32  	%r2488, %r6662, -2147483648;
	mov.b64 	%rd2992, 0;
	mov.b32 	%r7742, 0;
$L__BB0_1476:
	.pragma "nounroll";
	mul.wide.u32 	%rd2631, %r7742, 4;
	mov.u64 	%rd2632, __cudart_i2opi_f;
	add.s64 	%rd2633, %rd2632, %rd2631;
	ld.global.nc.u32 	%r6663, [%rd2633];
	mad.wide.u32 	%rd2634, %r6663, %r2488, %rd2992;
	shr.u64 	%rd2992, %rd2634, 32;
	add.s64 	%rd2635, %rd2, %rd2631;
	st.local.u32 	[%rd2635], %rd2634;
	add.s32 	%r7742, %r7742, 1;
	setp.ne.s32 	%p1475, %r7742, 6;
	@%p1475 bra 	$L__BB0_1476;
	shr.u32 	%r6664, %r2487, 23;
	st.local.u32 	[%rd2+24], %rd2992;
	and.b32  	%r2491, %r6664, 31;
	and.b32  	%r6665, %r6664, 224;
	add.s32 	%r6666, %r6665, -128;
	shr.u32 	%r6667, %r6666, 5;
	mul.wide.u32 	%rd2636, %r6667, 4;
	sub.s64 	%rd561, %rd2, %rd2636;
	ld.local.u32 	%r7743, [%rd561+24];
	ld.local.u32 	%r7744, [%rd561+20];
	setp.eq.s32 	%p1476, %r2491, 0;
	@%p1476 bra 	$L__BB0_1479;
	shf.l.wrap.b32 	%r7743, %r7744, %r7743, %r2491;
	ld.local.u32 	%r6668, [%rd561+16];
	shf.l.wrap.b32 	%r7744, %r6668, %r7744, %r2491;
$L__BB0_1479:
	shr.u32 	%r6669, %r7743, 30;
	shf.l.wrap.b32 	%r6670, %r7744, %r7743, 2;
	shl.b32 	%r6671, %r7744, 2;
	shr.u32 	%r6672, %r6670, 31;
	add.s32 	%r6673, %r6672, %r6669;
	neg.s32 	%r6674, %r6673;
	setp.lt.s32 	%p1477, %r2487, 0;
	selp.b32 	%r7745, %r6674, %r6673, %p1477;
	xor.b32  	%r6675, %r6670, %r2487;
	shr.s32 	%r6676, %r6670, 31;
	xor.b32  	%r6677, %r6676, %r6670;
	xor.b32  	%r6678, %r6676, %r6671;
	cvt.u64.u32 	%rd2637, %r6677;
	shl.b64 	%rd2638, %rd2637, 32;
	cvt.u64.u32 	%rd2639, %r6678;
	or.b64  	%rd2640, %rd2638, %rd2639;
	cvt.rn.f64.s64 	%fd369, %rd2640;
	mul.f64 	%fd370, %fd369, 0d3BF921FB54442D19;
	cvt.rn.f32.f64 	%f4227, %fd370;
	neg.f32 	%f4228, %f4227;
	setp.lt.s32 	%p1478, %r6675, 0;
	selp.f32 	%f4688, %f4228, %f4227, %p1478;
	bra.uni 	$L__BB0_1481;
$L__BB0_1480:
	mov.f32 	%f4229, 0f00000000;
	mul.rn.f32 	%f4688, %f922, %f4229;
	mov.b32 	%r7745, 0;
$L__BB0_1481:
	setp.ltu.f32 	%p1479, %f924, 0f47CE4780;
	mul.rn.f32 	%f4230, %f4688, %f4688;
	and.b32  	%r6680, %r7745, 1;
	setp.eq.b32 	%p1480, %r6680, 1;
	selp.f32 	%f4231, 0f3F800000, %f4688, %p1480;
	fma.rn.f32 	%f4232, %f4230, %f4231, 0f00000000;
	fma.rn.f32 	%f4233, %f4230, 0f37CBAC00, 0fBAB607ED;
	selp.f32 	%f4234, %f4233, 0fB94D4153, %p1480;
	selp.f32 	%f4235, 0f3D2AAABB, 0f3C0885E4, %p1480;
	fma.rn.f32 	%f4236, %f4234, %f4230, %f4235;
	selp.f32 	%f4237, 0fBEFFFFFF, 0fBE2AAAA8, %p1480;
	fma.rn.f32 	%f4238, %f4236, %f4230, %f4237;
	fma.rn.f32 	%f4239, %f4238, %f4232, %f4231;
	and.b32  	%r6681, %r7745, 2;
	setp.eq.s32 	%p1481, %r6681, 0;
	mov.f32 	%f4240, 0f00000000;
	sub.f32 	%f4241, %f4240, %f4239;
	selp.f32 	%f928, %f4239, %f4241, %p1481;
	@%p1479 bra 	$L__BB0_1489;
	setp.eq.f32 	%p1482, %f924, 0f7F800000;
	@%p1482 bra 	$L__BB0_1488;
	mov.b32 	%r2500, %f922;
	shl.b32 	%r6683, %r2500, 8;
	or.b32  	%r2501, %r6683, -2147483648;
	mov.b64 	%rd2993, 0;
	mov.b32 	%r7746, 0;
$L__BB0_1484:
	.pragma "nounroll";
	mul.wide.u32 	%rd2642, %r7746, 4;
	mov.u64 	%rd2643, __cudart_i2opi_f;
	add.s64 	%rd2644, %rd2643, %rd2642;
	ld.global.nc.u32 	%r6684, [%rd2644];
	mad.wide.u32 	%rd2645, %r6684, %r2501, %rd2993;
	shr.u64 	%rd2993, %rd2645, 32;
	add.s64 	%rd2646, %rd1, %rd2642;
	st.local.u32 	[%rd2646], %rd2645;
	add.s32 	%r7746, %r7746, 1;
	setp.ne.s32 	%p1483, %r7746, 6;
	@%p1483 bra 	$L__BB0_1484;
	shr.u32 	%r6685, %r2500, 23;
	st.local.u32 	[%rd1+24], %rd2993;
	and.b32  	%r2504, %r6685, 31;
	and.b32  	%r6686, %r6685, 224;
	add.s32 	%r6687, %r6686, -128;
	shr.u32 	%r6688, %r6687, 5;
	mul.wide.u32 	%rd2647, %r6688, 4;
	sub.s64 	%rd564, %rd1, %rd2647;
	ld.local.u32 	%r7747, [%rd564+24];
	ld.local.u32 	%r7748, [%rd564+20];
	setp.eq.s32 	%p1484, %r2504, 0;
	@%p1484 bra 	$L__BB0_1487;
	shf.l.wrap.b32 	%r7747, %r7748, %r7747, %r2504;
	ld.local.u32 	%r6689, [%rd564+16];
	shf.l.wrap.b32 	%r7748, %r6689, %r7748, %r2504;
$L__BB0_1487:
	shr.u32 	%r6690, %r7747, 30;
	shf.l.wrap.b32 	%r6691, %r7748, %r7747, 2;
	shl.b32 	%r6692, %r7748, 2;
	shr.u32 	%r6693, %r6691, 31;
	add.s32 	%r6694, %r6693, %r6690;
	neg.s32 	%r6695, %r6694;
	setp.lt.s32 	%p1485, %r2500, 0;
	selp.b32 	%r7749, %r6695, %r6694, %p1485;
	xor.b32  	%r6696, %r6691, %r2500;
	shr.s32 	%r6697, %r6691, 31;
	xor.b32  	%r6698, %r6697, %r6691;
	xor.b32  	%r6699, %r6697, %r6692;
	cvt.u64.u32 	%rd2648, %r6698;
	shl.b64 	%rd2649, %rd2648, 32;
	cvt.u64.u32 	%rd2650, %r6699;
	or.b64  	%rd2651, %rd2649, %rd2650;
	cvt.rn.f64.s64 	%fd371, %rd2651;
	mul.f64 	%fd372, %fd371, 0d3BF921FB54442D19;
	cvt.rn.f32.f64 	%f4242, %fd372;
	neg.f32 	%f4243, %f4242;
	setp.lt.s32 	%p1486, %r6696, 0;
	selp.f32 	%f4689, %f4243, %f4242, %p1486;
	bra.uni 	$L__BB0_1489;
$L__BB0_1488:
	mov.f32 	%f4244, 0f00000000;
	mul.rn.f32 	%f4689, %f922, %f4244;
	mov.b32 	%r7749, 0;
$L__BB0_1489:
	add.s32 	%r6701, %r7749, 1;
	mul.rn.f32 	%f4245, %f4689, %f4689;
	and.b32  	%r6702, %r7749, 1;
	setp.eq.b32 	%p1487, %r6702, 1;
	selp.f32 	%f4246, %f4689, 0f3F800000, %p1487;
	fma.rn.f32 	%f4247, %f4245, %f4246, 0f00000000;
	fma.rn.f32 	%f4248, %f4245, 0f37CBAC00, 0fBAB607ED;
	selp.f32 	%f4249, 0fB94D4153, %f4248, %p1487;
	selp.f32 	%f4250, 0f3C0885E4, 0f3D2AAABB, %p1487;
	fma.rn.f32 	%f4251, %f4249, %f4245, %f4250;
	selp.f32 	%f4252, 0fBE2AAAA8, 0fBEFFFFFF, %p1487;
	fma.rn.f32 	%f4253, %f4251, %f4245, %f4252;
	fma.rn.f32 	%f4254, %f4253, %f4247, %f4246;
	and.b32  	%r6703, %r6701, 2;
	setp.eq.s32 	%p1488, %r6703, 0;
	mov.f32 	%f4255, 0f00000000;
	sub.f32 	%f4256, %f4255, %f4254;
	selp.f32 	%f4257, %f4254, %f4256, %p1488;
	fma.rn.f32 	%f932, %f928, %f4257, %f922;
	mul.f32 	%f4258, %f932, 0f3F22F983;
	cvt.rni.s32.f32 	%r7757, %f4258;
	cvt.rn.f32.s32 	%f4259, %r7757;
	fma.rn.f32 	%f4260, %f4259, 0fBFC90FDA, %f932;
	fma.rn.f32 	%f4261, %f4259, 0fB3A22168, %f4260;
	fma.rn.f32 	%f4691, %f4259, 0fA7C234C5, %f4261;
	abs.f32 	%f934, %f932;
	setp.ltu.f32 	%p1489, %f934, 0f47CE4780;
	mov.u32 	%r7753, %r7757;
	mov.f32 	%f4690, %f4691;
	@%p1489 bra 	$L__BB0_1497;
	setp.eq.f32 	%p1490, %f934, 0f7F800000;
	@%p1490 bra 	$L__BB0_1496;
	mov.b32 	%r2514, %f932;
	shl.b32 	%r6705, %r2514, 8;
	or.b32  	%r2515, %r6705, -2147483648;
	mov.b64 	%rd2994, 0;
	mov.b32 	%r7750, 0;
$L__BB0_1492:
	.pragma "nounroll";
	mul.wide.u32 	%rd2653, %r7750, 4;
	mov.u64 	%rd2654, __cudart_i2opi_f;
	add.s64 	%rd2655, %rd2654, %rd2653;
	ld.global.nc.u32 	%r6706, [%rd2655];
	mad.wide.u32 	%rd2656, %r6706, %r2515, %rd2994;
	shr.u64 	%rd2994, %rd2656, 32;
	add.s64 	%rd2657, %rd2, %rd2653;
	st.local.u32 	[%rd2657], %rd2656;
	add.s32 	%r7750, %r7750, 1;
	setp.ne.s32 	%p1491, %r7750, 6;
	@%p1491 bra 	$L__BB0_1492;
	shr.u32 	%r6707, %r2514, 23;
	st.local.u32 	[%rd2+24], %rd2994;
	and.b32  	%r2518, %r6707, 31;
	and.b32  	%r6708, %r6707, 224;
	add.s32 	%r6709, %r6708, -128;
	shr.u32 	%r6710, %r6709, 5;
	mul.wide.u32 	%rd2658, %r6710, 4;
	sub.s64 	%rd567, %rd2, %rd2658;
	ld.local.u32 	%r7751, [%rd567+24];
	ld.local.u32 	%r7752, [%rd567+20];
	setp.eq.s32 	%p1492, %r2518, 0;
	@%p1492 bra 	$L__BB0_1495;
	shf.l.wrap.b32 	%r7751, %r7752, %r7751, %r2518;
	ld.local.u32 	%r6711, [%rd567+16];
	shf.l.wrap.b32 	%r7752, %r6711, %r7752, %r2518;
$L__BB0_1495:
	shr.u32 	%r6712, %r7751, 30;
	shf.l.wrap.b32 	%r6713, %r7752, %r7751, 2;
	shl.b32 	%r6714, %r7752, 2;
	shr.u32 	%r6715, %r6713, 31;
	add.s32 	%r6716, %r6715, %r6712;
	neg.s32 	%r6717, %r6716;
	setp.lt.s32 	%p1493, %r2514, 0;
	selp.b32 	%r7753, %r6717, %r6716, %p1493;
	xor.b32  	%r6718, %r6713, %r2514;
	shr.s32 	%r6719, %r6713, 31;
	xor.b32  	%r6720, %r6719, %r6713;
	xor.b32  	%r6721, %r6719, %r6714;
	cvt.u64.u32 	%rd2659, %r6720;
	shl.b64 	%rd2660, %rd2659, 32;
	cvt.u64.u32 	%rd2661, %r6721;
	or.b64  	%rd2662, %rd2660, %rd2661;
	cvt.rn.f64.s64 	%fd373, %rd2662;
	mul.f64 	%fd374, %fd373, 0d3BF921FB54442D19;
	cvt.rn.f32.f64 	%f4262, %fd374;
	neg.f32 	%f4263, %f4262;
	setp.lt.s32 	%p1494, %r6718, 0;
	selp.f32 	%f4690, %f4263, %f4262, %p1494;
	bra.uni 	$L__BB0_1497;
$L__BB0_1496:
	mov.f32 	%f4264, 0f00000000;
	mul.rn.f32 	%f4690, %f932, %f4264;
	mov.b32 	%r7753, 0;
$L__BB0_1497:
	setp.ltu.f32 	%p1495, %f934, 0f47CE4780;
	mul.rn.f32 	%f4265, %f4690, %f4690;
	and.b32  	%r6723, %r7753, 1;
	setp.eq.b32 	%p1496, %r6723, 1;
	selp.f32 	%f4266, 0f3F800000, %f4690, %p1496;
	fma.rn.f32 	%f4267, %f4265, %f4266, 0f00000000;
	fma.rn.f32 	%f4268, %f4265, 0f37CBAC00, 0fBAB607ED;
	selp.f32 	%f4269, %f4268, 0fB94D4153, %p1496;
	selp.f32 	%f4270, 0f3D2AAABB, 0f3C0885E4, %p1496;
	fma.rn.f32 	%f4271, %f4269, %f4265, %f4270;
	selp.f32 	%f4272, 0fBEFFFFFF, 0fBE2AAAA8, %p1496;
	fma.rn.f32 	%f4273, %f4271, %f4265, %f4272;
	fma.rn.f32 	%f4274, %f4273, %f4267, %f4266;
	and.b32  	%r6724, %r7753, 2;
	setp.eq.s32 	%p1497, %r6724, 0;
	mov.f32 	%f4275, 0f00000000;
	sub.f32 	%f4276, %f4275, %f4274;
	selp.f32 	%f938, %f4274, %f4276, %p1497;
	@%p1495 bra 	$L__BB0_1505;
	setp.eq.f32 	%p1498, %f934, 0f7F800000;
	@%p1498 bra 	$L__BB0_1504;
	mov.b32 	%r2527, %f932;
	shl.b32 	%r6726, %r2527, 8;
	or.b32  	%r2528, %r6726, -2147483648;
	mov.b64 	%rd2995, 0;
	mov.b32 	%r7754, 0;
$L__BB0_1500:
	.pragma "nounroll";
	mul.wide.u32 	%rd2664, %r7754, 4;
	mov.u64 	%rd2665, __cudart_i2opi_f;
	add.s64 	%rd2666, %rd2665, %rd2664;
	ld.global.nc.u32 	%r6727, [%rd2666];
	mad.wide.u32 	%rd2667, %r6727, %r2528, %rd2995;
	shr.u64 	%rd2995, %rd2667, 32;
	add.s64 	%rd2668, %rd1, %rd2664;
	st.local.u32 	[%rd2668], %rd2667;
	add.s32 	%r7754, %r7754, 1;
	setp.ne.s32 	%p1499, %r7754, 6;
	@%p1499 bra 	$L__BB0_1500;
	shr.u32 	%r6728, %r2527, 23;
	st.local.u32 	[%rd1+24], %rd2995;
	and.b32  	%r2531, %r6728, 31;
	and.b32  	%r6729, %r6728, 224;
	add.s32 	%r6730, %r6729, -128;
	shr.u32 	%r6731, %r6730, 5;
	mul.wide.u32 	%rd2669, %r6731, 4;
	sub.s64 	%rd570, %rd1, %rd2669;
	ld.local.u32 	%r7755, [%rd570+24];
	ld.local.u32 	%r7756, [%rd570+20];
	setp.eq.s32 	%p1500, %r2531, 0;
	@%p1500 bra 	$L__BB0_1503;
	shf.l.wrap.b32 	%r7755, %r7756, %r7755, %r2531;
	ld.local.u32 	%r6732, [%rd570+16];
	shf.l.wrap.b32 	%r7756, %r6732, %r7756, %r2531;
$L__BB0_1503:
	shr.u32 	%r6733, %r7755, 30;
	shf.l.wrap.b32 	%r6734, %r7756, %r7755, 2;
	shl.b32 	%r6735, %r7756, 2;
	shr.u32 	%r6736, %r6734, 31;
	add.s32 	%r6737, %r6736, %r6733;
	neg.s32 	%r6738, %r6737;
	setp.lt.s32 	%p1501, %r2527, 0;
	selp.b32 	%r7757, %r6738, %r6737, %p1501;
	xor.b32  	%r6739, %r6734, %r2527;
	shr.s32 	%r6740, %r6734, 31;
	xor.b32  	%r6741, %r6740, %r6734;
	xor.b32  	%r6742, %r6740, %r6735;
	cvt.u64.u32 	%rd2670, %r6741;
	shl.b64 	%rd2671, %rd2670, 32;
	cvt.u64.u32 	%rd2672, %r6742;
	or.b64  	%rd2673, %rd2671, %rd2672;
	cvt.rn.f64.s64 	%fd375, %rd2673;
	mul.f64 	%fd376, %fd375, 0d3BF921FB54442D19;
	cvt.rn.f32.f64 	%f4277, %fd376;
	neg.f32 	%f4278, %f4277;
	setp.lt.s32 	%p1502, %r6739, 0;
	selp.f32 	%f4691, %f4278, %f4277, %p1502;
	bra.uni 	$L__BB0_1505;
$L__BB0_1504:
	mov.f32 	%f4279, 0f00000000;
	mul.rn.f32 	%f4691, %f932, %f4279;
	mov.b32 	%r7757, 0;
$L__BB0_1505:
	add.s32 	%r6744, %r7757, 1;
	mul.rn.f32 	%f4280, %f4691, %f4691;
	and.b32  	%r6745, %r7757, 1;
	setp.eq.b32 	%p1503, %r6745, 1;
	selp.f32 	%f4281, %f4691, 0f3F800000, %p1503;
	fma.rn.f32 	%f4282, %f4280, %f4281, 0f00000000;
	fma.rn.f32 	%f4283, %f4280, 0f37CBAC00, 0fBAB607ED;
	selp.f32 	%f4284, 0fB94D4153, %f4283, %p1503;
	selp.f32 	%f4285, 0f3C0885E4, 0f3D2AAABB, %p1503;
	fma.rn.f32 	%f4286, %f4284, %f4280, %f4285;
	selp.f32 	%f4287, 0fBE2AAAA8, 0fBEFFFFFF, %p1503;
	fma.rn.f32 	%f4288, %f4286, %f4280, %f4287;
	fma.rn.f32 	%f4289, %f4288, %f4282, %f4281;
	and.b32  	%r6746, %r6744, 2;
	setp.eq.s32 	%p1504, %r6746, 0;
	mov.f32 	%f4290, 0f00000000;
	sub.f32 	%f4291, %f4290, %f4289;
	selp.f32 	%f4292, %f4289, %f4291, %p1504;
	fma.rn.f32 	%f942, %f938, %f4292, %f932;
	mul.f32 	%f4293, %f942, 0f3F22F983;
	cvt.rni.s32.f32 	%r7765, %f4293;
	cvt.rn.f32.s32 	%f4294, %r7765;
	fma.rn.f32 	%f4295, %f4294, 0fBFC90FDA, %f942;
	fma.rn.f32 	%f4296, %f4294, 0fB3A22168, %f4295;
	fma.rn.f32 	%f4693, %f4294, 0fA7C234C5, %f4296;
	abs.f32 	%f944, %f942;
	setp.ltu.f32 	%p1505, %f944, 0f47CE4780;
	mov.u32 	%r7761, %r7765;
	mov.f32 	%f4692, %f4693;
	@%p1505 bra 	$L__BB0_1513;
	setp.eq.f32 	%p1506, %f944, 0f7F800000;
	@%p1506 bra 	$L__BB0_1512;
	mov.b32 	%r2541, %f942;
	shl.b32 	%r6748, %r2541, 8;
	or.b32  	%r2542, %r6748, -2147483648;
	mov.b64 	%rd2996, 0;
	mov.b32 	%r7758, 0;
$L__BB0_1508:
	.pragma "nounroll";
	mul.wide.u32 	%rd2675, %r7758, 4;
	mov.u64 	%rd2676, __cudart_i2opi_f;
	add.s64 	%rd2677, %rd2676, %rd2675;
	ld.global.nc.u32 	%r6749, [%rd2677];
	mad.wide.u32 	%rd2678, %r6749, %r2542, %rd2996;
	shr.u64 	%rd2996, %rd2678, 32;
	add.s64 	%rd2679, %rd2, %rd2675;
	st.local.u32 	[%rd2679], %rd2678;
	add.s32 	%r7758, %r7758, 1;
	setp.ne.s32 	%p1507, %r7758, 6;
	@%p1507 bra 	$L__BB0_1508;
	shr.u32 	%r6750, %r2541, 23;
	st.local.u32 	[%rd2+24], %rd2996;
	and.b32  	%r2545, %r6750, 31;
	and.b32  	%r6751, %r6750, 224;
	add.s32 	%r6752, %r6751, -128;
	shr.u32 	%r6753, %r6752, 5;
	mul.wide.u32 	%rd2680, %r6753, 4;
	sub.s64 	%rd573, %rd2, %rd2680;
	ld.local.u32 	%r7759, [%rd573+24];
	ld.local.u32 	%r7760, [%rd573+20];
	setp.eq.s32 	%p1508, %r2545, 0;
	@%p1508 bra 	$L__BB0_1511;
	shf.l.wrap.b32 	%r7759, %r7760, %r7759, %r2545;
	ld.local.u32 	%r6754, [%rd573+16];
	shf.l.wrap.b32 	%r7760, %r6754, %r7760, %r2545;
$L__BB0_1511:
	shr.u32 	%r6755, %r7759, 30;
	shf.l.wrap.b32 	%r6756, %r7760, %r7759, 2;
	shl.b32 	%r6757, %r7760, 2;
	shr.u32 	%r6758, %r6756, 31;
	add.s32 	%r6759, %r6758, %r6755;
	neg.s32 	%r6760, %r6759;
	setp.lt.s32 	%p1509, %r2541, 0;
	selp.b32 	%r7761, %r6760, %r6759, %p1509;
	xor.b32  	%r6761, %r6756, %r2541;
	shr.s32 	%r6762, %r6756, 31;
	xor.b32  	%r6763, %r6762, %r6756;
	xor.b32  	%r6764, %r6762, %r6757;
	cvt.u64.u32 	%rd2681, %r6763;
	shl.b64 	%rd2682, %rd2681, 32;
	cvt.u64.u32 	%rd2683, %r6764;
	or.b64  	%rd2684, %rd2682, %rd2683;
	cvt.rn.f64.s64 	%fd377, %rd2684;
	mul.f64 	%fd378, %fd377, 0d3BF921FB54442D19;
	cvt.rn.f32.f64 	%f4297, %fd378;
	neg.f32 	%f4298, %f4297;
	setp.lt.s32 	%p1510, %r6761, 0;
	selp.f32 	%f4692, %f4298, %f4297, %p1510;
	bra.uni 	$L__BB0_1513;
$L__BB0_1512:
	mov.f32 	%f4299, 0f00000000;
	mul.rn.f32 	%f4692, %f942, %f4299;
	mov.b32 	%r7761, 0;
$L__BB0_1513:
	setp.ltu.f32 	%p1511, %f944, 0f47CE4780;
	mul.rn.f32 	%f4300, %f4692, %f4692;
	and.b32  	%r6766, %r7761, 1;
	setp.eq.b32 	%p1512, %r6766, 1;
	selp.f32 	%f4301, 0f3F800000, %f4692, %p1512;
	fma.rn.f32 	%f4302, %f4300, %f4301, 0f00000000;
	fma.rn.f32 	%f4303, %f4300, 0f37CBAC00, 0fBAB607ED;
	selp.f32 	%f4304, %f4303, 0fB94D4153, %p1512;
	selp.f32 	%f4305, 0f3D2AAABB, 0f3C0885E4, %p1512;
	fma.rn.f32 	%f4306, %f4304, %f4300, %f4305;
	selp.f32 	%f4307, 0fBEFFFFFF, 0fBE2AAAA8, %p1512;
	fma.rn.f32 	%f4308, %f4306, %f4300, %f4307;
	fma.rn.f32 	%f4309, %f4308, %f4302, %f4301;
	and.b32  	%r6767, %r7761, 2;
	setp.eq.s32 	%p1513, %r6767, 0;
	mov.f32 	%f4310, 0f00000000;
	sub.f32 	%f4311, %f4310, %f4309;
	selp.f32 	%f948, %f4309, %f4311, %p1513;
	@%p1511 bra 	$L__BB0_1521;
	setp.eq.f32 	%p1514, %f944, 0f7F800000;
	@%p1514 bra 	$L__BB0_1520;
	mov.b32 	%r2554, %f942;
	shl.b32 	%r6769, %r2554, 8;
	or.b32  	%r2555, %r6769, -2147483648;
	mov.b64 	%rd2997, 0;
	mov.b32 	%r7762, 0;
$L__BB0_1516:
	.pragma "nounroll";
	mul.wide.u32 	%rd2686, %r7762, 4;
	mov.u64 	%rd2687, __cudart_i2opi_f;
	add.s64 	%rd2688, %rd2687, %rd2686;
	ld.global.nc.u32 	%r6770, [%rd2688];
	mad.wide.u32 	%rd2689, %r6770, %r2555, %rd2997;
	shr.u64 	%rd2997, %rd2689, 32;
	add.s64 	%rd2690, %rd1, %rd2686;
	st.local.u32 	[%rd2690], %rd2689;
	add.s32 	%r7762, %r7762, 1;
	setp.ne.s32 	%p1515, %r7762, 6;
	@%p1515 bra 	$L__BB0_1516;
	shr.u32 	%r6771, %r2554, 23;
	st.local.u32 	[%rd1+24], %rd2997;
	and.b32  	%r2558, %r6771, 31;
	and.b32  	%r6772, %r6771, 224;
	add.s32 	%r6773, %r6772, -128;
	shr.u32 	%r6774, %r6773, 5;
	mul.wide.u32 	%rd2691, %r6774, 4;
	sub.s64 	%rd576, %rd1, %rd2691;
	ld.local.u32 	%r7763, [%rd576+24];
	ld.local.u32 	%r7764, [%rd576+20];
	setp.eq.s32 	%p1516, %r2558, 0;
	@%p1516 bra 	$L__BB0_1519;
	shf.l.wrap.b32 	%r7763, %r7764, %r7763, %r2558;
	ld.local.u32 	%r6775, [%rd576+16];
	shf.l.wrap.b32 	%r7764, %r6775, %r7764, %r2558;
$L__BB0_1519:
	shr.u32 	%r6776, %r7763, 30;
	shf.l.wrap.b32 	%r6777, %r7764, %r7763, 2;
	shl.b32 	%r6778, %r7764, 2;
	shr.u32 	%r6779, %r6777, 31;
	add.s32 	%r6780, %r6779, %r6776;
	neg.s32 	%r6781, %r6780;
	setp.lt.s32 	%p1517, %r2554, 0;
	selp.b32 	%r7765, %r6781, %r6780, %p1517;
	xor.b32  	%r6782, %r6777, %r2554;
	shr.s32 	%r6783, %r6777, 31;
	xor.b32  	%r6784, %r6783, %r6777;
	xor.b32  	%r6785, %r6783, %r6778;
	cvt.u64.u32 	%rd2692, %r6784;
	shl.b64 	%rd2693, %rd2692, 32;
	cvt.u64.u32 	%rd2694, %r6785;
	or.b64  	%rd2695, %rd2693, %rd2694;
	cvt.rn.f64.s64 	%fd379, %rd2695;
	mul.f64 	%fd380, %fd379, 0d3BF921FB54442D19;
	cvt.rn.f32.f64 	%f4312, %fd380;
	neg.f32 	%f4313, %f4312;
	setp.lt.s32 	%p1518, %r6782, 0;
	selp.f32 	%f4693, %f4313, %f4312, %p1518;
	bra.uni 	$L__BB0_1521;
$L__BB0_1520:
	mov.f32 	%f4314, 0f00000000;
	mul.rn.f32 	%f4693, %f942, %f4314;
	mov.b32 	%r7765, 0;
$L__BB0_1521:
	add.s32 	%r6787, %r7765, 1;
	mul.rn.f32 	%f4315, %f4693, %f4693;
	and.b32  	%r6788, %r7765, 1;
	setp.eq.b32 	%p1519, %r6788, 1;
	selp.f32 	%f4316, %f4693, 0f3F800000, %p1519;
	fma.rn.f32 	%f4317, %f4315, %f4316, 0f00000000;
	fma.rn.f32 	%f4318, %f4315, 0f37CBAC00, 0fBAB607ED;
	selp.f32 	%f4319, 0fB94D4153, %f4318, %p1519;
	selp.f32 	%f4320, 0f3C0885E4, 0f3D2AAABB, %p1519;
	fma.rn.f32 	%f4321, %f4319, %f4315, %f4320;
	selp.f32 	%f4322, 0fBE2AAAA8, 0fBEFFFFFF, %p1519;
	fma.rn.f32 	%f4323, %f4321, %f4315, %f4322;
	fma.rn.f32 	%f4324, %f4323, %f4317, %f4316;
	and.b32  	%r6789, %r6787, 2;
	setp.eq.s32 	%p1520, %r6789, 0;
	mov.f32 	%f4325, 0f00000000;
	sub.f32 	%f4326, %f4325, %f4324;
	selp.f32 	%f4327, %f4324, %f4326, %p1520;
	fma.rn.f32 	%f952, %f948, %f4327, %f942;
	mul.f32 	%f4328, %f952, 0f3F22F983;
	cvt.rni.s32.f32 	%r7773, %f4328;
	cvt.rn.f32.s32 	%f4329, %r7773;
	fma.rn.f32 	%f4330, %f4329, 0fBFC90FDA, %f952;
	fma.rn.f32 	%f4331, %f4329, 0fB3A22168, %f4330;
	fma.rn.f32 	%f4695, %f4329, 0fA7C234C5, %f4331;
	abs.f32 	%f954, %f952;
	setp.ltu.f32 	%p1521, %f954, 0f47CE4780;
	mov.u32 	%r7769, %r7773;
	mov.f32 	%f4694, %f4695;
	@%p1521 bra 	$L__BB0_1529;
	setp.eq.f32 	%p1522, %f954, 0f7F800000;
	@%p1522 bra 	$L__BB0_1528;
	mov.b32 	%r2568, %f952;
	shl.b32 	%r6791, %r2568, 8;
	or.b32  	%r2569, %r6791, -2147483648;
	mov.b64 	%rd2998, 0;
	mov.b32 	%r7766, 0;
$L__BB0_1524:
	.pragma "nounroll";
	mul.wide.u32 	%rd2697, %r7766, 4;
	mov.u64 	%rd2698, __cudart_i2opi_f;
	add.s64 	%rd2699, %rd2698, %rd2697;
	ld.global.nc.u32 	%r6792, [%rd2699];
	mad.wide.u32 	%rd2700, %r6792, %r2569, %rd2998;
	shr.u64 	%rd2998, %rd2700, 32;
	add.s64 	%rd2701, %rd2, %rd2697;
	st.local.u32 	[%rd2701], %rd2700;
	add.s32 	%r7766, %r7766, 1;
	setp.ne.s32 	%p1523, %r7766, 6;
	@%p1523 bra 	$L__BB0_1524;
	shr.u32 	%r6793, %r2568, 23;
	st.local.u32 	[%rd2+24], %rd2998;
	and.b32  	%r2572, %r6793, 31;
	and.b32  	%r6794, %r6793, 224;
	add.s32 	%r6795, %r6794, -128;
	shr.u32 	%r6796, %r6795, 5;
	mul.wide.u32 	%rd2702, %r6796, 4;
	sub.s64 	%rd579, %rd2, %rd2702;
	ld.local.u32 	%r7767, [%rd579+24];
	ld.local.u32 	%r7768, [%rd579+20];
	setp.eq.s32 	%p1524, %r2572, 0;
	@%p1524 bra 	$L__BB0_1527;
	shf.l.wrap.b32 	%r7767, %r7768, %r7767, %r2572;
	ld.local.u32 	%r6797, [%rd579+16];
	shf.l.wrap.b32 	%r7768, %r6797, %r7768, %r2572;
$L__BB0_1527:
	shr.u32 	%r6798, %r7767, 30;
	shf.l.wrap.b32 	%r6799, %r7768, %r7767, 2;
	shl.b32 	%r6800, %r7768, 2;
	shr.u32 	%r6801, %r6799, 31;
	add.s32 	%r6802, %r6801, %r6798;
	neg.s32 	%r6803, %r6802;
	setp.lt.s32 	%p1525, %r2568, 0;
	selp.b32 	%r7769, %r6803, %r6802, %p1525;
	xor.b32  	%r6804, %r6799, %r2568;
	shr.s32 	%r6805, %r6799, 31;
	xor.b32  	%r6806, %r6805, %r6799;
	xor.b32  	%r6807, %r6805, %r6800;
	cvt.u64.u32 	%rd2703, %r6806;
	shl.b64 	%rd2704, %rd2703, 32;
	cvt.u64.u32 	%rd2705, %r6807;
	or.b64  	%rd2706, %rd2704, %rd2705;
	cvt.rn.f64.s64 	%fd381, %rd2706;
	mul.f64 	%fd382, %fd381, 0d3BF921FB54442D19;
	cvt.rn.f32.f64 	%f4332, %fd382;
	neg.f32 	%f4333, %f4332;
	setp.lt.s32 	%p1526, %r6804, 0;
	selp.f32 	%f4694, %f4333, %f4332, %p1526;
	bra.uni 	$L__BB0_1529;
$L__BB0_1528:
	mov.f32 	%f4334, 0f00000000;
	mul.rn.f32 	%f4694, %f952, %f4334;
	mov.b32 	%r7769, 0;
$L__BB0_1529:
	setp.ltu.f32 	%p1527, %f954, 0f47CE4780;
	mul.rn.f32 	%f4335, %f4694, %f4694;
	and.b32  	%r6809, %r7769, 1;
	setp.eq.b32 	%p1528, %r6809, 1;
	selp.f32 	%f4336, 0f3F800000, %f4694, %p1528;
	fma.rn.f32 	%f4337, %f4335, %f4336, 0f00000000;
	fma.rn.f32 	%f4338, %f4335, 0f37CBAC00, 0fBAB607ED;
	selp.f32 	%f4339, %f4338, 0fB94D4153, %p1528;
	selp.f32 	%f4340, 0f3D2AAABB, 0f3C0885E4, %p1528;
	fma.rn.f32 	%f4341, %f4339, %f4335, %f4340;
	selp.f32 	%f4342, 0fBEFFFFFF, 0fBE2AAAA8, %p1528;
	fma.rn.f32 	%f4343, %f4341, %f4335, %f4342;
	fma.rn.f32 	%f4344, %f4343, %f4337, %f4336;
	and.b32  	%r6810, %r7769, 2;
	setp.eq.s32 	%p1529, %r6810, 0;
	mov.f32 	%f4345, 0f00000000;
	sub.f32 	%f4346, %f4345, %f4344;
	selp.f32 	%f958, %f4344, %f4346, %p1529;
	@%p1527 bra 	$L__BB0_1537;
	setp.eq.f32 	%p1530, %f954, 0f7F800000;
	@%p1530 bra 	$L__BB0_1536;
	mov.b32 	%r2581, %f952;
	shl.b32 	%r6812, %r2581, 8;
	or.b32  	%r2582, %r6812, -2147483648;
	mov.b64 	%rd2999, 0;
	mov.b32 	%r7770, 0;
$L__BB0_1532:
	.pragma "nounroll";
	mul.wide.u32 	%rd2708, %r7770, 4;
	mov.u64 	%rd2709, __cudart_i2opi_f;
	add.s64 	%rd2710, %rd2709, %rd2708;
	ld.global.nc.u32 	%r6813, [%rd2710];
	mad.wide.u32 	%rd2711, %r6813, %r2582, %rd2999;
	shr.u64 	%rd2999, %rd2711, 32;
	add.s64 	%rd2712, %rd1, %rd2708;
	st.local.u32 	[%rd2712], %rd2711;
	add.s32 	%r7770, %r7770, 1;
	setp.ne.s32 	%p1531, %r7770, 6;
	@%p1531 bra 	$L__BB0_1532;
	shr.u32 	%r6814, %r2581, 23;
	st.local.u32 	[%rd1+24], %rd2999;
	and.b32  	%r2585, %r6814, 31;
	and.b32  	%r6815, %r6814, 224;
	add.s32 	%r6816, %r6815, -128;
	shr.u32 	%r6817, %r6816, 5;
	mul.wide.u32 	%rd2713, %r6817, 4;
	sub.s64 	%rd582, %rd1, %rd2713;
	ld.local.u32 	%r7771, [%rd582+24];
	ld.local.u32 	%r7772, [%rd582+20];
	setp.eq.s32 	%p1532, %r2585, 0;
	@%p1532 bra 	$L__BB0_1535;
	shf.l.wrap.b32 	%r7771, %r7772, %r7771, %r2585;
	ld.local.u32 	%r6818, [%rd582+16];
	shf.l.wrap.b32 	%r7772, %r6818, %r7772, %r2585;
$L__BB0_1535:
	shr.u32 	%r6819, %r7771, 30;
	shf.l.wrap.b32 	%r6820, %r7772, %r7771, 2;
	shl.b32 	%r6821, %r7772, 2;
	shr.u32 	%r6822, %r6820, 31;
	add.s32 	%r6823, %r6822, %r6819;
	neg.s32 	%r6824, %r6823;
	setp.lt.s32 	%p1533, %r2581, 0;
	selp.b32 	%r7773, %r6824, %r6823, %p1533;
	xor.b32  	%r6825, %r6820, %r2581;
	shr.s32 	%r6826, %r6820, 31;
	xor.b32  	%r6827, %r6826, %r6820;
	xor.b32  	%r6828, %r6826, %r6821;
	cvt.u64.u32 	%rd2714, %r6827;
	shl.b64 	%rd2715, %rd2714, 32;
	cvt.u64.u32 	%rd2716, %r6828;
	or.b64  	%rd2717, %rd2715, %rd2716;
	cvt.rn.f64.s64 	%fd383, %rd2717;
	mul.f64 	%fd384, %fd383, 0d3BF921FB54442D19;
	cvt.rn.f32.f64 	%f4347, %fd384;
	neg.f32 	%f4348, %f4347;
	setp.lt.s32 	%p1534, %r6825, 0;
	selp.f32 	%f4695, %f4348, %f4347, %p1534;
	bra.uni 	$L__BB0_1537;
$L__BB0_1536:
	mov.f32 	%f4349, 0f00000000;
	mul.rn.f32 	%f4695, %f952, %f4349;
	mov.b32 	%r7773, 0;
$L__BB0_1537:
	add.s32 	%r6830, %r7773, 1;
	mul.rn.f32 	%f4350, %f4695, %f4695;
	and.b32  	%r6831, %r7773, 1;
	setp.eq.b32 	%p1535, %r6831, 1;
	selp.f32 	%f4351, %f4695, 0f3F800000, %p1535;
	fma.rn.f32 	%f4352, %f4350, %f4351, 0f00000000;
	fma.rn.f32 	%f4353, %f4350, 0f37CBAC00, 0fBAB607ED;
	selp.f32 	%f4354, 0fB94D4153, %f4353, %p1535;
	selp.f32 	%f4355, 0f3C0885E4, 0f3D2AAABB, %p1535;
	fma.rn.f32 	%f4356, %f4354, %f4350, %f4355;
	selp.f32 	%f4357, 0fBE2AAAA8, 0fBEFFFFFF, %p1535;
	fma.rn.f32 	%f4358, %f4356, %f4350, %f4357;
	fma.rn.f32 	%f4359, %f4358, %f4352, %f4351;
	and.b32  	%r6832, %r6830, 2;
	setp.eq.s32 	%p1536, %r6832, 0;
	mov.f32 	%f4360, 0f00000000;
	sub.f32 	%f4361, %f4360, %f4359;
	selp.f32 	%f4362, %f4359, %f4361, %p1536;
	fma.rn.f32 	%f962, %f958, %f4362, %f952;
	mul.f32 	%f4363, %f962, 0f3F22F983;
	cvt.rni.s32.f32 	%r7781, %f4363;
	cvt.rn.f32.s32 	%f4364, %r7781;
	fma.rn.f32 	%f4365, %f4364, 0fBFC90FDA, %f962;
	fma.rn.f32 	%f4366, %f4364, 0fB3A22168, %f4365;
	fma.rn.f32 	%f4697, %f4364, 0fA7C234C5, %f4366;
	abs.f32 	%f964, %f962;
	setp.ltu.f32 	%p1537, %f964, 0f47CE4780;
	mov.u32 	%r7777, %r7781;
	mov.f32 	%f4696, %f4697;
	@%p1537 bra 	$L__BB0_1545;
	setp.eq.f32 	%p1538, %f964, 0f7F800000;
	@%p1538 bra 	$L__BB0_1544;
	mov.b32 	%r2595, %f962;
	shl.b32 	%r6834, %r2595, 8;
	or.b32  	%r2596, %r6834, -2147483648;
	mov.b64 	%rd3000, 0;
	mov.b32 	%r7774, 0;
$L__BB0_1540:
	.pragma "nounroll";
	mul.wide.u32 	%rd2719, %r7774, 4;
	mov.u64 	%rd2720, __cudart_i2opi_f;
	add.s64 	%rd2721, %rd2720, %rd2719;
	ld.global.nc.u32 	%r6835, [%rd2721];
	mad.wide.u32 	%rd2722, %r6835, %r2596, %rd3000;
	shr.u64 	%rd3000, %rd2722, 32;
	add.s64 	%rd2723, %rd2, %rd2719;
	st.local.u32 	[%rd2723], %rd2722;
	add.s32 	%r7774, %r7774, 1;
	setp.ne.s32 	%p1539, %r7774, 6;
	@%p1539 bra 	$L__BB0_1540;
	shr.u32 	%r6836, %r2595, 23;
	st.local.u32 	[%rd2+24], %rd3000;
	and.b32  	%r2599, %r6836, 31;
	and.b32  	%r6837, %r6836, 224;
	add.s32 	%r6838, %r6837, -128;
	shr.u32 	%r6839, %r6838, 5;
	mul.wide.u32 	%rd2724, %r6839, 4;
	sub.s64 	%rd585, %rd2, %rd2724;
	ld.local.u32 	%r7775, [%rd585+24];
	ld.local.u32 	%r7776, [%rd585+20];
	setp.eq.s32 	%p1540, %r2599, 0;
	@%p1540 bra 	$L__BB0_1543;
	shf.l.wrap.b32 	%r7775, %r7776, %r7775, %r2599;
	ld.local.u32 	%r6840, [%rd585+16];
	shf.l.wrap.b32 	%r7776, %r6840, %r7776, %r2599;
$L__BB0_1543:
	shr.u32 	%r6841, %r7775, 30;
	shf.l.wrap.b32 	%r6842, %r7776, %r7775, 2;
	shl.b32 	%r6843, %r7776, 2;
	shr.u32 	%r6844, %r6842, 31;
	add.s32 	%r6845, %r6844, %r6841;
	neg.s32 	%r6846, %r6845;
	setp.lt.s32 	%p1541, %r2595, 0;
	selp.b32 	%r7777, %r6846, %r6845, %p1541;
	xor.b32  	%r6847, %r6842, %r2595;
	shr.s32 	%r6848, %r6842, 31;
	xor.b32  	%r6849, %r6848, %r6842;
	xor.b32  	%r6850, %r6848, %r6843;
	cvt.u64.u32 	%rd2725, %r6849;
	shl.b64 	%rd2726, %rd2725, 32;
	cvt.u64.u32 	%rd2727, %r6850;
	or.b64  	%rd2728, %rd2726, %rd2727;
	cvt.rn.f64.s64 	%fd385, %rd2728;
	mul.f64 	%fd386, %fd385, 0d3BF921FB54442D19;
	cvt.rn.f32.f64 	%f4367, %fd386;
	neg.f32 	%f4368, %f4367;
	setp.lt.s32 	%p1542, %r6847, 0;
	selp.f32 	%f4696, %f4368, %f4367, %p1542;
	bra.uni 	$L__BB0_1545;
$L__BB0_1544:
	mov.f32 	%f4369, 0f00000000;
	mul.rn.f32 	%f4696, %f962, %f4369;
	mov.b32 	%r7777, 0;
$L__BB0_1545:
	setp.ltu.f32 	%p1543, %f964, 0f47CE4780;
	mul.rn.f32 	%f4370, %f4696, %f4696;
	and.b32  	%r6852, %r7777, 1;
	setp.eq.b32 	%p1544, %r6852, 1;
	selp.f32 	%f4371, 0f3F800000, %f4696, %p1544;
	fma.rn.f32 	%f4372, %f4370, %f4371, 0f00000000;
	fma.rn.f32 	%f4373, %f4370, 0f37CBAC00, 0fBAB607ED;
	selp.f32 	%f4374, %f4373, 0fB94D4153, %p1544;
	selp.f32 	%f4375, 0f3D2AAABB, 0f3C0885E4, %p1544;
	fma.rn.f32 	%f4376, %f4374, %f4370, %f4375;
	selp.f32 	%f4377, 0fBEFFFFFF, 0fBE2AAAA8, %p1544;
	fma.rn.f32 	%f4378, %f4376, %f4370, %f4377;
	fma.rn.f32 	%f4379, %f4378, %f4372, %f4371;
	and.b32  	%r6853, %r7777, 2;
	setp.eq.s32 	%p1545, %r6853, 0;
	mov.f32 	%f4380, 0f00000000;
	sub.f32 	%f4381, %f4380, %f4379;
	selp.f32 	%f968, %f4379, %f4381, %p1545;
	@%p1543 bra 	$L__BB0_1553;
	setp.eq.f32 	%p1546, %f964, 0f7F800000;
	@%p1546 bra 	$L__BB0_1552;
	mov.b32 	%r2608, %f962;
	shl.b32 	%r6855, %r2608, 8;
	or.b32  	%r2609, %r6855, -2147483648;
	mov.b64 	%rd3001, 0;
	mov.b32 	%r7778, 0;
$L__BB0_1548:
	.pragma "nounroll";
	mul.wide.u32 	%rd2730, %r7778, 4;
	mov.u64 	%rd2731, __cudart_i2opi_f;
	add.s64 	%rd2732, %rd2731, %rd2730;
	ld.global.nc.u32 	%r6856, [%rd2732];
	mad.wide.u32 	%rd2733, %r6856, %r2609, %rd3001;
	shr.u64 	%rd3001, %rd2733, 32;
	add.s64 	%rd2734, %rd1, %rd2730;
	st.local.u32 	[%rd2734], %rd2733;
	add.s32 	%r7778, %r7778, 1;
	setp.ne.s32 	%p1547, %r7778, 6;
	@%p1547 bra 	$L__BB0_1548;
	shr.u32 	%r6857, %r2608, 23;
	st.local.u32 	[%rd1+24], %rd3001;
	and.b32  	%r2612, %r6857, 31;
	and.b32  	%r6858, %r6857, 224;
	add.s32 	%r6859, %r6858, -128;
	shr.u32 	%r6860, %r6859, 5;
	mul.wide.u32 	%rd2735, %r6860, 4;
	sub.s64 	%rd588, %rd1, %rd2735;
	ld.local.u32 	%r7779, [%rd588+24];
	ld.local.u32 	%r7780, [%rd588+20];
	setp.eq.s32 	%p1548, %r2612, 0;
	@%p1548 bra 	$L__BB0_1551;
	shf.l.wrap.b32 	%r7779, %r7780, %r7779, %r2612;
	ld.local.u32 	%r6861, [%rd588+16];
	shf.l.wrap.b32 	%r7780, %r6861, %r7780, %r2612;
$L__BB0_1551:
	shr.u32 	%r6862, %r7779, 30;
	shf.l.wrap.b32 	%r6863, %r7780, %r7779, 2;
	shl.b32 	%r6864, %r7780, 2;
	shr.u32 	%r6865, %r6863, 31;
	add.s32 	%r6866, %r6865, %r6862;
	neg.s32 	%r6867, %r6866;
	setp.lt.s32 	%p1549, %r2608, 0;
	selp.b32 	%r7781, %r6867, %r6866, %p1549;
	xor.b32  	%r6868, %r6863, %r2608;
	shr.s32 	%r6869, %r6863, 31;
	xor.b32  	%r6870, %r6869, %r6863;
	xor.b32  	%r6871, %r6869, %r6864;
	cvt.u64.u32 	%rd2736, %r6870;
	shl.b64 	%rd2737, %rd2736, 32;
	cvt.u64.u32 	%rd2738, %r6871;
	or.b64  	%rd2739, %rd2737, %rd2738;
	cvt.rn.f64.s64 	%fd387, %rd2739;
	mul.f64 	%fd388, %fd387, 0d3BF921FB54442D19;
	cvt.rn.f32.f64 	%f4382, %fd388;
	neg.f32 	%f4383, %f4382;
	setp.lt.s32 	%p1550, %r6868, 0;
	selp.f32 	%f4697, %f4383, %f4382, %p1550;
	bra.uni 	$L__BB0_1553;
$L__BB0_1552:
	mov.f32 	%f4384, 0f00000000;
	mul.rn.f32 	%f4697, %f962, %f4384;
	mov.b32 	%r7781, 0;
$L__BB0_1553:
	add.s32 	%r6873, %r7781, 1;
	mul.rn.f32 	%f4385, %f4697, %f4697;
	and.b32  	%r6874, %r7781, 1;
	setp.eq.b32 	%p1551, %r6874, 1;
	selp.f32 	%f4386, %f4697, 0f3F800000, %p1551;
	fma.rn.f32 	%f4387, %f4385, %f4386, 0f00000000;
	fma.rn.f32 	%f4388, %f4385, 0f37CBAC00, 0fBAB607ED;
	selp.f32 	%f4389, 0fB94D4153, %f4388, %p1551;
	selp.f32 	%f4390, 0f3C0885E4, 0f3D2AAABB, %p1551;
	fma.rn.f32 	%f4391, %f4389, %f4385, %f4390;
	selp.f32 	%f4392, 0fBE2AAAA8, 0fBEFFFFFF, %p1551;
	fma.rn.f32 	%f4393, %f4391, %f4385, %f4392;
	fma.rn.f32 	%f4394, %f4393, %f4387, %f4386;
	and.b32  	%r6875, %r6873, 2;
	setp.eq.s32 	%p1552, %r6875, 0;
	mov.f32 	%f4395, 0f00000000;
	sub.f32 	%f4396, %f4395, %f4394;
	selp.f32 	%f4397, %f4394, %f4396, %p1552;
	fma.rn.f32 	%f972, %f968, %f4397, %f962;
	mul.f32 	%f4398, %f972, 0f3F22F983;
	cvt.rni.s32.f32 	%r7789, %f4398;
	cvt.rn.f32.s32 	%f4399, %r7789;
	fma.rn.f32 	%f4400, %f4399, 0fBFC90FDA, %f972;
	fma.rn.f32 	%f4401, %f4399, 0fB3A22168, %f4400;
	fma.rn.f32 	%f4699, %f4399, 0fA7C234C5, %f4401;
	abs.f32 	%f974, %f972;
	setp.ltu.f32 	%p1553, %f974, 0f47CE4780;
	mov.u32 	%r7785, %r7789;
	mov.f32 	%f4698, %f4699;
	@%p1553 bra 	$L__BB0_1561;
	setp.eq.f32 	%p1554, %f974, 0f7F800000;
	@%p1554 bra 	$L__BB0_1560;
	mov.b32 	%r2622, %f972;
	shl.b32 	%r6877, %r2622, 8;
	or.b32  	%r2623, %r6877, -2147483648;
	mov.b64 	%rd3002, 0;
	mov.b32 	%r7782, 0;
$L__BB0_1556:
	.pragma "nounroll";
	mul.wide.u32 	%rd2741, %r7782, 4;
	mov.u64 	%rd2742, __cudart_i2opi_f;
	add.s64 	%rd2743, %rd2742, %rd2741;
	ld.global.nc.u32 	%r6878, [%rd2743];
	mad.wide.u32 	%rd2744, %r6878, %r2623, %rd3002;
	shr.u64 	%rd3002, %rd2744, 32;
	add.s64 	%rd2745, %rd2, %rd2741;
	st.local.u32 	[%rd2745], %rd2744;
	add.s32 	%r7782, %r7782, 1;
	setp.ne.s32 	%p1555, %r7782, 6;
	@%p1555 bra 	$L__BB0_1556;
	shr.u32 	%r6879, %r2622, 23;
	st.local.u32 	[%rd2+24], %rd3002;
	and.b32  	%r2626, %r6879, 31;
	and.b32  	%r6880, %r6879, 224;
	add.s32 	%r6881, %r6880, -128;
	shr.u32 	%r6882, %r6881, 5;
	mul.wide.u32 	%rd2746, %r6882, 4;
	sub.s64 	%rd591, %rd2, %rd2746;
	ld.local.u32 	%r7783, [%rd591+24];
	ld.local.u32 	%r7784, [%rd591+20];
	setp.eq.s32 	%p1556, %r2626, 0;
	@%p1556 bra 	$L__BB0_1559;
	shf.l.wrap.b32 	%r7783, %r7784, %r7783, %r2626;
	ld.local.u32 	%r6883, [%rd591+16];
	shf.l.wrap.b32 	%r7784, %r6883, %r7784, %r2626;
$L__BB0_1559:
	shr.u32 	%r6884, %r7783, 30;
	shf.l.wrap.b32 	%r6885, %r7784, %r7783, 2;
	shl.b32 	%r6886, %r7784, 2;
	shr.u32 	%r6887, %r6885, 31;
	add.s32 	%r6888, %r6887, %r6884;
	neg.s32 	%r6889, %r6888;
	setp.lt.s32 	%p1557, %r2622, 0;
	selp.b32 	%r7785, %r6889, %r6888, %p1557;
	xor.b32  	%r6890, %r6885, %r2622;
	shr.s32 	%r6891, %r6885, 31;
	xor.b32  	%r6892, %r6891, %r6885;
	xor.b32  	%r6893, %r6891, %r6886;
	cvt.u64.u32 	%rd2747, %r6892;
	shl.b64 	%rd2748, %rd2747, 32;
	cvt.u64.u32 	%rd2749, %r6893;
	or.b64  	%rd2750, %rd2748, %rd2749;
	cvt.rn.f64.s64 	%fd389, %rd2750;
	mul.f64 	%fd390, %fd389, 0d3BF921FB54442D19;
	cvt.rn.f32.f64 	%f4402, %fd390;
	neg.f32 	%f4403, %f4402;
	setp.lt.s32 	%p1558, %r6890, 0;
	selp.f32 	%f4698, %f4403, %f4402, %p1558;
	bra.uni 	$L__BB0_1561;
$L__BB0_1560:
	mov.f32 	%f4404, 0f00000000;
	mul.rn.f32 	%f4698, %f972, %f4404;
	mov.b32 	%r7785, 0;
$L__BB0_1561:
	setp.ltu.f32 	%p1559, %f974, 0f47CE4780;
	mul.rn.f32 	%f4405, %f4698, %f4698;
	and.b32  	%r6895, %r7785, 1;
	setp.eq.b32 	%p1560, %r6895, 1;
	selp.f32 	%f4406, 0f3F800000, %f4698, %p1560;
	fma.rn.f32 	%f4407, %f4405, %f4406, 0f00000000;
	fma.rn.f32 	%f4408, %f4405, 0f37CBAC00, 0fBAB607ED;
	selp.f32 	%f4409, %f4408, 0fB94D4153, %p1560;
	selp.f32 	%f4410, 0f3D2AAABB, 0f3C0885E4, %p1560;
	fma.rn.f32 	%f4411, %f4409, %f4405, %f4410;
	selp.f32 	%f4412, 0fBEFFFFFF, 0fBE2AAAA8, %p1560;
	fma.rn.f32 	%f4413, %f4411, %f4405, %f4412;
	fma.rn.f32 	%f4414, %f4413, %f4407, %f4406;
	and.b32  	%r6896, %r7785, 2;
	setp.eq.s32 	%p1561, %r6896, 0;
	mov.f32 	%f4415, 0f00000000;
	sub.f32 	%f4416, %f4415, %f4414;
	selp.f32 	%f978, %f4414, %f4416, %p1561;
	@%p1559 bra 	$L__BB0_1569;
	setp.eq.f32 	%p1562, %f974, 0f7F800000;
	@%p1562 bra 	$L__BB0_1568;
	mov.b32 	%r2635, %f972;
	shl.b32 	%r6898, %r2635, 8;
	or.b32  	%r2636, %r6898, -2147483648;
	mov.b64 	%rd3003, 0;
	mov.b32 	%r7786, 0;
$L__BB0_1564:
	.pragma "nounroll";
	mul.wide.u32 	%rd2752, %r7786, 4;
	mov.u64 	%rd2753, __cudart_i2opi_f;
	add.s64 	%rd2754, %rd2753, %rd2752;
	ld.global.nc.u32 	%r6899, [%rd2754];
	mad.wide.u32 	%rd2755, %r6899, %r2636, %rd3003;
	shr.u64 	%rd3003, %rd2755, 32;
	add.s64 	%rd2756, %rd1, %rd2752;
	st.local.u32 	[%rd2756], %rd2755;
	add.s32 	%r7786, %r7786, 1;
	setp.ne.s32 	%p1563, %r7786, 6;
	@%p1563 bra 	$L__BB0_1564;
	shr.u32 	%r6900, %r2635, 23;
	st.local.u32 	[%rd1+24], %rd3003;
	and.b32  	%r2639, %r6900, 31;
	and.b32  	%r6901, %r6900, 224;
	add.s32 	%r6902, %r6901, -128;
	shr.u32 	%r6903, %r6902, 5;
	mul.wide.u32 	%rd2757, %r6903, 4;
	sub.s64 	%rd594, %rd1, %rd2757;
	ld.local.u32 	%r7787, [%rd594+24];
	ld.local.u32 	%r7788, [%rd594+20];
	setp.eq.s32 	%p1564, %r2639, 0;
	@%p1564 bra 	$L__BB0_1567;
	shf.l.wrap.b32 	%r7787, %r7788, %r7787, %r2639;
	ld.local.u32 	%r6904, [%rd594+16];
	shf.l.wrap.b32 	%r7788, %r6904, %r7788, %r2639;
$L__BB0_1567:
	shr.u32 	%r6905, %r7787, 30;
	shf.l.wrap.b32 	%r6906, %r7788, %r7787, 2;
	shl.b32 	%r6907, %r7788, 2;
	shr.u32 	%r6908, %r6906, 31;
	add.s32 	%r6909, %r6908, %r6905;
	neg.s32 	%r6910, %r6909;
	setp.lt.s32 	%p1565, %r2635, 0;
	selp.b32 	%r7789, %r6910, %r6909, %p1565;
	xor.b32  	%r6911, %r6906, %r2635;
	shr.s32 	%r6912, %r6906, 31;
	xor.b32  	%r6913, %r6912, %r6906;
	xor.b32  	%r6914, %r6912, %r6907;
	cvt.u64.u32 	%rd2758, %r6913;
	shl.b64 	%rd2759, %rd2758, 32;
	cvt.u64.u32 	%rd2760, %r6914;
	or.b64  	%rd2761, %rd2759, %rd2760;
	cvt.rn.f64.s64 	%fd391, %rd2761;
	mul.f64 	%fd392, %fd391, 0d3BF921FB54442D19;
	cvt.rn.f32.f64 	%f4417, %fd392;
	neg.f32 	%f4418, %f4417;
	setp.lt.s32 	%p1566, %r6911, 0;
	selp.f32 	%f4699, %f4418, %f4417, %p1566;
	bra.uni 	$L__BB0_1569;
$L__BB0_1568:
	mov.f32 	%f4419, 0f00000000;
	mul.rn.f32 	%f4699, %f972, %f4419;
	mov.b32 	%r7789, 0;
$L__BB0_1569:
	add.s32 	%r6916, %r7789, 1;
	mul.rn.f32 	%f4420, %f4699, %f4699;
	and.b32  	%r6917, %r7789, 1;
	setp.eq.b32 	%p1567, %r6917, 1;
	selp.f32 	%f4421, %f4699, 0f3F800000, %p1567;
	fma.rn.f32 	%f4422, %f4420, %f4421, 0f00000000;
	fma.rn.f32 	%f4423, %f4420, 0f37CBAC00, 0fBAB607ED;
	selp.f32 	%f4424, 0fB94D4153, %f4423, %p1567;
	selp.f32 	%f4425, 0f3C0885E4, 0f3D2AAABB, %p1567;
	fma.rn.f32 	%f4426, %f4424, %f4420, %f4425;
	selp.f32 	%f4427, 0fBE2AAAA8, 0fBEFFFFFF, %p1567;
	fma.rn.f32 	%f4428, %f4426, %f4420, %f4427;
	fma.rn.f32 	%f4429, %f4428, %f4422, %f4421;
	and.b32  	%r6918, %r6916, 2;
	setp.eq.s32 	%p1568, %r6918, 0;
	mov.f32 	%f4430, 0f00000000;
	sub.f32 	%f4431, %f4430, %f4429;
	selp.f32 	%f4432, %f4429, %f4431, %p1568;
	fma.rn.f32 	%f982, %f978, %f4432, %f972;
	mul.f32 	%f4433, %f982, 0f3F22F983;
	cvt.rni.s32.f32 	%r7797, %f4433;
	cvt.rn.f32.s32 	%f4434, %r7797;
	fma.rn.f32 	%f4435, %f4434, 0fBFC90FDA, %f982;
	fma.rn.f32 	%f4436, %f4434, 0fB3A22168, %f4435;
	fma.rn.f32 	%f4701, %f4434, 0fA7C234C5, %f4436;
	abs.f32 	%f984, %f982;
	setp.ltu.f32 	%p1569, %f984, 0f47CE4780;
	mov.u32 	%r7793, %r7797;
	mov.f32 	%f4700, %f4701;
	@%p1569 bra 	$L__BB0_1577;
	setp.eq.f32 	%p1570, %f984, 0f7F800000;
	@%p1570 bra 	$L__BB0_1576;
	mov.b32 	%r2649, %f982;
	shl.b32 	%r6920, %r2649, 8;
	or.b32  	%r2650, %r6920, -2147483648;
	mov.b64 	%rd3004, 0;
	mov.b32 	%r7790, 0;
$L__BB0_1572:
	.pragma "nounroll";
	mul.wide.u32 	%rd2763, %r7790, 4;
	mov.u64 	%rd2764, __cudart_i2opi_f;
	add.s64 	%rd2765, %rd2764, %rd2763;
	ld.global.nc.u32 	%r6921, [%rd2765];
	mad.wide.u32 	%rd2766, %r6921, %r2650, %rd3004;
	shr.u64 	%rd3004, %rd2766, 32;
	add.s64 	%rd2767, %rd2, %rd2763;
	st.local.u32 	[%rd2767], %rd2766;
	add.s32 	%r7790, %r7790, 1;
	setp.ne.s32 	%p1571, %r7790, 6;
	@%p1571 bra 	$L__BB0_1572;
	shr.u32 	%r6922, %r2649, 23;
	st.local.u32 	[%rd2+24], %rd3004;
	and.b32  	%r2653, %r6922, 31;
	and.b32  	%r6923, %r6922, 224;
	add.s32 	%r6924, %r6923, -128;
	shr.u32 	%r6925, %r6924, 5;
	mul.wide.u32 	%rd2768, %r6925, 4;
	sub.s64 	%rd597, %rd2, %rd2768;
	ld.local.u32 	%r7791, [%rd597+24];
	ld.local.u32 	%r7792, [%rd597+20];
	setp.eq.s32 	%p1572, %r2653, 0;
	@%p1572 bra 	$L__BB0_1575;
	shf.l.wrap.b32 	%r7791, %r7792, %r7791, %r2653;
	ld.local.u32 	%r6926, [%rd597+16];
	shf.l.wrap.b32 	%r7792, %r6926, %r7792, %r2653;
$L__BB0_1575:
	shr.u32 	%r6927, %r7791, 30;
	shf.l.wrap.b32 	%r6928, %r7792, %r7791, 2;
	shl.b32 	%r6929, %r7792, 2;
	shr.u32 	%r6930, %r6928, 31;
	add.s32 	%r6931, %r6930, %r6927;
	neg.s32 	%r6932, %r6931;
	setp.lt.s32 	%p1573, %r2649, 0;
	selp.b32 	%r7793, %r6932, %r6931, %p1573;
	xor.b32  	%r6933, %r6928, %r2649;
	shr.s32 	%r6934, %r6928, 31;
	xor.b32  	%r6935, %r6934, %r6928;
	xor.b32  	%r6936, %r6934, %r6929;
	cvt.u64.u32 	%rd2769, %r6935;
	shl.b64 	%rd2770, %rd2769, 32;
	cvt.u64.u32 	%rd2771, %r6936;
	or.b64  	%rd2772, %rd2770, %rd2771;
	cvt.rn.f64.s64 	%fd393, %rd2772;
	mul.f64 	%fd394, %fd393, 0d3BF921FB54442D19;
	cvt.rn.f32.f64 	%f4437, %fd394;
	neg.f32 	%f4438, %f4437;
	setp.lt.s32 	%p1574, %r6933, 0;
	selp.f32 	%f4700, %f4438, %f4437, %p1574;
	bra.uni 	$L__BB0_1577;
$L__BB0_1576:
	mov.f32 	%f4439, 0f00000000;
	mul.rn.f32 	%f4700, %f982, %f4439;
	mov.b32 	%r7793, 0;
$L__BB0_1577:
	setp.ltu.f32 	%p1575, %f984, 0f47CE4780;
	mul.rn.f32 	%f4440, %f4700, %f4700;
	and.b32  	%r6938, %r7793, 1;
	setp.eq.b32 	%p1576, %r6938, 1;
	selp.f32 	%f4441, 0f3F800000, %f4700, %p1576;
	fma.rn.f32 	%f4442, %f4440, %f4441, 0f00000000;
	fma.rn.f32 	%f4443, %f4440, 0f37CBAC00, 0fBAB607ED;
	selp.f32 	%f4444, %f4443, 0fB94D4153, %p1576;
	selp.f32 	%f4445, 0f3D2AAABB, 0f3C0885E4, %p1576;
	fma.rn.f32 	%f4446, %f4444, %f4440, %f4445;
	selp.f32 	%f4447, 0fBEFFFFFF, 0fBE2AAAA8, %p1576;
	fma.rn.f32 	%f4448, %f4446, %f4440, %f4447;
	fma.rn.f32 	%f4449, %f4448, %f4442, %f4441;
	and.b32  	%r6939, %r7793, 2;
	setp.eq.s32 	%p1577, %r6939, 0;
	mov.f32 	%f4450, 0f00000000;
	sub.f32 	%f4451, %f4450, %f4449;
	selp.f32 	%f988, %f4449, %f4451, %p1577;
	@%p1575 bra 	$L__BB0_1585;
	setp.eq.f32 	%p1578, %f984, 0f7F800000;
	@%p1578 bra 	$L__BB0_1584;
	mov.b32 	%r2662, %f982;
	shl.b32 	%r6941, %r2662, 8;
	or.b32  	%r2663, %r6941, -2147483648;
	mov.b64 	%rd3005, 0;
	mov.b32 	%r7794, 0;
$L__BB0_1580:
	.pragma "nounroll";
	mul.wide.u32 	%rd2774, %r7794, 4;
	mov.u64 	%rd2775, __cudart_i2opi_f;
	add.s64 	%rd2776, %rd2775, %rd2774;
	ld.global.nc.u32 	%r6942, [%rd2776];
	mad.wide.u32 	%rd2777, %r6942, %r2663, %rd3005;
	shr.u64 	%rd3005, %rd2777, 32;
	add.s64 	%rd2778, %rd1, %rd2774;
	st.local.u32 	[%rd2778], %rd2777;
	add.s32 	%r7794, %r7794, 1;
	setp.ne.s32 	%p1579, %r7794, 6;
	@%p1579 bra 	$L__BB0_1580;
	shr.u32 	%r6943, %r2662, 23;
	st.local.u32 	[%rd1+24], %rd3005;
	and.b32  	%r2666, %r6943, 31;
	and.b32  	%r6944, %r6943, 224;
	add.s32 	%r6945, %r6944, -128;
	shr.u32 	%r6946, %r6945, 5;
	mul.wide.u32 	%rd2779, %r6946, 4;
	sub.s64 	%rd600, %rd1, %rd2779;
	ld.local.u32 	%r7795, [%rd600+24];
	ld.local.u32 	%r7796, [%rd600+20];
	setp.eq.s32 	%p1580, %r2666, 0;
	@%p1580 bra 	$L__BB0_1583;
	shf.l.wrap.b32 	%r7795, %r7796, %r7795, %r2666;
	ld.local.u32 	%r6947, [%rd600+16];
	shf.l.wrap.b32 	%r7796, %r6947, %r7796, %r2666;
$L__BB0_1583:
	shr.u32 	%r6948, %r7795, 30;
	shf.l.wrap.b32 	%r6949, %r7796, %r7795, 2;
	shl.b32 	%r6950, %r7796, 2;
	shr.u32 	%r6951, %r6949, 31;
	add.s32 	%r6952, %r6951, %r6948;
	neg.s32 	%r6953, %r6952;
	setp.lt.s32 	%p1581, %r2662, 0;
	selp.b32 	%r7797, %r6953, %r6952, %p1581;
	xor.b32  	%r6954, %r6949, %r2662;
	shr.s32 	%r6955, %r6949, 31;
	xor.b32  	%r6956, %r6955, %r6949;
	xor.b32  	%r6957, %r6955, %r6950;
	cvt.u64.u32 	%rd2780, %r6956;
	shl.b64 	%rd2781, %rd2780, 32;
	cvt.u64.u32 	%rd2782, %r6957;
	or.b64  	%rd2783, %rd2781, %rd2782;
	cvt.rn.f64.s64 	%fd395, %rd2783;
	mul.f64 	%fd396, %fd395, 0d3BF921FB54442D19;
	cvt.rn.f32.f64 	%f4452, %fd396;
	neg.f32 	%f4453, %f4452;
	setp.lt.s32 	%p1582, %r6954, 0;
	selp.f32 	%f4701, %f4453, %f4452, %p1582;
	bra.uni 	$L__BB0_1585;
$L__BB0_1584:
	mov.f32 	%f4454, 0f00000000;
	mul.rn.f32 	%f4701, %f982, %f4454;
	mov.b32 	%r7797, 0;
$L__BB0_1585:
	add.s32 	%r6959, %r7797, 1;
	mul.rn.f32 	%f4455, %f4701, %f4701;
	and.b32  	%r6960, %r7797, 1;
	setp.eq.b32 	%p1583, %r6960, 1;
	selp.f32 	%f4456, %f4701, 0f3F800000, %p1583;
	fma.rn.f32 	%f4457, %f4455, %f4456, 0f00000000;
	fma.rn.f32 	%f4458, %f4455, 0f37CBAC00, 0fBAB607ED;
	selp.f32 	%f4459, 0fB94D4153, %f4458, %p1583;
	selp.f32 	%f4460, 0f3C0885E4, 0f3D2AAABB, %p1583;
	fma.rn.f32 	%f4461, %f4459, %f4455, %f4460;
	selp.f32 	%f4462, 0fBE2AAAA8, 0fBEFFFFFF, %p1583;
	fma.rn.f32 	%f4463, %f4461, %f4455, %f4462;
	fma.rn.f32 	%f4464, %f4463, %f4457, %f4456;
	and.b32  	%r6961, %r6959, 2;
	setp.eq.s32 	%p1584, %r6961, 0;
	mov.f32 	%f4465, 0f00000000;
	sub.f32 	%f4466, %f4465, %f4464;
	selp.f32 	%f4467, %f4464, %f4466, %p1584;
	fma.rn.f32 	%f992, %f988, %f4467, %f982;
	mul.f32 	%f4468, %f992, 0f3F22F983;
	cvt.rni.s32.f32 	%r7805, %f4468;
	cvt.rn.f32.s32 	%f4469, %r7805;
	fma.rn.f32 	%f4470, %f4469, 0fBFC90FDA, %f992;
	fma.rn.f32 	%f4471, %f4469, 0fB3A22168, %f4470;
	fma.rn.f32 	%f4703, %f4469, 0fA7C234C5, %f4471;
	abs.f32 	%f994, %f992;
	setp.ltu.f32 	%p1585, %f994, 0f47CE4780;
	mov.u32 	%r7801, %r7805;
	mov.f32 	%f4702, %f4703;
	@%p1585 bra 	$L__BB0_1593;
	setp.eq.f32 	%p1586, %f994, 0f7F800000;
	@%p1586 bra 	$L__BB0_1592;
	mov.b32 	%r2676, %f992;
	shl.b32 	%r6963, %r2676, 8;
	or.b32  	%r2677, %r6963, -2147483648;
	mov.b64 	%rd3006, 0;
	mov.b32 	%r7798, 0;
$L__BB0_1588:
	.pragma "nounroll";
	mul.wide.u32 	%rd2785, %r7798, 4;
	mov.u64 	%rd2786, __cudart_i2opi_f;
	add.s64 	%rd2787, %rd2786, %rd2785;
	ld.global.nc.u32 	%r6964, [%rd2787];
	mad.wide.u32 	%rd2788, %r6964, %r2677, %rd3006;
	shr.u64 	%rd3006, %rd2788, 32;
	add.s64 	%rd2789, %rd2, %rd2785;
	st.local.u32 	[%rd2789], %rd2788;
	add.s32 	%r7798, %r7798, 1;
	setp.ne.s32 	%p1587, %r7798, 6;
	@%p1587 bra 	$L__BB0_1588;
	shr.u32 	%r6965, %r2676, 23;
	st.local.u32 	[%rd2+24], %rd3006;
	and.b32  	%r2680, %r6965, 31;
	and.b32  	%r6966, %r6965, 224;
	add.s32 	%r6967, %r6966, -128;
	shr.u32 	%r6968, %r6967, 5;
	mul.wide.u32 	%rd2790, %r6968, 4;
	sub.s64 	%rd603, %rd2, %rd2790;
	ld.local.u32 	%r7799, [%rd603+24];
	ld.local.u32 	%r7800, [%rd603+20];
	setp.eq.s32 	%p1588, %r2680, 0;
	@%p1588 bra 	$L__BB0_1591;
	shf.l.wrap.b32 	%r7799, %r7800, %r7799, %r2680;
	ld.local.u32 	%r6969, [%rd603+16];
	shf.l.wrap.b32 	%r7800, %r6969, %r7800, %r2680;
$L__BB0_1591:
	shr.u32 	%r6970, %r7799, 30;
	shf.l.wrap.b32 	%r6971, %r7800, %r7799, 2;
	shl.b32 	%r6972, %r7800, 2;
	shr.u32 	%r6973, %r6971, 31;
	add.s32 	%r6974, %r6973, %r6970;
	neg.s32 	%r6975, %r6974;
	setp.lt.s32 	%p1589, %r2676, 0;
	selp.b32 	%r7801, %r6975, %r6974, %p1589;
	xor.b32  	%r6976, %r6971, %r2676;
	shr.s32 	%r6977, %r6971, 31;
	xor.b32  	%r6978, %r6977, %r6971;
	xor.b32  	%r6979, %r6977, %r6972;
	cvt.u64.u32 	%rd2791, %r6978;
	shl.b64 	%rd2792, %rd2791, 32;
	cvt.u64.u32 	%rd2793, %r6979;
	or.b64  	%rd2794, %rd2792, %rd2793;
	cvt.rn.f64.s64 	%fd397, %rd2794;
	mul.f64 	%fd398, %fd397, 0d3BF921FB54442D19;
	cvt.rn.f32.f64 	%f4472, %fd398;
	neg.f32 	%f4473, %f4472;
	setp.lt.s32 	%p1590, %r6976, 0;
	selp.f32 	%f4702, %f4473, %f4472, %p1590;
	bra.uni 	$L__BB0_1593;
$L__BB0_1592:
	mov.f32 	%f4474, 0f00000000;
	mul.rn.f32 	%f4702, %f992, %f4474;
	mov.b32 	%r7801, 0;
$L__BB0_1593:
	setp.ltu.f32 	%p1591, %f994, 0f47CE4780;
	mul.rn.f32 	%f4475, %f4702, %f4702;
	and.b32  	%r6981, %r7801, 1;
	setp.eq.b32 	%p1592, %r6981, 1;
	selp.f32 	%f4476, 0f3F800000, %f4702, %p1592;
	fma.rn.f32 	%f4477, %f4475, %f4476, 0f00000000;
	fma.rn.f32 	%f4478, %f4475, 0f37CBAC00, 0fBAB607ED;
	selp.f32 	%f4479, %f4478, 0fB94D4153, %p1592;
	selp.f32 	%f4480, 0f3D2AAABB, 0f3C0885E4, %p1592;
	fma.rn.f32 	%f4481, %f4479, %f4475, %f4480;
	selp.f32 	%f4482, 0fBEFFFFFF, 0fBE2AAAA8, %p1592;
	fma.rn.f32 	%f4483, %f4481, %f4475, %f4482;
	fma.rn.f32 	%f4484, %f4483, %f4477, %f4476;
	and.b32  	%r6982, %r7801, 2;
	setp.eq.s32 	%p1593, %r6982, 0;
	mov.f32 	%f4485, 0f00000000;
	sub.f32 	%f4486, %f4485, %f4484;
	selp.f32 	%f998, %f4484, %f4486, %p1593;
	@%p1591 bra 	$L__BB0_1601;
	setp.eq.f32 	%p1594, %f994, 0f7F800000;
	@%p1594 bra 	$L__BB0_1600;
	mov.b32 	%r2689, %f992;
	shl.b32 	%r6984, %r2689, 8;
	or.b32  	%r2690, %r6984, -2147483648;
	mov.b64 	%rd3007, 0;
	mov.b32 	%r7802, 0;
$L__BB0_1596:
	.pragma "nounroll";
	mul.wide.u32 	%rd2796, %r7802, 4;
	add.s64 	%rd2798, %rd2797, %rd2796;
	ld.global.nc.u32 	%r6985, [%rd2798];
	mad.wide.u32 	%rd2799, %r6985, %r2690, %rd3007;
	shr.u64 	%rd3007, %rd2799, 32;
	add.s64 	%rd2800, %rd1, %rd2796;
	st.local.u32 	[%rd2800], %rd2799;
	add.s32 	%r7802, %r7802, 1;
	setp.ne.s32 	%p1595, %r7802, 6;
	@%p1595 bra 	$L__BB0_1596;
	shr.u32 	%r6986, %r2689, 23;
	st.local.u32 	[%rd1+24], %rd3007;
	and.b32  	%r2693, %r6986, 31;
	and.b32  	%r6987, %r6986, 224;
	add.s32 	%r6988, %r6987, -128;
	shr.u32 	%r6989, %r6988, 5;
	mul.wide.u32 	%rd2801, %r6989, 4;
	sub.s64 	%rd606, %rd1, %rd2801;
	ld.local.u32 	%r7803, [%rd606+24];
	ld.local.u32 	%r7804, [%rd606+20];
	setp.eq.s32 	%p1596, %r2693, 0;
	@%p1596 bra 	$L__BB0_1599;
	shf.l.wrap.b32 	%r7803, %r7804, %r7803, %r2693;
	ld.local.u32 	%r6990, [%rd606+16];
	shf.l.wrap.b32 	%r7804, %r6990, %r7804, %r2693;
$L__BB0_1599:
	shr.u32 	%r6991, %r7803, 30;
	shf.l.wrap.b32 	%r6992, %r7804, %r7803, 2;
	shl.b32 	%r6993, %r7804, 2;
	shr.u32 	%r6994, %r6992, 31;
	add.s32 	%r6995, %r6994, %r6991;
	neg.s32 	%r6996, %r6995;
	setp.lt.s32 	%p1597, %r2689, 0;
	selp.b32 	%r7805, %r6996, %r6995, %p1597;
	xor.b32  	%r6997, %r6992, %r2689;
	shr.s32 	%r6998, %r6992, 31;
	xor.b32  	%r6999, %r6998, %r6992;
	xor.b32  	%r7000, %r6998, %r6993;
	cvt.u64.u32 	%rd2802, %r6999;
	shl.b64 	%rd2803, %rd2802, 32;
	cvt.u64.u32 	%rd2804, %r7000;
	or.b64  	%rd2805, %rd2803, %rd2804;
	cvt.rn.f64.s64 	%fd399, %rd2805;
	mul.f64 	%fd400, %fd399, 0d3BF921FB54442D19;
	cvt.rn.f32.f64 	%f4487, %fd400;
	neg.f32 	%f4488, %f4487;
	setp.lt.s32 	%p1598, %r6997, 0;
	selp.f32 	%f4703, %f4488, %f4487, %p1598;
	bra.uni 	$L__BB0_1601;
$L__BB0_1600:
	mov.f32 	%f4489, 0f00000000;
	mul.rn.f32 	%f4703, %f992, %f4489;
	mov.b32 	%r7805, 0;
$L__BB0_1601:
	add.s32 	%r7002, %r7805, 1;
	mul.rn.f32 	%f4490, %f4703, %f4703;
	and.b32  	%r7003, %r7805, 1;
	setp.eq.b32 	%p1599, %r7003, 1;
	selp.f32 	%f4491, %f4703, 0f3F800000, %p1599;
	fma.rn.f32 	%f4492, %f4490, %f4491, 0f00000000;
	fma.rn.f32 	%f4493, %f4490, 0f37CBAC00, 0fBAB607ED;
	selp.f32 	%f4494, 0fB94D4153, %f4493, %p1599;
	selp.f32 	%f4495, 0f3C0885E4, 0f3D2AAABB, %p1599;
	fma.rn.f32 	%f4496, %f4494, %f4490, %f4495;
	selp.f32 	%f4497, 0fBE2AAAA8, 0fBEFFFFFF, %p1599;
	fma.rn.f32 	%f4498, %f4496, %f4490, %f4497;
	fma.rn.f32 	%f4499, %f4498, %f4492, %f4491;
	and.b32  	%r7004, %r7002, 2;
	setp.eq.s32 	%p1600, %r7004, 0;
	mov.f32 	%f4500, 0f00000000;
	sub.f32 	%f4501, %f4500, %f4499;
	selp.f32 	%f4502, %f4499, %f4501, %p1600;
	fma.rn.f32 	%f4503, %f998, %f4502, %f992;
	add.s32 	%r7005, %r7005, 100;
	setp.ne.s32 	%p1601, %r7005, 10000000;
	@%p1601 bra 	$L__BB0_1;
	ret;

}


// ===== COMPILED SASS (sm_100) =====

	.target	sm_100

	.elftype	@"ET_EXEC"


//--------------------- .note.nv.tkinfo           --------------------------
	.section	.note.nv.tkinfo,"",@"SHT_NOTE"
	.sectionflags	@"SHF_NOTE_NV_TKINFO"
	.tkinfo
        /*0018*/ 	.word	0x00000002
        /*0030*/ 	.string	""
        /*0030*/ 	.string	"ptxas"
        /*0030*/ 	.string	"Cuda compilation tools, release 13.0, V13.0.88"
        /*0030*/ 	.string	"Build cuda_13.0.r13.0/compiler.36424714_0"
        /*0030*/ 	.string	"-arch sm_100 -m 64 "



//--------------------- .note.nv.cuinfo           --------------------------
	.section	.note.nv.cuinfo,"",@"SHT_NOTE"
	.sectionflags	@"SHF_NOTE_NV_CUINFO"
        /*0018*/ 	.short	0x0002
        /*001a*/ 	.short	0x0064
        /*001c*/ 	.short	0x0082
	.zero		2


//--------------------- .nv.info                  --------------------------
	.section	.nv.info,"",@"SHT_CUDA_INFO"
	.align	4


	//----- nvinfo : EIATTR_REGCOUNT
	.align		4
        /*0000*/ 	.byte	0x04, 0x2f
        /*0002*/ 	.short	(.L_2 - .L_1)
	.align		4
.L_1:
        /*0004*/ 	.word	index@(_Z12quick_kernelv)
        /*0008*/ 	.word	0x0000001c


	//----- nvinfo : EIATTR_FRAME_SIZE
	.align		4
.L_2:
        /*000c*/ 	.byte	0x04, 0x11
        /*000e*/ 	.short	(.L_4 - .L_3)
	.align		4
.L_3:
        /*0010*/ 	.word	index@(_Z12quick_kernelv)
        /*0014*/ 	.word	0x00000000


	//----- nvinfo : EIATTR_MIN_STACK_SIZE
	.align		4
.L_4:
        /*0018*/ 	.byte	0x04, 0x12
        /*001a*/ 	.short	(.L_6 - .L_5)
	.align		4
.L_5:
        /*001c*/ 	.word	index@(_Z12quick_kernelv)
        /*0020*/ 	.word	0x00000000
.L_6:


//--------------------- .nv.compat                --------------------------
	.section	.nv.compat,"",@"SHT_CUDA_COMPAT_INFO"
	.align	4
        /*0000*/ 	.byte	0x02, 0x09, 0x00, 0x00, 0x02, 0x02, 0x01, 0x00, 0x02, 0x05, 0x05, 0x00, 0x03, 0x07, 0x01, 0x01
        /*0010*/ 	.byte	0x02, 0x03, 0x00, 0x00, 0x02, 0x06, 0x01, 0x00, 0x04, 0x0b, 0x08, 0x00, 0x01, 0x00, 0x00, 0x00
        /*0020*/ 	.byte	0x00, 0x00, 0x00, 0x00


//--------------------- .nv.info._Z12quick_kernelv --------------------------
	.section	.nv.info._Z12quick_kernelv,"",@"SHT_CUDA_INFO"
	.sectionflags	@""
	.align	4


	//----- nvinfo : EIATTR_CUDA_API_VERSION
	.align		4
        /*0000*/ 	.byte	0x04, 0x37
        /*0002*/ 	.short	(.L_8 - .L_7)
.L_7:
        /*0004*/ 	.word	0x00000082


	//----- nvinfo : EIATTR_SPARSE_MMA_MASK
	.align		4
.L_8:
        /*0008*/ 	.byte	0x03, 0x50
        /*000a*/ 	.short	0x0000


	//----- nvinfo : EIATTR_MAXREG_COUNT
	.align		4
        /*000c*/ 	.byte	0x03, 0x1b
        /*000e*/ 	.short	0x00ff


	//----- nvinfo : EIATTR_MERCURY_ISA_VERSION
	.align		4
        /*0010*/ 	.byte	0x03, 0x5f
        /*0012*/ 	.short	0x0101


	//----- nvinfo : EIATTR_VRC_CTA_INIT_COUNT
	.align		4
        /*0014*/ 	.byte	0x02, 0x4a
	.zero		1
	.zero		1


	//----- nvinfo : EIATTR_EXIT_INSTR_OFFSETS
	.align		4
        /*0018*/ 	.byte	0x04, 0x1c
        /*001a*/ 	.short	(.L_10 - .L_9)


	//   ....[0]....
.L_9:
        /*001c*/ 	.word	0x00059e60


	//----- nvinfo : EIATTR_CRS_STACK_SIZE
	.align		4
.L_10:
        /*0020*/ 	.byte	0x04, 0x1e
        /*0022*/ 	.short	(.L_12 - .L_11)
.L_11:
        /*0024*/ 	.word	0x00000000


	//----- nvinfo : EIATTR_SW_WAR
	.align		4
.L_12:
        /*0028*/ 	.byte	0x04, 0x36
        /*002a*/ 	.short	(.L_14 - .L_13)
.L_13:
        /*002c*/ 	.word	0x00000008
.L_14:


//--------------------- .nv.callgraph             --------------------------
	.section	.nv.callgraph,"",@"SHT_CUDA_CALLGRAPH"
	.align	4
	.sectionentsize	8
	.align		4
        /*0000*/ 	.word	0x00000000
	.align		4
        /*0004*/ 	.word	0xffffffff
	.align		4
        /*0008*/ 	.word	0x00000000
	.align		4
        /*000c*/ 	.word	0xfffffffe
	.align		4
        /*0010*/ 	.word	0x00000000
	.align		4
        /*0014*/ 	.word	0xfffffffd
	.align		4
        /*0018*/ 	.word	0x00000000
	.align		4
        /*001c*/ 	.word	0xfffffffc


//--------------------- .nv.constant4             --------------------------
	.section	.nv.constant4,"a",@progbits
	.align	8
	.align		8
.nv.constant4:
        /*0000*/ 	.dword	__cudart_i2opi_f


//--------------------- .text._Z12quick_kernelv   --------------------------
	.section	.text._Z12quick_kernelv,"ax",@progbits
	.align	128
        .global         _Z12quick_kernelv
        .type           _Z12quick_kernelv,@function
        .size           _Z12quick_kernelv,(.L_x_1200 - _Z12quick_kernelv)
        .other          _Z12quick_kernelv,@"STO_CUDA_ENTRY STV_DEFAULT"
_Z12quick_kernelv:
.text._Z12quick_kernelv:
[----:B------:R-:W-:Y:S01]  /*0000*/  LDC R1, c[0x0][0x37c] ;  /* 0x0000df00ff017b82 */ /* 0x000fe20000000800 */
[----:B------:R-:W0:Y:S01]  /*0010*/  S2R R11, SR_TID.X ;  /* 0x00000000000b7919 */ /* 0x000e220000002100 */
[----:B------:R-:W1:Y:S01]  /*0020*/  LDCU.64 UR6, c[0x0][0x358] ;  /* 0x00006b00ff0677ac */ /* 0x000e620008000a00 */
[----:B------:R-:W-:Y:S01]  /*0030*/  UMOV UR4, URZ ;  /* 0x000000ff00047c82 */ /* 0x000fe20008000000 */
[----:B01----:R-:W-:-:S07]  /*0040*/  I2FP.F32.U32 R11, R11 ;  /* 0x0000000b000b7245 */ /* 0x003fce0000201000 */
.L_x_1198:
[C---:B------:R-:W-:Y:S01]  /*0050*/  FMUL R0, R11.reuse, 0.63661974668502807617 ;  /* 0x3f22f9830b007820 */ /* 0x040fe20000400000 */
[----:B------:R-:W-:Y:S01]  /*0060*/  FSETP.GE.AND P0, PT, |R11|, 105615, PT ;  /* 0x47ce47800b00780b */ /* 0x000fe20003f06200 */
[----:B------:R-:W-:Y:S04]  /*0070*/  BSSY.RECONVERGENT B0, `(.L_x_0) ;  /* 0x0000069000007945 */ /* 0x000fe80003800200 */
[----:B------:R-:W0:Y:S02]  /*0080*/  F2I.NTZ R0, R0 ;  /* 0x0000000000007305 */ /* 0x000e240000203100 */
[----:B0-----:R-:W-:Y:S01]  /*0090*/  I2FP.F32.S32 R4, R0 ;  /* 0x0000000000047245 */ /* 0x001fe20000201400 */
[----:B------:R-:W-:-:S04]  /*00a0*/  IMAD.MOV.U32 R12, RZ, RZ, R0 ;  /* 0x000000ffff0c7224 */ /* 0x000fc800078e0000 */
[----:B------:R-:W-:-:S04]  /*00b0*/  FFMA R3, R4, -1.5707962512969970703, R11 ;  /* 0xbfc90fda04037823 */ /* 0x000fc8000000000b */
[----:B------:R-:W-:-:S04]  /*00c0*/  FFMA R3, R4, -7.5497894158615963534e-08, R3 ;  /* 0xb3a2216804037823 */ /* 0x000fc80000000003 */
[----:B------:R-:W-:-:S04]  /*00d0*/  FFMA R13, R4, -5.3903029534742383927e-15, R3 ;  /* 0xa7c234c5040d7823 */ /* 0x000fc80000000003 */
[----:B------:R-:W-:Y:S01]  /*00e0*/  IMAD.MOV.U32 R14, RZ, RZ, R13 ;  /* 0x000000ffff0e7224 */ /* 0x000fe200078e000d */
[----:B------:R-:W-:Y:S06]  /*00f0*/  @!P0 BRA `(.L_x_1) ;  /* 0x0000000400808947 */ /* 0x000fec0003800000 */
[----:B------:R-:W-:-:S13]  /*0100*/  FSETP.NEU.AND P0, PT, |R11|, +INF , PT ;  /* 0x7f8000000b00780b */ /* 0x000fda0003f0d200 */
[----:B------:R-:W-:Y:S01]  /*0110*/  @!P0 FMUL R14, RZ, R11 ;  /* 0x0000000bff0e8220 */ /* 0x000fe20000400000 */
[----:B------:R-:W-:Y:S01]  /*0120*/  @!P0 IMAD.MOV.U32 R0, RZ, RZ, RZ ;  /* 0x000000ffff008224 */ /* 0x000fe200078e00ff */
[----:B------:R-:W-:Y:S06]  /*0130*/  @!P0 BRA `(.L_x_1) ;  /* 0x0000000400708947 */ /* 0x000fec0003800000 */
[----:B------:R-:W-:Y:S01]  /*0140*/  IMAD.SHL.U32 R3, R11, 0x100, RZ ;  /* 0x000001000b037824 */ /* 0x000fe200078e00ff */
[----:B------:R-:W0:Y:S01]  /*0150*/  LDCU.64 UR10, c[0x4][URZ] ;  /* 0x01000000ff0a77ac */ /* 0x000e220008000a00 */
[----:B------:R-:W-:Y:S02]  /*0160*/  IMAD.MOV.U32 R0, RZ, RZ, RZ ;  /* 0x000000ffff007224 */ /* 0x000fe400078e00ff */
[----:B------:R-:W-:Y:S01]  /*0170*/  IMAD.MOV.U32 R16, RZ, RZ, RZ ;  /* 0x000000ffff107224 */ /* 0x000fe200078e00ff */
[----:B------:R-:W-:Y:S01]  /*0180*/  LOP3.LUT R17, R3, 0x80000000, RZ, 0xfc, !PT ;  /* 0x8000000003117812 */ /* 0x000fe200078efcff */
[----:B------:R-:W-:Y:S01]  /*0190*/  UMOV UR8, URZ ;  /* 0x000000ff00087c82 */ /* 0x000fe20008000000 */
[----:B------:R-:W-:-:S05]  /*01a0*/  UMOV UR5, URZ ;  /* 0x000000ff00057c82 */ /* 0x000fca0008000000 */
.L_x_2:
[----:B0-----:R-:W-:Y:S02]  /*01b0*/  IMAD.U32 R14, RZ, RZ, UR10 ;  /* 0x0000000aff0e7e24 */ /* 0x001fe4000f8e00ff */
[----:B------:R-:W-:-:S05]  /*01c0*/  IMAD.U32 R15, RZ, RZ, UR11 ;  /* 0x0000000bff0f7e24 */ /* 0x000fca000f8e00ff */
[----:B------:R-:W2:Y:S01]  /*01d0*/  LDG.E.CONSTANT R4, desc[UR6][R14.64] ;  /* 0x000000060e047981 */ /* 0x000ea2000c1e9900 */
[----:B------:R-:W-:Y:S01]  /*01e0*/  UIADD3 UR5, UPT, UPT, UR5, 0x1, URZ ;  /* 0x0000000105057890 */ /* 0x000fe2000fffe0ff */
[C---:B------:R-:W-:Y:S01]  /*01f0*/  ISETP.EQ.AND P0, PT, R16.reuse, RZ, PT ;  /* 0x000000ff1000720c */ /* 0x040fe20003f02270 */
[----:B------:R-:W-:Y:S01]  /*0200*/  UIADD3 UR10, UP1, UPT, UR10, 0x4, URZ ;  /* 0x000000040a0a7890 */ /* 0x000fe2000ff3e0ff */
[C---:B------:R-:W-:Y:S01]  /*0210*/  ISETP.EQ.AND P1, PT, R16.reuse, 0x4, PT ;  /* 0x000000041000780c */ /* 0x040fe20003f22270 */
[----:B------:R-:W-:Y:S01]  /*0220*/  UISETP.NE.AND UP0, UPT, UR5, 0x6, UPT ;  /* 0x000000060500788c */ /* 0x000fe2000bf05270 */
[C---:B------:R-:W-:Y:S01]  /*0230*/  ISETP.EQ.AND P2, PT, R16.reuse, 0x8, PT ;  /* 0x000000081000780c */ /* 0x040fe20003f42270 */
[----:B------:R-:W-:Y:S01]  /*0240*/  UIADD3.X UR11, UPT, UPT, URZ, UR11, URZ, UP1, !UPT ;  /* 0x0000000bff0b7290 */ /* 0x000fe20008ffe4ff */
[C---:B------:R-:W-:Y:S02]  /*0250*/  ISETP.EQ.AND P3, PT, R16.reuse, 0xc, PT ;  /* 0x0000000c1000780c */ /* 0x040fe40003f62270 */
[----:B------:R-:W-:-:S02]  /*0260*/  ISETP.EQ.AND P4, PT, R16, 0x10, PT ;  /* 0x000000101000780c */ /* 0x000fc40003f82270 */
[C---:B------:R-:W-:Y:S01]  /*0270*/  ISETP.EQ.AND P5, PT, R16.reuse, 0x14, PT ;  /* 0x000000141000780c */ /* 0x040fe20003fa2270 */
[----:B------:R-:W-:Y:S02]  /*0280*/  VIADD R16, R16, 0x4 ;  /* 0x0000000410107836 */ /* 0x000fe40000000000 */
[----:B--2---:R-:W-:-:S03]  /*0290*/  IMAD.WIDE.U32 R4, R4, R17, RZ ;  /* 0x0000001104047225 */ /* 0x004fc600078e00ff */
[----:B------:R-:W-:-:S04]  /*02a0*/  IADD3 R3, P6, PT, R4, R0, RZ ;  /* 0x0000000004037210 */ /* 0x000fc80007fde0ff */
[----:B------:R-:W-:Y:S01]  /*02b0*/  IADD3.X R0, PT, PT, R5, UR8, RZ, P6, !PT ;  /* 0x0000000805007c10 */ /* 0x000fe2000b7fe4ff */
[--C-:B------:R-:W-:Y:S01]  /*02c0*/  @P0 IMAD.MOV.U32 R2, RZ, RZ, R3.reuse ;  /* 0x000000ffff020224 */ /* 0x100fe200078e0003 */
[----:B------:R-:W-:Y:S01]  /*02d0*/  @P4 MOV R9, R3 ;  /* 0x0000000300094202 */ /* 0x000fe20000000f00 */
[--C-:B------:R-:W-:Y:S02]  /*02e0*/  @P1 IMAD.MOV.U32 R6, RZ, RZ, R3.reuse ;  /* 0x000000ffff061224 */ /* 0x100fe400078e0003 */
[--C-:B------:R-:W-:Y:S02]  /*02f0*/  @P2 IMAD.MOV.U32 R7, RZ, RZ, R3.reuse ;  /* 0x000000ffff072224 */ /* 0x100fe400078e0003 */
[--C-:B------:R-:W-:Y:S02]  /*0300*/  @P3 IMAD.MOV.U32 R8, RZ, RZ, R3.reuse ;  /* 0x000000ffff083224 */ /* 0x100fe400078e0003 */
[----:B------:R-:W-:Y:S01]  /*0310*/  @P5 IMAD.MOV.U32 R10, RZ, RZ, R3 ;  /* 0x000000ffff0a5224 */ /* 0x000fe200078e0003 */
[----:B------:R-:W-:Y:S06]  /*0320*/  BRA.U UP0, `(.L_x_2) ;  /* 0xfffffffd00a07547 */ /* 0x000fec000b83ffff */
[----:B------:R-:W-:Y:S01]  /*0330*/  SHF.R.U32.HI R3, RZ, 0x17, R11 ;  /* 0x00000017ff037819 */ /* 0x000fe2000001160b */
[----:B------:R-:W-:Y:S03]  /*0340*/  BSSY.RECONVERGENT B1, `(.L_x_3) ;  /* 0x0000029000017945 */ /* 0x000fe60003800200 */
[C---:B------:R-:W-:Y:S02]  /*0350*/  LOP3.LUT R4, R3.reuse, 0xe0, RZ, 0xc0, !PT ;  /* 0x000000e003047812 */ /* 0x040fe400078ec0ff */
[----:B------:R-:W-:-:S03]  /*0360*/  LOP3.LUT P6, RZ, R3, 0x1f, RZ, 0xc0, !PT ;  /* 0x0000001f03ff7812 */ /* 0x000fc600078cc0ff */
[----:B------:R-:W-:-:S05]  /*0370*/  VIADD R4, R4, 0xffffff80 ;  /* 0xffffff8004047836 */ /* 0x000fca0000000000 */
[----:B------:R-:W-:-:S05]  /*0380*/  SHF.R.U32.HI R4, RZ, 0x5, R4 ;  /* 0x00000005ff047819 */ /* 0x000fca0000011604 */
[----:B------:R-:W-:-:S05]  /*0390*/  IMAD.U32 R14, R4, -0x4, RZ ;  /* 0xfffffffc040e7824 */ /* 0x000fca00078e00ff */
[C---:B------:R-:W-:Y:S02]  /*03a0*/  ISETP.EQ.AND P3, PT, R14.reuse, -0x18, PT ;  /* 0xffffffe80e00780c */ /* 0x040fe40003f62270 */
[C---:B------:R-:W-:Y:S02]  /*03b0*/  ISETP.EQ.AND P4, PT, R14.reuse, -0x14, PT ;  /* 0xffffffec0e00780c */ /* 0x040fe40003f82270 */
[C---:B------:R-:W-:Y:S02]  /*03c0*/  ISETP.EQ.AND P2, PT, R14.reuse, -0x10, PT ;  /* 0xfffffff00e00780c */ /* 0x040fe40003f42270 */
[C---:B------:R-:W-:Y:S02]  /*03d0*/  ISETP.EQ.AND P1, PT, R14.reuse, -0xc, PT ;  /* 0xfffffff40e00780c */ /* 0x040fe40003f22270 */
[C---:B------:R-:W-:Y:S02]  /*03e0*/  ISETP.EQ.AND P0, PT, R14.reuse, -0x8, PT ;  /* 0xfffffff80e00780c */ /* 0x040fe40003f02270 */
[----:B------:R-:W-:-:S03]  /*03f0*/  ISETP.EQ.AND P5, PT, R14, RZ, PT ;  /* 0x000000ff0e00720c */ /* 0x000fc60003fa2270 */
[--C-:B------:R-:W-:Y:S01]  /*0400*/  @P3 IMAD.MOV.U32 R4, RZ, RZ, R2.reuse ;  /* 0x000000ffff043224 */ /* 0x100fe200078e0002 */
[C---:B------:R-:W-:Y:S01]  /*0410*/  ISETP.EQ.AND P3, PT, R14.reuse, -0x4, PT ;  /* 0xfffffffc0e00780c */ /* 0x040fe20003f62270 */
[----:B------:R-:W-:Y:S02]  /*0420*/  @P4 IMAD.MOV.U32 R5, RZ, RZ, R2 ;  /* 0x000000ffff054224 */ /* 0x000fe400078e0002 */
[----:B------:R-:W-:Y:S01]  /*0430*/  @P4 IMAD.MOV.U32 R4, RZ, RZ, R6 ;  /* 0x000000ffff044224 */ /* 0x000fe200078e0006 */
[----:B------:R-:W-:Y:S01]  /*0440*/  ISETP.EQ.AND P4, PT, R14, 0x4, PT ;  /* 0x000000040e00780c */ /* 0x000fe20003f82270 */
[----:B------:R-:W-:Y:S02]  /*0450*/  @P2 IMAD.MOV.U32 R4, RZ, RZ, R7 ;  /* 0x000000ffff042224 */ /* 0x000fe400078e0007 */
[----:B------:R-:W-:Y:S01]  /*0460*/  @P1 IMAD.MOV.U32 R4, RZ, RZ, R8 ;  /* 0x000000ffff041224 */ /* 0x000fe200078e0008 */
[----:B------:R-:W-:Y:S01]  /*0470*/  @P0 MOV R4, R9 ;  /* 0x0000000900040202 */ /* 0x000fe20000000f00 */
[----:B------:R-:W-:-:S02]  /*0480*/  @P2 IMAD.MOV.U32 R5, RZ, RZ, R6 ;  /* 0x000000ffff052224 */ /* 0x000fc400078e0006 */
[----:B------:R-:W-:Y:S02]  /*0490*/  @P1 IMAD.MOV.U32 R5, RZ, RZ, R7 ;  /* 0x000000ffff051224 */ /* 0x000fe400078e0007 */
[----:B------:R-:W-:Y:S02]  /*04a0*/  @P3 IMAD.MOV.U32 R4, RZ, RZ, R10 ;  /* 0x000000ffff043224 */ /* 0x000fe400078e000a */
[----:B------:R-:W-:Y:S02]  /*04b0*/  @P5 IMAD.MOV.U32 R4, RZ, RZ, R0 ;  /* 0x000000ffff045224 */ /* 0x000fe400078e0000 */
[----:B------:R-:W-:Y:S02]  /*04c0*/  @P0 IMAD.MOV.U32 R5, RZ, RZ, R8 ;  /* 0x000000ffff050224 */ /* 0x000fe400078e0008 */
[----:B------:R-:W-:Y:S02]  /*04d0*/  @P3 IMAD.MOV.U32 R5, RZ, RZ, R9 ;  /* 0x000000ffff053224 */ /* 0x000fe400078e0009 */
[----:B------:R-:W-:-:S02]  /*04e0*/  @P5 IMAD.MOV.U32 R5, RZ, RZ, R10 ;  /* 0x000000ffff055224 */ /* 0x000fc400078e000a */
[----:B------:R-:W-:Y:S02]  /*04f0*/  @P4 IMAD.MOV.U32 R5, RZ, RZ, R0 ;  /* 0x000000ffff054224 */ /* 0x000fe400078e0000 */
[----:B------:R-:W-:Y:S01]  /*0500*/  IMAD.MOV.U32 R16, RZ, RZ, R4 ;  /* 0x000000ffff107224 */ /* 0x000fe200078e0004 */
[----:B------:R-:W-:Y:S06]  /*0510*/  @!P6 BRA `(.L_x_4) ;  /* 0x00000000002ce947 */ /* 0x000fec0003800000 */
[----:B------:R-:W-:Y:S01]  /*0520*/  @P2 IMAD.MOV.U32 R4, RZ, RZ, R2 ;  /* 0x000000ffff042224 */ /* 0x000fe200078e0002 */
[----:B------:R-:W-:Y:S01]  /*0530*/  LOP3.LUT R3, R3, 0x1f, RZ, 0xc0, !PT ;  /* 0x0000001f03037812 */ /* 0x000fe200078ec0ff */
[----:B------:R-:W-:Y:S02]  /*0540*/  @P1 IMAD.MOV.U32 R4, RZ, RZ, R6 ;  /* 0x000000ffff041224 */ /* 0x000fe400078e0006 */
[----:B------:R-:W-:Y:S01]  /*0550*/  @P0 IMAD.MOV.U32 R4, RZ, RZ, R7 ;  /* 0x000000ffff040224 */ /* 0x000fe200078e0007 */
[----:B------:R-:W-:Y:S01]  /*0560*/  ISETP.EQ.AND P0, PT, R14, 0x8, PT ;  /* 0x000000080e00780c */ /* 0x000fe20003f02270 */
[----:B------:R-:W-:Y:S01]  /*0570*/  @P3 IMAD.MOV.U32 R4, RZ, RZ, R8 ;  /* 0x000000ffff043224 */ /* 0x000fe200078e0008 */
[----:B------:R-:W-:Y:S01]  /*0580*/  SHF.L.W.U32.HI R16, R5, R3, R16 ;  /* 0x0000000305107219 */ /* 0x000fe20000010e10 */
[----:B------:R-:W-:Y:S02]  /*0590*/  @P5 IMAD.MOV.U32 R4, RZ, RZ, R9 ;  /* 0x000000ffff045224 */ /* 0x000fe400078e0009 */
[----:B------:R-:W-:-:S08]  /*05a0*/  @P4 IMAD.MOV.U32 R4, RZ, RZ, R10 ;  /* 0x000000ffff044224 */ /* 0x000fd000078e000a */
[----:B------:R-:W-:-:S04]  /*05b0*/  @P0 MOV R4, R0 ;  /* 0x0000000000040202 */ /* 0x000fc80000000f00 */
[----:B------:R-:W-:-:S07]  /*05c0*/  SHF.L.W.U32.HI R5, R4, R3, R5 ;  /* 0x0000000304057219 */ /* 0x000fce0000010e05 */
.L_x_4:
[----:B------:R-:W-:Y:S05]  /*05d0*/  BSYNC.RECONVERGENT B1 ;  /* 0x0000000000017941 */ /* 0x000fea0003800200 */
.L_x_3:
[C---:B------:R-:W-:Y:S01]  /*05e0*/  SHF.L.W.U32.HI R3, R5.reuse, 0x2, R16 ;  /* 0x0000000205037819 */ /* 0x040fe20000010e10 */
[----:B------:R-:W-:Y:S01]  /*05f0*/  IMAD.SHL.U32 R5, R5, 0x4, RZ ;  /* 0x0000000405057824 */ /* 0x000fe200078e00ff */
[----:B------:R-:W-:Y:S01]  /*0600*/  UMOV UR8, 0x54442d19 ;  /* 0x54442d1900087882 */ /* 0x000fe20000000000 */
[----:B------:R-:W-:Y:S01]  /*0610*/  UMOV UR9, 0x3bf921fb ;  /* 0x3bf921fb00097882 */ /* 0x000fe20000000000 */
[----:B------:R-:W-:Y:S02]  /*0620*/  SHF.R.S32.HI R0, RZ, 0x1f, R3 ;  /* 0x0000001fff007819 */ /* 0x000fe40000011403 */
[----:B------:R-:W-:Y:S02]  /*0630*/  ISETP.GE.AND P0, PT, R11, RZ, PT ;  /* 0x000000ff0b00720c */ /* 0x000fe40003f06270 */
[C---:B------:R-:W-:Y:S02]  /*0640*/  LOP3.LUT R14, R0.reuse, R5, RZ, 0x3c, !PT ;  /* 0x00000005000e7212 */ /* 0x040fe400078e3cff */
[----:B------:R-:W-:-:S02]  /*0650*/  LOP3.LUT R15, R0, R3, RZ, 0x3c, !PT ;  /* 0x00000003000f7212 */ /* 0x000fc400078e3cff */
[----:B------:R-:W-:Y:S02]  /*0660*/  SHF.R.U32.HI R0, RZ, 0x1e, R16 ;  /* 0x0000001eff007819 */ /* 0x000fe40000011610 */
[----:B------:R-:W0:Y:S01]  /*0670*/  I2F.F64.S64 R4, R14 ;  /* 0x0000000e00047312 */ /* 0x000e220000301c00 */
[C---:B------:R-:W-:Y:S02]  /*0680*/  LOP3.LUT R16, R3.reuse, R11, RZ, 0x3c, !PT ;  /* 0x0000000b03107212 */ /* 0x040fe400078e3cff */
[----:B------:R-:W-:Y:S02]  /*0690*/  LEA.HI R0, R3, R0, RZ, 0x1 ;  /* 0x0000000003007211 */ /* 0x000fe400078f08ff */
[----:B------:R-:W-:-:S03]  /*06a0*/  ISETP.GE.AND P1, PT, R16, RZ, PT ;  /* 0x000000ff1000720c */ /* 0x000fc60003f26270 */
[----:B------:R-:W-:-:S04]  /*06b0*/  IMAD.MOV R3, RZ, RZ, -R0 ;  /* 0x000000ffff037224 */ /* 0x000fc800078e0a00 */
[----:B------:R-:W-:Y:S01]  /*06c0*/  @!P0 IMAD.MOV.U32 R0, RZ, RZ, R3 ;  /* 0x000000ffff008224 */ /* 0x000fe200078e0003 */
[----:B0-----:R-:W-:-:S10]  /*06d0*/  DMUL R4, R4, UR8 ;  /* 0x0000000804047c28 */ /* 0x001fd40008000000 */
[----:B------:R-:W0:Y:S02]  /*06e0*/  F2F.F32.F64 R4, R4 ;  /* 0x0000000400047310 */ /* 0x000e240000301000 */
[----:B0-----:R-:W-:-:S07]  /*06f0*/  FSEL R14, -R4, R4, !P1 ;  /* 0x00000004040e7208 */ /* 0x001fce0004800100 */
.L_x_1:
[----:B------:R-:W-:Y:S05]  /*0700*/  BSYNC.RECONVERGENT B0 ;  /* 0x0000000000007941 */ /* 0x000fea0003800200 */
.L_x_0:
[----:B------:R-:W-:Y:S01]  /*0710*/  LOP3.LUT R4, R0, 0x1, RZ, 0xc0, !PT ;  /* 0x0000000100047812 */ /* 0x000fe200078ec0ff */
[----:B------:R-:W-:Y:S02]  /*0720*/  IMAD.MOV.U32 R3, RZ, RZ, 0x37cbac00 ;  /* 0x37cbac00ff037424 */ /* 0x000fe400078e00ff */
[----:B------:R-:W-:Y:S01]  /*0730*/  FMUL R15, R14, R14 ;  /* 0x0000000e0e0f7220 */ /* 0x000fe20000400000 */
[----:B------:R-:W-:Y:S01]  /*0740*/  IMAD.MOV.U32 R5, RZ, RZ, 0x3effffff ;  /* 0x3effffffff057424 */ /* 0x000fe200078e00ff */
[----:B------:R-:W-:Y:S01]  /*0750*/  ISETP.NE.U32.AND P0, PT, R4, 0x1, PT ;  /* 0x000000010400780c */ /* 0x000fe20003f05070 */
[----:B------:R-:W-:Y:S02]  /*0760*/  IMAD.MOV.U32 R4, RZ, RZ, 0x3d2aaabb ;  /* 0x3d2aaabbff047424 */ /* 0x000fe400078e00ff */
[----:B------:R-:W-:Y:S01]  /*0770*/  FFMA R16, R15, R3, -0.0013887860113754868507 ;  /* 0xbab607ed0f107423 */ /* 0x000fe20000000003 */
[----:B------:R-:W-:Y:S01]  /*0780*/  LOP3.LUT P1, RZ, R0, 0x2, RZ, 0xc0, !PT ;  /* 0x0000000200ff7812 */ /* 0x000fe2000782c0ff */
[----:B------:R-:W-:Y:S01]  /*0790*/  BSSY.RECONVERGENT B0, `(.L_x_5) ;  /* 0x0000067000007945 */ /* 0x000fe20003800200 */
[----:B------:R-:W-:-:S02]  /*07a0*/  FSEL R0, R14, 1, P0 ;  /* 0x3f8000000e007808 */ /* 0x000fc40000000000 */
[----:B------:R-:W-:Y:S02]  /*07b0*/  FSEL R16, R16, -0.00019574658654164522886, !P0 ;  /* 0xb94d415310107808 */ /* 0x000fe40004000000 */
[----:B------:R-:W-:Y:S01]  /*07c0*/  FSEL R18, R4, 0.0083327032625675201416, !P0 ;  /* 0x3c0885e404127808 */ /* 0x000fe20004000000 */
[----:B------:R-:W-:Y:S01]  /*07d0*/  FFMA R17, R15, R0, RZ ;  /* 0x000000000f117223 */ /* 0x000fe200000000ff */
[----:B------:R-:W-:Y:S02]  /*07e0*/  FSEL R19, -R5, -0.16666662693023681641, !P0 ;  /* 0xbe2aaaa805137808 */ /* 0x000fe40004000100 */
[----:B------:R-:W-:Y:S01]  /*07f0*/  FSETP.GE.AND P0, PT, |R11|, 105615, PT ;  /* 0x47ce47800b00780b */ /* 0x000fe20003f06200 */
[----:B------:R-:W-:-:S04]  /*0800*/  FFMA R16, R15, R16, R18 ;  /* 0x000000100f107223 */ /* 0x000fc80000000012 */
[----:B------:R-:W-:-:S04]  /*0810*/  FFMA R16, R15, R16, R19 ;  /* 0x000000100f107223 */ /* 0x000fc80000000013 */
[----:B------:R-:W-:-:S04]  /*0820*/  FFMA R18, R17, R16, R0 ;  /* 0x0000001011127223 */ /* 0x000fc80000000000 */
[----:B------:R-:W-:Y:S01]  /*0830*/  @P1 FADD R18, RZ, -R18 ;  /* 0x80000012ff121221 */ /* 0x000fe20000000000 */
[----:B------:R-:W-:Y:S06]  /*0840*/  @!P0 BRA `(.L_x_6) ;  /* 0x00000004006c8947 */ /* 0x000fec0003800000 */
[----:B------:R-:W-:-:S13]  /*0850*/  FSETP.NEU.AND P0, PT, |R11|, +INF , PT ;  /* 0x7f8000000b00780b */ /* 0x000fda0003f0d200 */
[----:B------:R-:W-:Y:S01]  /*0860*/  @!P0 FMUL R13, RZ, R11 ;  /* 0x0000000bff0d8220 */ /* 0x000fe20000400000 */
[----:B------:R-:W-:Y:S01]  /*0870*/  @!P0 IMAD.MOV.U32 R12, RZ, RZ, RZ ;  /* 0x000000ffff0c8224 */ /* 0x000fe200078e00ff */
[----:B------:R-:W-:Y:S06]  /*0880*/  @!P0 BRA `(.L_x_6) ;  /* 0x00000004005c8947 */ /* 0x000fec0003800000 */
[----:B------:R-:W0:Y:S01]  /*0890*/  LDC.64 R12, c[0x4][RZ] ;  /* 0x01000000ff0c7b82 */ /* 0x000e220000000a00 */
[----:B------:R-:W-:Y:S01]  /*08a0*/  IMAD.SHL.U32 R0, R11, 0x100, RZ ;  /* 0x000001000b007824 */ /* 0x000fe200078e00ff */
[----:B------:R-:W-:Y:S01]  /*08b0*/  UMOV UR5, URZ ;  /* 0x000000ff00057c82 */ /* 0x000fe20008000000 */
[----:B------:R-:W-:Y:S02]  /*08c0*/  IMAD.MOV.U32 R19, RZ, RZ, RZ ;  /* 0x000000ffff137224 */ /* 0x000fe400078e00ff */
[----:B------:R-:W-:Y:S01]  /*08d0*/  IMAD.MOV.U32 R21, RZ, RZ, RZ ;  /* 0x000000ffff157224 */ /* 0x000fe200078e00ff */
[----:B------:R-:W-:-:S07]  /*08e0*/  LOP3.LUT R23, R0, 0x80000000, RZ, 0xfc, !PT ;  /* 0x8000000000177812 */ /* 0x000fce00078efcff */
.L_x_7:
[----:B0-----:R-:W-:-:S06]  /*08f0*/  IMAD.WIDE.U32 R14, R21, 0x4, R12 ;  /* 0x00000004150e7825 */ /* 0x001fcc00078e000c */
[----:B------:R-:W2:Y:S01]  /*0900*/  LDG.E.CONSTANT R14, desc[UR6][R14.64] ;  /* 0x000000060e0e7981 */ /* 0x000ea2000c1e9900 */
[C---:B------:R-:W-:Y:S02]  /*0910*/  IMAD.SHL.U32 R0, R21.reuse, 0x4, RZ ;  /* 0x0000000415007824 */ /* 0x040fe400078e00ff */
[----:B------:R-:W-:-:S03]  /*0920*/  VIADD R21, R21, 0x1 ;  /* 0x0000000115157836 */ /* 0x000fc60000000000 */
[C---:B------:R-:W-:Y:S02]  /*0930*/  ISETP.EQ.AND P0, PT, R0.reuse, RZ, PT ;  /* 0x000000ff0000720c */ /* 0x040fe40003f02270 */
[C---:B------:R-:W-:Y:S02]  /*0940*/  ISETP.EQ.AND P5, PT, R0.reuse, 0x4, PT ;  /* 0x000000040000780c */ /* 0x040fe40003fa2270 */
[C---:B------:R-:W-:Y:S02]  /*0950*/  ISETP.EQ.AND P4, PT, R0.reuse, 0x8, PT ;  /* 0x000000080000780c */ /* 0x040fe40003f82270 */
[C---:B------:R-:W-:Y:S02]  /*0960*/  ISETP.EQ.AND P3, PT, R0.reuse, 0xc, PT ;  /* 0x0000000c0000780c */ /* 0x040fe40003f62270 */
[C---:B------:R-:W-:Y:S02]  /*0970*/  ISETP.EQ.AND P2, PT, R0.reuse, 0x10, PT ;  /* 0x000000100000780c */ /* 0x040fe40003f42270 */
[----:B------:R-:W-:Y:S01]  /*0980*/  ISETP.EQ.AND P1, PT, R0, 0x14, PT ;  /* 0x000000140000780c */ /* 0x000fe20003f22270 */
[----:B--2---:R-:W-:-:S03]  /*0990*/  IMAD.WIDE.U32 R16, R14, R23, RZ ;  /* 0x000000170e107225 */ /* 0x004fc600078e00ff */
[----:B------:R-:W-:-:S04]  /*09a0*/  IADD3 R0, P6, PT, R16, R19, RZ ;  /* 0x0000001310007210 */ /* 0x000fc80007fde0ff */
[----:B------:R-:W-:Y:S01]  /*09b0*/  IADD3.X R19, PT, PT, R17, UR5, RZ, P6, !PT ;  /* 0x0000000511137c10 */ /* 0x000fe2000b7fe4ff */
[--C-:B------:R-:W-:Y:S01]  /*09c0*/  @P5 IMAD.MOV.U32 R6, RZ, RZ, R0.reuse ;  /* 0x000000ffff065224 */ /* 0x100fe200078e0000 */
[----:B------:R-:W-:Y:S01]  /*09d0*/  ISETP.NE.AND P6, PT, R21, 0x6, PT ;  /* 0x000000061500780c */ /* 0x000fe20003fc5270 */
[--C-:B------:R-:W-:Y:S01]  /*09e0*/  @P4 IMAD.MOV.U32 R7, RZ, RZ, R0.reuse ;  /* 0x000000ffff074224 */ /* 0x100fe200078e0000 */
[----:B------:R-:W-:Y:S01]  /*09f0*/  @P0 MOV R2, R0 ;  /* 0x0000000000020202 */ /* 0x000fe20000000f00 */
[--C-:B------:R-:W-:Y:S02]  /*0a00*/  @P3 IMAD.MOV.U32 R8, RZ, RZ, R0.reuse ;  /* 0x000000ffff083224 */ /* 0x100fe400078e0000 */
[--C-:B------:R-:W-:Y:S02]  /*0a10*/  @P2 IMAD.MOV.U32 R9, RZ, RZ, R0.reuse ;  /* 0x000000ffff092224 */ /* 0x100fe400078e0000 */
[----:B------:R-:W-:-:S06]  /*0a20*/  @P1 IMAD.MOV.U32 R10, RZ, RZ, R0 ;  /* 0x000000ffff0a1224 */ /* 0x000fcc00078e0000 */
[----:B------:R-:W-:Y:S05]  /*0a30*/  @P6 BRA `(.L_x_7) ;  /* 0xfffffffc00ac6947 */ /* 0x000fea000383ffff */
        /* <DEDUP_REMOVED lines=12> */
[----:B------:R-:W-:-:S03]  /*0b00*/  ISETP.EQ.AND P5, PT, R15, 0x4, PT ;  /* 0x000000040f00780c */ /* 0x000fc60003fa2270 */
[--C-:B------:R-:W-:Y:S01]  /*0b10*/  @P3 IMAD.MOV.U32 R0, RZ, RZ, R2.reuse ;  /* 0x000000ffff003224 */ /* 0x100fe200078e0002 */
[C---:B------:R-:W-:Y:S01]  /*0b20*/  ISETP.EQ.AND P3, PT, R15.reuse, -0x4, PT ;  /* 0xfffffffc0f00780c */ /* 0x040fe20003f62270 */
[----:B------:R-:W-:Y:S02]  /*0b30*/  @P4 IMAD.MOV.U32 R12, RZ, RZ, R2 ;  /* 0x000000ffff0c4224 */ /* 0x000fe400078e0002 */
[--C-:B------:R-:W-:Y:S01]  /*0b40*/  @P4 IMAD.MOV.U32 R0, RZ, RZ, R6.reuse ;  /* 0x000000ffff004224 */ /* 0x100fe200078e0006 */
[----:B------:R-:W-:Y:S01]  /*0b50*/  ISETP.EQ.AND P4, PT, R15, RZ, PT ;  /* 0x000000ff0f00720c */ /* 0x000fe20003f82270 */
[----:B------:R-:W-:Y:S01]  /*0b60*/  @P2 IMAD.MOV.U32 R12, RZ, RZ, R6 ;  /* 0x000000ffff0c2224 */ /* 0x000fe200078e0006 */
[----:B------:R-:W-:Y:S01]  /*0b70*/  @P1 MOV R12, R7 ;  /* 0x00000007000c1202 */ /* 0x000fe20000000f00 */
[----:B------:R-:W-:Y:S02]  /*0b80*/  @P2 IMAD.MOV.U32 R0, RZ, RZ, R7 ;  /* 0x000000ffff002224 */ /* 0x000fe400078e0007 */
[----:B------:R-:W-:-:S02]  /*0b90*/  @P1 IMAD.MOV.U32 R0, RZ, RZ, R8 ;  /* 0x000000ffff001224 */ /* 0x000fc400078e0008 */
[----:B------:R-:W-:Y:S02]  /*0ba0*/  @P0 IMAD.MOV.U32 R12, RZ, RZ, R8 ;  /* 0x000000ffff0c0224 */ /* 0x000fe400078e0008 */
[--C-:B------:R-:W-:Y:S02]  /*0bb0*/  @P0 IMAD.MOV.U32 R0, RZ, RZ, R9.reuse ;  /* 0x000000ffff000224 */ /* 0x100fe400078e0009 */
[----:B------:R-:W-:Y:S02]  /*0bc0*/  @P3 IMAD.MOV.U32 R12, RZ, RZ, R9 ;  /* 0x000000ffff0c3224 */ /* 0x000fe400078e0009 */
[--C-:B------:R-:W-:Y:S02]  /*0bd0*/  @P3 IMAD.MOV.U32 R0, RZ, RZ, R10.reuse ;  /* 0x000000ffff003224 */ /* 0x100fe400078e000a */
[----:B------:R-:W-:Y:S02]  /*0be0*/  @P4 IMAD.MOV.U32 R12, RZ, RZ, R10 ;  /* 0x000000ffff0c4224 */ /* 0x000fe400078e000a */
[----:B------:R-:W-:-:S02]  /*0bf0*/  @P4 IMAD.MOV.U32 R0, RZ, RZ, R19 ;  /* 0x000000ffff004224 */ /* 0x000fc400078e0013 */
[----:B------:R-:W-:Y:S01]  /*0c00*/  @P5 IMAD.MOV.U32 R12, RZ, RZ, R19 ;  /* 0x000000ffff0c5224 */ /* 0x000fe200078e0013 */
[----:B------:R-:W-:Y:S06]  /*0c10*/  @!P6 BRA `(.L_x_9) ;  /* 0x00000000002ce947 */ /* 0x000fec0003800000 */
[----:B------:R-:W-:Y:S02]  /*0c20*/  @P2 IMAD.MOV.U32 R13, RZ, RZ, R2 ;  /* 0x000000ffff0d2224 */ /* 0x000fe400078e0002 */
[----:B------:R-:W-:Y:S02]  /*0c30*/  @P1 IMAD.MOV.U32 R13, RZ, RZ, R6 ;  /* 0x000000ffff0d1224 */ /* 0x000fe400078e0006 */
[----:B------:R-:W-:Y:S01]  /*0c40*/  @P0 IMAD.MOV.U32 R13, RZ, RZ, R7 ;  /* 0x000000ffff0d0224 */ /* 0x000fe200078e0007 */
[----:B------:R-:W-:Y:S01]  /*0c50*/  ISETP.EQ.AND P0, PT, R15, 0x8, PT ;  /* 0x000000080f00780c */ /* 0x000fe20003f02270 */
[----:B------:R-:W-:Y:S01]  /*0c60*/  @P3 IMAD.MOV.U32 R13, RZ, RZ, R8 ;  /* 0x000000ffff0d3224 */ /* 0x000fe200078e0008 */
[----:B------:R-:W-:Y:S01]  /*0c70*/  @P4 MOV R13, R9 ;  /* 0x00000009000d4202 */ /* 0x000fe20000000f00 */
[----:B------:R-:W-:Y:S01]  /*0c80*/  @P5 IMAD.MOV.U32 R13, RZ, RZ, R10 ;  /* 0x000000ffff0d5224 */ /* 0x000fe200078e000a */
[----:B------:R-:W-:-:S04]  /*0c90*/  LOP3.LUT R15, R14, 0x1f, RZ, 0xc0, !PT ;  /* 0x0000001f0e0f7812 */ /* 0x000fc800078ec0ff */
[----:B------:R-:W-:-:S05]  /*0ca0*/  SHF.L.W.U32.HI R0, R12, R15, R0 ;  /* 0x0000000f0c007219 */ /* 0x000fca0000010e00 */
[----:B------:R-:W-:-:S05]  /*0cb0*/  @P0 IMAD.MOV.U32 R13, RZ, RZ, R19 ;  /* 0x000000ffff0d0224 */ /* 0x000fca00078e0013 */
[----:B------:R-:W-:-:S07]  /*0cc0*/  SHF.L.W.U32.HI R12, R13, R15, R12 ;  /* 0x0000000f0d0c7219 */ /* 0x000fce0000010e0c */
.L_x_9:
[----:B------:R-:W-:Y:S05]  /*0cd0*/  BSYNC.RECONVERGENT B1 ;  /* 0x0000000000017941 */ /* 0x000fea0003800200 */
.L_x_8:
        /* <DEDUP_REMOVED lines=9> */
[C---:B------:R-:W-:Y:S02]  /*0d70*/  LOP3.LUT R19, R13.reuse, R11, RZ, 0x3c, !PT ;  /* 0x0000000b0d137212 */ /* 0x040fe400078e3cff */
[----:B------:R-:W0:Y:S01]  /*0d80*/  I2F.F64.S64 R14, R14 ;  /* 0x0000000e000e7312 */ /* 0x000e220000301c00 */
[----:B------:R-:W-:Y:S02]  /*0d90*/  LEA.HI R12, R13, R0, RZ, 0x1 ;  /* 0x000000000d0c7211 */ /* 0x000fe400078f08ff */
[----:B------:R-:W-:-:S03]  /*0da0*/  ISETP.GE.AND P0, PT, R19, RZ, PT ;  /* 0x000000ff1300720c */ /* 0x000fc60003f06270 */
[----:B------:R-:W-:-:S04]  /*0db0*/  IMAD.MOV R0, RZ, RZ, -R12 ;  /* 0x000000ffff007224 */ /* 0x000fc800078e0a0c */
[----:B------:R-:W-:Y:S01]  /*0dc0*/  @!P1 IMAD.MOV.U32 R12, RZ, RZ, R0 ;  /* 0x000000ffff0c9224 */ /* 0x000fe200078e0000 */
[----:B0-----:R-:W-:-:S10]  /*0dd0*/  DMUL R16, R14, UR8 ;  /* 0x000000080e107c28 */ /* 0x001fd40008000000 */
[----:B------:R-:W0:Y:S02]  /*0de0*/  F2F.F32.F64 R16, R16 ;  /* 0x0000001000107310 */ /* 0x000e240000301000 */
[----:B0-----:R-:W-:-:S07]  /*0df0*/  FSEL R13, -R16, R16, !P0 ;  /* 0x00000010100d7208 */ /* 0x001fce0004000100 */
.L_x_6:
[----:B------:R-:W-:Y:S05]  /*0e00*/  BSYNC.RECONVERGENT B0 ;  /* 0x0000000000007941 */ /* 0x000fea0003800200 */
.L_x_5:
[----:B------:R-:W-:Y:S01]  /*0e10*/  FMUL R14, R13, R13 ;  /* 0x0000000d0d0e7220 */ /* 0x000fe20000400000 */
[C---:B------:R-:W-:Y:S01]  /*0e20*/  LOP3.LUT R15, R12.reuse, 0x1, RZ, 0xc0, !PT ;  /* 0x000000010c0f7812 */ /* 0x040fe200078ec0ff */
[----:B------:R-:W-:Y:S01]  /*0e30*/  VIADD R12, R12, 0x1 ;  /* 0x000000010c0c7836 */ /* 0x000fe20000000000 */
[----:B------:R-:W-:Y:S01]  /*0e40*/  BSSY.RECONVERGENT B0, `(.L_x_10) ;  /* 0x0000074000007945 */ /* 0x000fe20003800200 */
[----:B------:R-:W-:Y:S01]  /*0e50*/  FFMA R0, R14, R3, -0.0013887860113754868507 ;  /* 0xbab607ed0e007423 */ /* 0x000fe20000000003 */
[----:B------:R-:W-:Y:S02]  /*0e60*/  ISETP.NE.U32.AND P0, PT, R15, 0x1, PT ;  /* 0x000000010f00780c */ /* 0x000fe40003f05070 */
[----:B------:R-:W-:Y:S02]  /*0e70*/  LOP3.LUT P1, RZ, R12, 0x2, RZ, 0xc0, !PT ;  /* 0x000000020cff7812 */ /* 0x000fe4000782c0ff */
[----:B------:R-:W-:Y:S02]  /*0e80*/  FSEL R15, R0, -0.00019574658654164522886, P0 ;  /* 0xb94d4153000f7808 */ /* 0x000fe40000000000 */
[----:B------:R-:W-:-:S02]  /*0e90*/  FSEL R17, R4, 0.0083327032625675201416, P0 ;  /* 0x3c0885e404117808 */ /* 0x000fc40000000000 */
[----:B------:R-:W-:Y:S02]  /*0ea0*/  FSEL R0, R13, 1, !P0 ;  /* 0x3f8000000d007808 */ /* 0x000fe40004000000 */
[----:B------:R-:W-:Y:S01]  /*0eb0*/  FSEL R12, -R5, -0.16666662693023681641, P0 ;  /* 0xbe2aaaa8050c7808 */ /* 0x000fe20000000100 */
[C---:B------:R-:W-:Y:S02]  /*0ec0*/  FFMA R15, R14.reuse, R15, R17 ;  /* 0x0000000f0e0f7223 */ /* 0x040fe40000000011 */
[C---:B------:R-:W-:Y:S02]  /*0ed0*/  FFMA R13, R14.reuse, R0, RZ ;  /* 0x000000000e0d7223 */ /* 0x040fe400000000ff */
[----:B------:R-:W-:-:S04]  /*0ee0*/  FFMA R12, R14, R15, R12 ;  /* 0x0000000f0e0c7223 */ /* 0x000fc8000000000c */
[----:B------:R-:W-:-:S04]  /*0ef0*/  FFMA R0, R13, R12, R0 ;  /* 0x0000000c0d007223 */ /* 0x000fc80000000000 */
[----:B------:R-:W-:-:S04]  /*0f00*/  @P1 FADD R0, RZ, -R0 ;  /* 0x80000000ff001221 */ /* 0x000fc80000000000 */
[----:B------:R-:W-:-:S04]  /*0f10*/  FFMA R11, R18, R0, R11 ;  /* 0x00000000120b7223 */ /* 0x000fc8000000000b */
[C---:B------:R-:W-:Y:S01]  /*0f20*/  FMUL R0, R11.reuse, 0.63661974668502807617 ;  /* 0x3f22f9830b007820 */ /* 0x040fe20000400000 */
[----:B------:R-:W-:-:S05]  /*0f30*/  FSETP.GE.AND P0, PT, |R11|, 105615, PT ;  /* 0x47ce47800b00780b */ /* 0x000fca0003f06200 */
        /* <DEDUP_REMOVED lines=9> */
[----:B------:R-:W-:Y:S05]  /*0fd0*/  @!P0 BRA `(.L_x_12) ;  /* 0x0000000400608947 */ /* 0x000fea0003800000 */
[----:B------:R-:W0:Y:S01]  /*0fe0*/  LDC.64 R12, c[0x4][RZ] ;  /* 0x01000000ff0c7b82 */ /* 0x000e220000000a00 */
[----:B------:R-:W-:Y:S01]  /*0ff0*/  IMAD.SHL.U32 R0, R11, 0x100, RZ ;  /* 0x000001000b007824 */ /* 0x000fe200078e00ff */
[----:B------:R-:W-:Y:S01]  /*1000*/  UMOV UR5, URZ ;  /* 0x000000ff00057c82 */ /* 0x000fe20008000000 */
[----:B------:R-:W-:Y:S02]  /*1010*/  IMAD.MOV.U32 R21, RZ, RZ, RZ ;  /* 0x000000ffff157224 */ /* 0x000fe400078e00ff */
[----:B------:R-:W-:Y:S01]  /*1020*/  IMAD.MOV.U32 R23, RZ, RZ, RZ ;  /* 0x000000ffff177224 */ /* 0x000fe200078e00ff */
[----:B------:R-:W-:-:S07]  /*1030*/  LOP3.LUT R25, R0, 0x80000000, RZ, 0xfc, !PT ;  /* 0x8000000000197812 */ /* 0x000fce00078efcff */
.L_x_13:
[----:B0-----:R-:W-:-:S06]  /*1040*/  IMAD.WIDE.U32 R14, R23, 0x4, R12 ;  /* 0x00000004170e7825 */ /* 0x001fcc00078e000c */
[----:B------:R-:W2:Y:S01]  /*1050*/  LDG.E.CONSTANT R14, desc[UR6][R14.64] ;  /* 0x000000060e0e7981 */ /* 0x000ea2000c1e9900 */
[C---:B------:R-:W-:Y:S01]  /*1060*/  IMAD.SHL.U32 R0, R23.reuse, 0x4, RZ ;  /* 0x0000000417007824 */ /* 0x040fe200078e00ff */
[----:B------:R-:W-:-:S04]  /*1070*/  IADD3 R23, PT, PT, R23, 0x1, RZ ;  /* 0x0000000117177810 */ /* 0x000fc80007ffe0ff */
        /* <DEDUP_REMOVED lines=11> */
[--C-:B------:R-:W-:Y:S02]  /*1130*/  @P5 IMAD.MOV.U32 R6, RZ, RZ, R0.reuse ;  /* 0x000000ffff065224 */ /* 0x100fe400078e0000 */
[--C-:B------:R-:W-:Y:S02]  /*1140*/  @P4 IMAD.MOV.U32 R7, RZ, RZ, R0.reuse ;  /* 0x000000ffff074224 */ /* 0x100fe400078e0000 */
[--C-:B------:R-:W-:Y:S02]  /*1150*/  @P3 IMAD.MOV.U32 R8, RZ, RZ, R0.reuse ;  /* 0x000000ffff083224 */ /* 0x100fe400078e0000 */
[--C-:B------:R-:W-:Y:S02]  /*1160*/  @P2 IMAD.MOV.U32 R9, RZ, RZ, R0.reuse ;  /* 0x000000ffff092224 */ /* 0x100fe400078e0000 */
[----:B------:R-:W-:-:S04]  /*1170*/  @P1 IMAD.MOV.U32 R10, RZ, RZ, R0 ;  /* 0x000000ffff0a1224 */ /* 0x000fc800078e0000 */
        /* <DEDUP_REMOVED lines=17> */
[--C-:B------:R-:W-:Y:S01]  /*1290*/  @P4 IMAD.MOV.U32 R0, RZ, RZ, R6.reuse ;  /* 0x000000ffff004224 */ /* 0x100fe200078e0006 */
[----:B------:R-:W-:Y:S01]  /*12a0*/  ISETP.EQ.AND P4, PT, R15, 0x4, PT ;  /* 0x000000040f00780c */ /* 0x000fe20003f82270 */
        /* <DEDUP_REMOVED lines=12> */
[----:B------:R-:W-:Y:S01]  /*1370*/  @P2 IMAD.MOV.U32 R14, RZ, RZ, R2 ;  /* 0x000000ffff0e2224 */ /* 0x000fe200078e0002 */
[----:B------:R-:W-:Y:S01]  /*1380*/  LOP3.LUT R12, R12, 0x1f, RZ, 0xc0, !PT ;  /* 0x0000001f0c0c7812 */ /* 0x000fe200078ec0ff */
[----:B------:R-:W-:Y:S02]  /*1390*/  @P1 IMAD.MOV.U32 R14, RZ, RZ, R6 ;  /* 0x000000ffff0e1224 */ /* 0x000fe400078e0006 */
[----:B------:R-:W-:Y:S01]  /*13a0*/  @P0 IMAD.MOV.U32 R14, RZ, RZ, R7 ;  /* 0x000000ffff0e0224 */ /* 0x000fe200078e0007 */
[----:B------:R-:W-:Y:S02]  /*13b0*/  ISETP.EQ.AND P0, PT, R15, 0x8, PT ;  /* 0x000000080f00780c */ /* 0x000fe40003f02270 */
[----:B------:R-:W-:Y:S01]  /*13c0*/  @P3 MOV R14, R8 ;  /* 0x00000008000e3202 */ /* 0x000fe20000000f00 */
[----:B------:R-:W-:Y:S01]  /*13d0*/  @P5 IMAD.MOV.U32 R14, RZ, RZ, R9 ;  /* 0x000000ffff0e5224 */ /* 0x000fe200078e0009 */
[----:B------:R-:W-:Y:S01]  /*13e0*/  SHF.L.W.U32.HI R0, R13, R12, R0 ;  /* 0x0000000c0d007219 */ /* 0x000fe20000010e00 */
[----:B------:R-:W-:-:S08]  /*13f0*/  @P4 IMAD.MOV.U32 R14, RZ, RZ, R10 ;  /* 0x000000ffff0e4224 */ /* 0x000fd000078e000a */
[----:B------:R-:W-:-:S05]  /*1400*/  @P0 IMAD.MOV.U32 R14, RZ, RZ, R21 ;  /* 0x000000ffff0e0224 */ /* 0x000fca00078e0015 */
[----:B------:R-:W-:-:S07]  /*1410*/  SHF.L.W.U32.HI R13, R14, R12, R13 ;  /* 0x0000000c0e0d7219 */ /* 0x000fce0000010e0d */
.L_x_15:
[----:B------:R-:W-:Y:S05]  /*1420*/  BSYNC.RECONVERGENT B1 ;  /* 0x0000000000017941 */ /* 0x000fea0003800200 */
.L_x_14:
        /* <DEDUP_REMOVED lines=17> */
[----:B0-----:R-:W-:Y:S01]  /*1540*/  FSEL R12, -R14, R14, !P1 ;  /* 0x0000000e0e0c7208 */ /* 0x001fe20004800100 */
[----:B------:R-:W-:Y:S06]  /*1550*/  BRA `(.L_x_11) ;  /* 0x0000000000087947 */ /* 0x000fec0003800000 */
.L_x_12:
[----:B------:R-:W-:Y:S01]  /*1560*/  FMUL R12, RZ, R11 ;  /* 0x0000000bff0c7220 */ /* 0x000fe20000400000 */
[----:B------:R-:W-:-:S07]  /*1570*/  IMAD.MOV.U32 R0, RZ, RZ, RZ ;  /* 0x000000ffff007224 */ /* 0x000fce00078e00ff */
.L_x_11:
[----:B------:R-:W-:Y:S05]  /*1580*/  BSYNC.RECONVERGENT B0 ;  /* 0x0000000000007941 */ /* 0x000fea0003800200 */
.L_x_10:
[----:B------:R-:W-:Y:S01]  /*1590*/  FMUL R13, R12, R12 ;  /* 0x0000000c0c0d7220 */ /* 0x000fe20000400000 */
[C---:B------:R-:W-:Y:S01]  /*15a0*/  LOP3.LUT R15, R0.reuse, 0x1, RZ, 0xc0, !PT ;  /* 0x00000001000f7812 */ /* 0x040fe200078ec0ff */
[----:B------:R-:W-:Y:S01]  /*15b0*/  BSSY.RECONVERGENT B0, `(.L_x_16) ;  /* 0x000006b000007945 */ /* 0x000fe20003800200 */
[----:B------:R-:W-:Y:S01]  /*15c0*/  LOP3.LUT P1, RZ, R0, 0x2, RZ, 0xc0, !PT ;  /* 0x0000000200ff7812 */ /* 0x000fe2000782c0ff */
[----:B------:R-:W-:Y:S01]  /*15d0*/  FFMA R14, R13, R3, -0.0013887860113754868507 ;  /* 0xbab607ed0d0e7423 */ /* 0x000fe20000000003 */
[----:B------:R-:W-:-:S04]  /*15e0*/  ISETP.NE.U32.AND P0, PT, R15, 0x1, PT ;  /* 0x000000010f00780c */ /* 0x000fc80003f05070 */
[----:B------:R-:W-:Y:S02]  /*15f0*/  FSEL R14, R14, -0.00019574658654164522886, !P0 ;  /* 0xb94d41530e0e7808 */ /* 0x000fe40004000000 */
[----:B------:R-:W-:Y:S02]  /*1600*/  FSEL R16, R4, 0.0083327032625675201416, !P0 ;  /* 0x3c0885e404107808 */ /* 0x000fe40004000000 */
[----:B------:R-:W-:Y:S02]  /*1610*/  FSEL R0, R12, 1, P0 ;  /* 0x3f8000000c007808 */ /* 0x000fe40000000000 */
[----:B------:R-:W-:Y:S01]  /*1620*/  FSEL R17, -R5, -0.16666662693023681641, !P0 ;  /* 0xbe2aaaa805117808 */ /* 0x000fe20004000100 */
[----:B------:R-:W-:Y:S01]  /*1630*/  FFMA R14, R13, R14, R16 ;  /* 0x0000000e0d0e7223 */ /* 0x000fe20000000010 */
[----:B------:R-:W-:Y:S01]  /*1640*/  FSETP.GE.AND P0, PT, |R11|, 105615, PT ;  /* 0x47ce47800b00780b */ /* 0x000fe20003f06200 */
[C---:B------:R-:W-:Y:S02]  /*1650*/  FFMA R15, R13.reuse, R0, RZ ;  /* 0x000000000d0f7223 */ /* 0x040fe400000000ff */
[----:B------:R-:W-:-:S04]  /*1660*/  FFMA R14, R13, R14, R17 ;  /* 0x0000000e0d0e7223 */ /* 0x000fc80000000011 */
[----:B------:R-:W-:-:S04]  /*1670*/  FFMA R20, R15, R14, R0 ;  /* 0x0000000e0f147223 */ /* 0x000fc80000000000 */
[----:B------:R-:W-:Y:S02]  /*1680*/  @P1 FADD R20, RZ, -R20 ;  /* 0x80000014ff141221 */ /* 0x000fe40000000000 */
[----:B------:R-:W-:Y:S05]  /*1690*/  @!P0 BRA `(.L_x_17) ;  /* 0x0000000400708947 */ /* 0x000fea0003800000 */
        /* <DEDUP_REMOVED lines=8> */
.L_x_19:
        /* <DEDUP_REMOVED lines=62> */
.L_x_21:
[----:B------:R-:W-:Y:S05]  /*1b00*/  BSYNC.RECONVERGENT B1 ;  /* 0x0000000000017941 */ /* 0x000fea0003800200 */
.L_x_20:
        /* <DEDUP_REMOVED lines=19> */
.L_x_18:
[----:B------:R-:W-:Y:S01]  /*1c40*/  FMUL R19, RZ, R11 ;  /* 0x0000000bff137220 */ /* 0x000fe20000400000 */
[----:B------:R-:W-:-:S07]  /*1c50*/  IMAD.MOV.U32 R18, RZ, RZ, RZ ;  /* 0x000000ffff127224 */ /* 0x000fce00078e00ff */
.L_x_17:
[----:B------:R-:W-:Y:S05]  /*1c60*/  BSYNC.RECONVERGENT B0 ;  /* 0x0000000000007941 */ /* 0x000fea0003800200 */
.L_x_16:
        /* <DEDUP_REMOVED lines=35> */
.L_x_25:
[----:B0-----:R-:W-:-:S06]  /*1ea0*/  IMAD.WIDE.U32 R14, R23, 0x4, R12 ;  /* 0x00000004170e7825 */ /* 0x001fcc00078e000c */
[----:B------:R-:W2:Y:S01]  /*1eb0*/  LDG.E.CONSTANT R14, desc[UR6][R14.64] ;  /* 0x000000060e0e7981 */ /* 0x000ea2000c1e9900 */
[C---:B------:R-:W-:Y:S01]  /*1ec0*/  SHF.L.U32 R0, R23.reuse, 0x2, RZ ;  /* 0x0000000217007819 */ /* 0x040fe200000006ff */
        /* <DEDUP_REMOVED lines=36> */
[--C-:B------:R-:W-:Y:S01]  /*2110*/  @P2 IMAD.MOV.U32 R0, RZ, RZ, R7.reuse ;  /* 0x000000ffff002224 */ /* 0x100fe200078e0007 */
        /* <DEDUP_REMOVED lines=13> */
[----:B------:R-:W-:Y:S01]  /*21f0*/  @P1 IMAD.MOV.U32 R14, RZ, RZ, R6 ;  /* 0x000000ffff0e1224 */ /* 0x000fe200078e0006 */
[----:B------:R-:W-:Y:S01]  /*2200*/  @P0 MOV R14, R7 ;  /* 0x00000007000e0202 */ /* 0x000fe20000000f00 */
[----:B------:R-:W-:Y:S01]  /*2210*/  @P3 IMAD.MOV.U32 R14, RZ, RZ, R8 ;  /* 0x000000ffff0e3224 */ /* 0x000fe200078e0008 */
[----:B------:R-:W-:Y:S01]  /*2220*/  ISETP.EQ.AND P0, PT, R15, 0x8, PT ;  /* 0x000000080f00780c */ /* 0x000fe20003f02270 */
[----:B------:R-:W-:Y:S01]  /*2230*/  @P5 IMAD.MOV.U32 R14, RZ, RZ, R9 ;  /* 0x000000ffff0e5224 */ /* 0x000fe200078e0009 */
[----:B------:R-:W-:Y:S01]  /*2240*/  SHF.L.W.U32.HI R0, R13, R12, R0 ;  /* 0x0000000c0d007219 */ /* 0x000fe20000010e00 */
[----:B------:R-:W-:-:S10]  /*2250*/  @P4 IMAD.MOV.U32 R14, RZ, RZ, R10 ;  /* 0x000000ffff0e4224 */ /* 0x000fd400078e000a */
[----:B------:R-:W-:-:S05]  /*2260*/  @P0 IMAD.MOV.U32 R14, RZ, RZ, R21 ;  /* 0x000000ffff0e0224 */ /* 0x000fca00078e0015 */
[----:B------:R-:W-:-:S07]  /*2270*/  SHF.L.W.U32.HI R13, R14, R12, R13 ;  /* 0x0000000c0e0d7219 */ /* 0x000fce0000010e0d */
.L_x_27:
[----:B------:R-:W-:Y:S05]  /*2280*/  BSYNC.RECONVERGENT B1 ;  /* 0x0000000000017941 */ /* 0x000fea0003800200 */
.L_x_26:
        /* <DEDUP_REMOVED lines=19> */
.L_x_24:
[----:B------:R-:W-:Y:S01]  /*23c0*/  FMUL R12, RZ, R11 ;  /* 0x0000000bff0c7220 */ /* 0x000fe20000400000 */
[----:B------:R-:W-:-:S07]  /*23d0*/  IMAD.MOV.U32 R0, RZ, RZ, RZ ;  /* 0x000000ffff007224 */ /* 0x000fce00078e00ff */
.L_x_23:
[----:B------:R-:W-:Y:S05]  /*23e0*/  BSYNC.RECONVERGENT B0 ;  /* 0x0000000000007941 */ /* 0x000fea0003800200 */
.L_x_22:
        /* <DEDUP_REMOVED lines=25> */
.L_x_31:
        /* <DEDUP_REMOVED lines=54> */
[----:B------:R-:W-:Y:S02]  /*28e0*/  ISETP.EQ.AND P0, PT, R15, 0x8, PT ;  /* 0x000000080f00780c */ /* 0x000fe40003f02270 */
[----:B------:R-:W-:Y:S01]  /*28f0*/  @P3 MOV R13, R8 ;  /* 0x00000008000d3202 */ /* 0x000fe20000000f00 */
[----:B------:R-:W-:Y:S01]  /*2900*/  @P4 IMAD.MOV.U32 R13, RZ, RZ, R9 ;  /* 0x000000ffff0d4224 */ /* 0x000fe200078e0009 */
[----:B------:R-:W-:Y:S01]  /*2910*/  LOP3.LUT R15, R14, 0x1f, RZ, 0xc0, !PT ;  /* 0x0000001f0e0f7812 */ /* 0x000fe200078ec0ff */
[----:B------:R-:W-:-:S03]  /*2920*/  @P5 IMAD.MOV.U32 R13, RZ, RZ, R10 ;  /* 0x000000ffff0d5224 */ /* 0x000fc600078e000a */
[----:B------:R-:W-:-:S05]  /*2930*/  SHF.L.W.U32.HI R0, R12, R15, R0 ;  /* 0x0000000f0c007219 */ /* 0x000fca0000010e00 */
[----:B------:R-:W-:-:S05]  /*2940*/  @P0 IMAD.MOV.U32 R13, RZ, RZ, R19 ;  /* 0x000000ffff0d0224 */ /* 0x000fca00078e0013 */
[----:B------:R-:W-:-:S07]  /*2950*/  SHF.L.W.U32.HI R12, R13, R15, R12 ;  /* 0x0000000f0d0c7219 */ /* 0x000fce0000010e0c */
.L_x_33:
[----:B------:R-:W-:Y:S05]  /*2960*/  BSYNC.RECONVERGENT B1 ;  /* 0x0000000000017941 */ /* 0x000fea0003800200 */
.L_x_32:
        /* <DEDUP_REMOVED lines=19> */
.L_x_30:
[----:B------:R-:W-:Y:S01]  /*2aa0*/  FMUL R19, RZ, R11 ;  /* 0x0000000bff137220 */ /* 0x000fe20000400000 */
[----:B------:R-:W-:-:S07]  /*2ab0*/  IMAD.MOV.U32 R18, RZ, RZ, RZ ;  /* 0x000000ffff127224 */ /* 0x000fce00078e00ff */
.L_x_29:
[----:B------:R-:W-:Y:S05]  /*2ac0*/  BSYNC.RECONVERGENT B0 ;  /* 0x0000000000007941 */ /* 0x000fea0003800200 */
.L_x_28:
        /* <DEDUP_REMOVED lines=31> */
[----:B------:R-:W-:Y:S01]  /*2cc0*/  MOV R23, RZ ;  /* 0x000000ff00177202 */ /* 0x000fe20000000f00 */
[----:B------:R-:W-:Y:S01]  /*2cd0*/  IMAD.MOV.U32 R21, RZ, RZ, RZ ;  /* 0x000000ffff157224 */ /* 0x000fe200078e00ff */
[----:B------:R-:W-:Y:S02]  /*2ce0*/  UMOV UR5, URZ ;  /* 0x000000ff00057c82 */ /* 0x000fe40008000000 */
[----:B------:R-:W-:-:S07]  /*2cf0*/  LOP3.LUT R25, R0, 0x80000000, RZ, 0xfc, !PT ;  /* 0x8000000000197812 */ /* 0x000fce00078efcff */
.L_x_37:
        /* <DEDUP_REMOVED lines=36> */
[----:B------:R-:W-:Y:S01]  /*2f40*/  @P4 IMAD.MOV.U32 R13, RZ, RZ, R2 ;  /* 0x000000ffff0d4224 */ /* 0x000fe200078e0002 */
[----:B------:R-:W-:Y:S01]  /*2f50*/  @P4 MOV R0, R6 ;  /* 0x0000000600004202 */ /* 0x000fe20000000f00 */
[----:B------:R-:W-:Y:S01]  /*2f60*/  @P2 IMAD.MOV.U32 R13, RZ, RZ, R6 ;  /* 0x000000ffff0d2224 */ /* 0x000fe200078e0006 */
[----:B------:R-:W-:Y:S01]  /*2f70*/  ISETP.EQ.AND P4, PT, R15, 0x4, PT ;  /* 0x000000040f00780c */ /* 0x000fe20003f82270 */
[--C-:B------:R-:W-:Y:S02]  /*2f80*/  @P2 IMAD.MOV.U32 R0, RZ, RZ, R7.reuse ;  /* 0x000000ffff002224 */ /* 0x100fe400078e0007 */
        /* <DEDUP_REMOVED lines=11> */
[----:B------:R-:W-:Y:S01]  /*3040*/  @P1 MOV R14, R6 ;  /* 0x00000006000e1202 */ /* 0x000fe20000000f00 */
[----:B------:R-:W-:Y:S01]  /*3050*/  @P0 IMAD.MOV.U32 R14, RZ, RZ, R7 ;  /* 0x000000ffff0e0224 */ /* 0x000fe200078e0007 */
[----:B------:R-:W-:Y:S01]  /*3060*/  ISETP.EQ.AND P0, PT, R15, 0x8, PT ;  /* 0x000000080f00780c */ /* 0x000fe20003f02270 */
[----:B------:R-:W-:Y:S01]  /*3070*/  @P3 IMAD.MOV.U32 R14, RZ, RZ, R8 ;  /* 0x000000ffff0e3224 */ /* 0x000fe200078e0008 */
[----:B------:R-:W-:Y:S01]  /*3080*/  LOP3.LUT R12, R12, 0x1f, RZ, 0xc0, !PT ;  /* 0x0000001f0c0c7812 */ /* 0x000fe200078ec0ff */
[----:B------:R-:W-:Y:S02]  /*3090*/  @P5 IMAD.MOV.U32 R14, RZ, RZ, R9 ;  /* 0x000000ffff0e5224 */ /* 0x000fe400078e0009 */
[----:B------:R-:W-:Y:S01]  /*30a0*/  @P4 IMAD.MOV.U32 R14, RZ, RZ, R10 ;  /* 0x000000ffff0e4224 */ /* 0x000fe200078e000a */
[----:B------:R-:W-:-:S07]  /*30b0*/  SHF.L.W.U32.HI R0, R13, R12, R0 ;  /* 0x0000000c0d007219 */ /* 0x000fce0000010e00 */
[----:B------:R-:W-:-:S05]  /*30c0*/  @P0 IMAD.MOV.U32 R14, RZ, RZ, R21 ;  /* 0x000000ffff0e0224 */ /* 0x000fca00078e0015 */
[----:B------:R-:W-:-:S07]  /*30d0*/  SHF.L.W.U32.HI R13, R14, R12, R13 ;  /* 0x0000000c0e0d7219 */ /* 0x000fce0000010e0d */
.L_x_39:
[----:B------:R-:W-:Y:S05]  /*30e0*/  BSYNC.RECONVERGENT B1 ;  /* 0x0000000000017941 */ /* 0x000fea0003800200 */
.L_x_38:
        /* <DEDUP_REMOVED lines=19> */
.L_x_36:
[----:B------:R-:W-:Y:S01]  /*3220*/  FMUL R12, RZ, R11 ;  /* 0x0000000bff0c7220 */ /* 0x000fe20000400000 */
[----:B------:R-:W-:-:S07]  /*3230*/  IMAD.MOV.U32 R0, RZ, RZ, RZ ;  /* 0x000000ffff007224 */ /* 0x000fce00078e00ff */
.L_x_35:
[----:B------:R-:W-:Y:S05]  /*3240*/  BSYNC.RECONVERGENT B0 ;  /* 0x0000000000007941 */ /* 0x000fea0003800200 */
.L_x_34:
        /* <DEDUP_REMOVED lines=25> */
.L_x_43:
        /* <DEDUP_REMOVED lines=37> */
[----:B------:R-:W-:Y:S01]  /*3630*/  @P4 IMAD.MOV.U32 R0, RZ, RZ, R6 ;  /* 0x000000ffff004224 */ /* 0x000fe200078e0006 */
[----:B------:R-:W-:Y:S01]  /*3640*/  ISETP.EQ.AND P4, PT, R15, RZ, PT ;  /* 0x000000ff0f00720c */ /* 0x000fe20003f82270 */
        /* <DEDUP_REMOVED lines=13> */
[----:B------:R-:W-:Y:S01]  /*3720*/  @P1 IMAD.MOV.U32 R13, RZ, RZ, R6 ;  /* 0x000000ffff0d1224 */ /* 0x000fe200078e0006 */
[----:B------:R-:W-:Y:S01]  /*3730*/  @P0 MOV R13, R7 ;  /* 0x00000007000d0202 */ /* 0x000fe20000000f00 */
[----:B------:R-:W-:Y:S01]  /*3740*/  @P3 IMAD.MOV.U32 R13, RZ, RZ, R8 ;  /* 0x000000ffff0d3224 */ /* 0x000fe200078e0008 */
[----:B------:R-:W-:Y:S01]  /*3750*/  ISETP.EQ.AND P0, PT, R15, 0x8, PT ;  /* 0x000000080f00780c */ /* 0x000fe20003f02270 */
[----:B------:R-:W-:Y:S01]  /*3760*/  @P4 IMAD.MOV.U32 R13, RZ, RZ, R9 ;  /* 0x000000ffff0d4224 */ /* 0x000fe200078e0009 */
[----:B------:R-:W-:Y:S01]  /*3770*/  LOP3.LUT R15, R14, 0x1f, RZ, 0xc0, !PT ;  /* 0x0000001f0e0f7812 */ /* 0x000fe200078ec0ff */
[----:B------:R-:W-:-:S03]  /*3780*/  @P5 IMAD.MOV.U32 R13, RZ, RZ, R10 ;  /* 0x000000ffff0d5224 */ /* 0x000fc600078e000a */
[----:B------:R-:W-:-:S07]  /*3790*/  SHF.L.W.U32.HI R0, R12, R15, R0 ;  /* 0x0000000f0c007219 */ /* 0x000fce0000010e00 */
[----:B------:R-:W-:-:S05]  /*37a0*/  @P0 IMAD.MOV.U32 R13, RZ, RZ, R19 ;  /* 0x000000ffff0d0224 */ /* 0x000fca00078e0013 */
[----:B------:R-:W-:-:S07]  /*37b0*/  SHF.L.W.U32.HI R12, R13, R15, R12 ;  /* 0x0000000f0d0c7219 */ /* 0x000fce0000010e0c */
.L_x_45:
[----:B------:R-:W-:Y:S05]  /*37c0*/  BSYNC.RECONVERGENT B1 ;  /* 0x0000000000017941 */ /* 0x000fea0003800200 */
.L_x_44:
        /* <DEDUP_REMOVED lines=19> */
.L_x_42:
[----:B------:R-:W-:Y:S01]  /*3900*/  FMUL R19, RZ, R11 ;  /* 0x0000000bff137220 */ /* 0x000fe20000400000 */
[----:B------:R-:W-:-:S07]  /*3910*/  IMAD.MOV.U32 R18, RZ, RZ, RZ ;  /* 0x000000ffff127224 */ /* 0x000fce00078e00ff */
.L_x_41:
[----:B------:R-:W-:Y:S05]  /*3920*/  BSYNC.RECONVERGENT B0 ;  /* 0x0000000000007941 */ /* 0x000fea0003800200 */
.L_x_40:
        /* <DEDUP_REMOVED lines=35> */
.L_x_49:
        /* <DEDUP_REMOVED lines=34> */
[----:B------:R-:W-:Y:S01]  /*3d80*/  @P3 IMAD.MOV.U32 R0, RZ, RZ, R2 ;  /* 0x000000ffff003224 */ /* 0x000fe200078e0002 */
[C---:B------:R-:W-:Y:S01]  /*3d90*/  ISETP.EQ.AND P3, PT, R15.reuse, -0x4, PT ;  /* 0xfffffffc0f00780c */ /* 0x040fe20003f62270 */
[--C-:B------:R-:W-:Y:S01]  /*3da0*/  @P4 IMAD.MOV.U32 R0, RZ, RZ, R6.reuse ;  /* 0x000000ffff004224 */ /* 0x100fe200078e0006 */
        /* <DEDUP_REMOVED lines=14> */
[----:B------:R-:W-:Y:S01]  /*3e90*/  @P2 MOV R14, R2 ;  /* 0x00000002000e2202 */ /* 0x000fe20000000f00 */
[----:B------:R-:W-:Y:S01]  /*3ea0*/  @P1 IMAD.MOV.U32 R14, RZ, RZ, R6 ;  /* 0x000000ffff0e1224 */ /* 0x000fe200078e0006 */
[----:B------:R-:W-:Y:S01]  /*3eb0*/  LOP3.LUT R12, R12, 0x1f, RZ, 0xc0, !PT ;  /* 0x0000001f0c0c7812 */ /* 0x000fe200078ec0ff */
[----:B------:R-:W-:Y:S01]  /*3ec0*/  @P0 IMAD.MOV.U32 R14, RZ, RZ, R7 ;  /* 0x000000ffff0e0224 */ /* 0x000fe200078e0007 */
[----:B------:R-:W-:Y:S01]  /*3ed0*/  ISETP.EQ.AND P0, PT, R15, 0x8, PT ;  /* 0x000000080f00780c */ /* 0x000fe20003f02270 */
[----:B------:R-:W-:Y:S01]  /*3ee0*/  @P3 IMAD.MOV.U32 R14, RZ, RZ, R8 ;  /* 0x000000ffff0e3224 */ /* 0x000fe200078e0008 */
[----:B------:R-:W-:Y:S01]  /*3ef0*/  SHF.L.W.U32.HI R0, R13, R12, R0 ;  /* 0x0000000c0d007219 */ /* 0x000fe20000010e00 */
[----:B------:R-:W-:Y:S02]  /*3f00*/  @P5 IMAD.MOV.U32 R14, RZ, RZ, R9 ;  /* 0x000000ffff0e5224 */ /* 0x000fe400078e0009 */
[----:B------:R-:W-:-:S08]  /*3f10*/  @P4 IMAD.MOV.U32 R14, RZ, RZ, R10 ;  /* 0x000000ffff0e4224 */ /* 0x000fd000078e000a */
[----:B------:R-:W-:-:S05]  /*3f20*/  @P0 IMAD.MOV.U32 R14, RZ, RZ, R21 ;  /* 0x000000ffff0e0224 */ /* 0x000fca00078e0015 */
[----:B------:R-:W-:-:S07]  /*3f30*/  SHF.L.W.U32.HI R13, R14, R12, R13 ;  /* 0x0000000c0e0d7219 */ /* 0x000fce0000010e0d */
.L_x_51:
[----:B------:R-:W-:Y:S05]  /*3f40*/  BSYNC.RECONVERGENT B1 ;  /* 0x0000000000017941 */ /* 0x000fea0003800200 */
.L_x_50:
        /* <DEDUP_REMOVED lines=19> */
.L_x_48:
[----:B------:R-:W-:Y:S01]  /*4080*/  FMUL R12, RZ, R11 ;  /* 0x0000000bff0c7220 */ /* 0x000fe20000400000 */
[----:B------:R-:W-:-:S07]  /*4090*/  IMAD.MOV.U32 R0, RZ, RZ, RZ ;  /* 0x000000ffff007224 */ /* 0x000fce00078e00ff */
.L_x_47:
[----:B------:R-:W-:Y:S05]  /*40a0*/  BSYNC.RECONVERGENT B0 ;  /* 0x0000000000007941 */ /* 0x000fea0003800200 */
.L_x_46:
        /* <DEDUP_REMOVED lines=25> */
.L_x_55:
        /* <DEDUP_REMOVED lines=36> */
[----:B------:R-:W-:Y:S01]  /*4480*/  @P4 IMAD.MOV.U32 R12, RZ, RZ, R2 ;  /* 0x000000ffff0c4224 */ /* 0x000fe200078e0002 */
[----:B------:R-:W-:Y:S01]  /*4490*/  @P4 MOV R0, R6 ;  /* 0x0000000600004202 */ /* 0x000fe20000000f00 */
[----:B------:R-:W-:Y:S01]  /*44a0*/  @P2 IMAD.MOV.U32 R12, RZ, RZ, R6 ;  /* 0x000000ffff0c2224 */ /* 0x000fe200078e0006 */
[----:B------:R-:W-:Y:S01]  /*44b0*/  ISETP.EQ.AND P4, PT, R15, RZ, PT ;  /* 0x000000ff0f00720c */ /* 0x000fe20003f82270 */
        /* <DEDUP_REMOVED lines=22> */
.L_x_57:
[----:B------:R-:W-:Y:S05]  /*4620*/  BSYNC.RECONVERGENT B1 ;  /* 0x0000000000017941 */ /* 0x000fea0003800200 */
.L_x_56:
        /* <DEDUP_REMOVED lines=19> */
.L_x_54:
[----:B------:R-:W-:Y:S01]  /*4760*/  FMUL R19, RZ, R11 ;  /* 0x0000000bff137220 */ /* 0x000fe20000400000 */
[----:B------:R-:W-:-:S07]  /*4770*/  IMAD.MOV.U32 R18, RZ, RZ, RZ ;  /* 0x000000ffff127224 */ /* 0x000fce00078e00ff */
.L_x_53:
[----:B------:R-:W-:Y:S05]  /*4780*/  BSYNC.RECONVERGENT B0 ;  /* 0x0000000000007941 */ /* 0x000fea0003800200 */
.L_x_52:
        /* <DEDUP_REMOVED lines=30> */
[----:B------:R-:W-:Y:S01]  /*4970*/  SHF.L.U32 R0, R11, 0x8, RZ ;  /* 0x000000080b007819 */ /* 0x000fe200000006ff */
[----:B------:R-:W-:Y:S01]  /*4980*/  IMAD.MOV.U32 R21, RZ, RZ, RZ ;  /* 0x000000ffff157224 */ /* 0x000fe200078e00ff */
[----:B------:R-:W-:Y:S01]  /*4990*/  UMOV UR5, URZ ;  /* 0x000000ff00057c82 */ /* 0x000fe20008000000 */
[----:B------:R-:W-:Y:S01]  /*49a0*/  IMAD.MOV.U32 R23, RZ, RZ, RZ ;  /* 0x000000ffff177224 */ /* 0x000fe200078e00ff */
[----:B------:R-:W-:-:S07]  /*49b0*/  LOP3.LUT R25, R0, 0x80000000, RZ, 0xfc, !PT ;  /* 0x8000000000197812 */ /* 0x000fce00078efcff */
.L_x_61:
        /* <DEDUP_REMOVED lines=34> */
[----:B------:R-:W-:Y:S02]  /*4be0*/  @P3 MOV R0, R2 ;  /* 0x0000000200003202 */ /* 0x000fe40000000f00 */
[C---:B------:R-:W-:Y:S01]  /*4bf0*/  ISETP.EQ.AND P3, PT, R15.reuse, -0x4, PT ;  /* 0xfffffffc0f00780c */ /* 0x040fe20003f62270 */
[----:B------:R-:W-:Y:S02]  /*4c00*/  @P4 IMAD.MOV.U32 R13, RZ, RZ, R2 ;  /* 0x000000ffff0d4224 */ /* 0x000fe400078e0002 */
[--C-:B------:R-:W-:Y:S01]  /*4c10*/  @P4 IMAD.MOV.U32 R0, RZ, RZ, R6.reuse ;  /* 0x000000ffff004224 */ /* 0x100fe200078e0006 */
[----:B------:R-:W-:Y:S01]  /*4c20*/  ISETP.EQ.AND P4, PT, R15, 0x4, PT ;  /* 0x000000040f00780c */ /* 0x000fe20003f82270 */
[----:B------:R-:W-:Y:S02]  /*4c30*/  @P2 IMAD.MOV.U32 R13, RZ, RZ, R6 ;  /* 0x000000ffff0d2224 */ /* 0x000fe400078e0006 */
[--C-:B------:R-:W-:Y:S02]  /*4c40*/  @P2 IMAD.MOV.U32 R0, RZ, RZ, R7.reuse ;  /* 0x000000ffff002224 */ /* 0x100fe400078e0007 */
[----:B------:R-:W-:-:S02]  /*4c50*/  @P1 IMAD.MOV.U32 R13, RZ, RZ, R7 ;  /* 0x000000ffff0d1224 */ /* 0x000fc400078e0007 */
[--C-:B------:R-:W-:Y:S02]  /*4c60*/  @P1 IMAD.MOV.U32 R0, RZ, RZ, R8.reuse ;  /* 0x000000ffff001224 */ /* 0x100fe400078e0008 */
[----:B------:R-:W-:Y:S02]  /*4c70*/  @P0 IMAD.MOV.U32 R13, RZ, RZ, R8 ;  /* 0x000000ffff0d0224 */ /* 0x000fe400078e0008 */
[--C-:B------:R-:W-:Y:S02]  /*4c80*/  @P0 IMAD.MOV.U32 R0, RZ, RZ, R9.reuse ;  /* 0x000000ffff000224 */ /* 0x100fe400078e0009 */
[----:B------:R-:W-:Y:S02]  /*4c90*/  @P3 IMAD.MOV.U32 R13, RZ, RZ, R9 ;  /* 0x000000ffff0d3224 */ /* 0x000fe400078e0009 */
[--C-:B------:R-:W-:Y:S02]  /*4ca0*/  @P3 IMAD.MOV.U32 R0, RZ, RZ, R10.reuse ;  /* 0x000000ffff003224 */ /* 0x100fe400078e000a */
[----:B------:R-:W-:Y:S01]  /*4cb0*/  @P5 IMAD.MOV.U32 R13, RZ, RZ, R10 ;  /* 0x000000ffff0d5224 */ /* 0x000fe200078e000a */
[----:B------:R-:W-:Y:S01]  /*4cc0*/  @P4 MOV R13, R21 ;  /* 0x00000015000d4202 */ /* 0x000fe20000000f00 */
[----:B------:R-:W-:Y:S01]  /*4cd0*/  @P5 IMAD.MOV.U32 R0, RZ, RZ, R21 ;  /* 0x000000ffff005224 */ /* 0x000fe200078e0015 */
        /* <DEDUP_REMOVED lines=12> */
.L_x_63:
[----:B------:R-:W-:Y:S05]  /*4da0*/  BSYNC.RECONVERGENT B1 ;  /* 0x0000000000017941 */ /* 0x000fea0003800200 */
.L_x_62:
        /* <DEDUP_REMOVED lines=19> */
.L_x_60:
[----:B------:R-:W-:Y:S01]  /*4ee0*/  FMUL R12, RZ, R11 ;  /* 0x0000000bff0c7220 */ /* 0x000fe20000400000 */
[----:B------:R-:W-:-:S07]  /*4ef0*/  IMAD.MOV.U32 R0, RZ, RZ, RZ ;  /* 0x000000ffff007224 */ /* 0x000fce00078e00ff */
.L_x_59:
[----:B------:R-:W-:Y:S05]  /*4f00*/  BSYNC.RECONVERGENT B0 ;  /* 0x0000000000007941 */ /* 0x000fea0003800200 */
.L_x_58:
        /* <DEDUP_REMOVED lines=25> */
.L_x_67:
        /* <DEDUP_REMOVED lines=34> */
[----:B------:R-:W-:Y:S01]  /*52c0*/  @P3 IMAD.MOV.U32 R0, RZ, RZ, R2 ;  /* 0x000000ffff003224 */ /* 0x000fe200078e0002 */
[C---:B------:R-:W-:Y:S01]  /*52d0*/  ISETP.EQ.AND P3, PT, R15.reuse, -0x4, PT ;  /* 0xfffffffc0f00780c */ /* 0x040fe20003f62270 */
[--C-:B------:R-:W-:Y:S01]  /*52e0*/  @P4 IMAD.MOV.U32 R0, RZ, RZ, R6.reuse ;  /* 0x000000ffff004224 */ /* 0x100fe200078e0006 */
        /* <DEDUP_REMOVED lines=15> */
[----:B------:R-:W-:Y:S02]  /*53e0*/  @P1 IMAD.MOV.U32 R13, RZ, RZ, R6 ;  /* 0x000000ffff0d1224 */ /* 0x000fe400078e0006 */
        /* <DEDUP_REMOVED lines=9> */
.L_x_69:
[----:B------:R-:W-:Y:S05]  /*5480*/  BSYNC.RECONVERGENT B1 ;  /* 0x0000000000017941 */ /* 0x000fea0003800200 */
.L_x_68:
        /* <DEDUP_REMOVED lines=19> */
.L_x_66:
[----:B------:R-:W-:Y:S01]  /*55c0*/  FMUL R19, RZ, R11 ;  /* 0x0000000bff137220 */ /* 0x000fe20000400000 */
[----:B------:R-:W-:-:S07]  /*55d0*/  IMAD.MOV.U32 R18, RZ, RZ, RZ ;  /* 0x000000ffff127224 */ /* 0x000fce00078e00ff */
.L_x_65:
[----:B------:R-:W-:Y:S05]  /*55e0*/  BSYNC.RECONVERGENT B0 ;  /* 0x0000000000007941 */ /* 0x000fea0003800200 */
.L_x_64:
        /* <DEDUP_REMOVED lines=24> */
[----:B------:R-:W-:-:S05]  /*5770*/  FFMA R19, R12, -5.3903029534742383927e-15, R13 ;  /* 0xa7c234c50c137823 */ /* 0x000fca000000000d */
[----:B------:R-:W-:Y:S01]  /*5780*/  MOV R12, R19 ;  /* 0x00000013000c7202 */ /* 0x000fe20000000f00 */
        /* <DEDUP_REMOVED lines=9> */
.L_x_73:
        /* <DEDUP_REMOVED lines=26> */
[----:B------:R-:W-:-:S04]  /*59c0*/  SHF.R.U32.HI R0, RZ, 0x5, R0 ;  /* 0x00000005ff007819 */ /* 0x000fc80000011600 */
[----:B------:R-:W-:-:S04]  /*59d0*/  LEA R15, -R0, RZ, 0x2 ;  /* 0x000000ff000f7211 */ /* 0x000fc800078e11ff */
        /* <DEDUP_REMOVED lines=18> */
[--C-:B------:R-:W-:Y:S01]  /*5b00*/  @P3 IMAD.MOV.U32 R0, RZ, RZ, R10.reuse ;  /* 0x000000ffff003224 */ /* 0x100fe200078e000a */
[----:B------:R-:W-:Y:S01]  /*5b10*/  @P5 MOV R0, R21 ;  /* 0x0000001500005202 */ /* 0x000fe20000000f00 */
[----:B------:R-:W-:-:S02]  /*5b20*/  @P5 IMAD.MOV.U32 R13, RZ, RZ, R10 ;  /* 0x000000ffff0d5224 */ /* 0x000fc400078e000a */
        /* <DEDUP_REMOVED lines=13> */
.L_x_75:
[----:B------:R-:W-:Y:S05]  /*5c00*/  BSYNC.RECONVERGENT B1 ;  /* 0x0000000000017941 */ /* 0x000fea0003800200 */
.L_x_74:
        /* <DEDUP_REMOVED lines=19> */
.L_x_72:
[----:B------:R-:W-:Y:S01]  /*5d40*/  FMUL R12, RZ, R11 ;  /* 0x0000000bff0c7220 */ /* 0x000fe20000400000 */
[----:B------:R-:W-:-:S07]  /*5d50*/  IMAD.MOV.U32 R0, RZ, RZ, RZ ;  /* 0x000000ffff007224 */ /* 0x000fce00078e00ff */
.L_x_71:
[----:B------:R-:W-:Y:S05]  /*5d60*/  BSYNC.RECONVERGENT B0 ;  /* 0x0000000000007941 */ /* 0x000fea0003800200 */
.L_x_70:
        /* <DEDUP_REMOVED lines=25> */
.L_x_79:
        /* <DEDUP_REMOVED lines=34> */
[----:B------:R-:W-:Y:S02]  /*6120*/  @P3 MOV R0, R2 ;  /* 0x0000000200003202 */ /* 0x000fe40000000f00 */
[----:B------:R-:W-:Y:S01]  /*6130*/  @P4 IMAD.MOV.U32 R12, RZ, RZ, R2 ;  /* 0x000000ffff0c4224 */ /* 0x000fe200078e0002 */
[C---:B------:R-:W-:Y:S01]  /*6140*/  ISETP.EQ.AND P3, PT, R15.reuse, -0x4, PT ;  /* 0xfffffffc0f00780c */ /* 0x040fe20003f62270 */
[--C-:B------:R-:W-:Y:S01]  /*6150*/  @P4 IMAD.MOV.U32 R0, RZ, RZ, R6.reuse ;  /* 0x000000ffff004224 */ /* 0x100fe200078e0006 */
[----:B------:R-:W-:Y:S01]  /*6160*/  ISETP.EQ.AND P4, PT, R15, RZ, PT ;  /* 0x000000ff0f00720c */ /* 0x000fe20003f82270 */
        /* <DEDUP_REMOVED lines=12> */
[----:B------:R-:W-:Y:S02]  /*6230*/  @P2 IMAD.MOV.U32 R13, RZ, RZ, R2 ;  /* 0x000000ffff0d2224 */ /* 0x000fe400078e0002 */
        /* <DEDUP_REMOVED lines=10> */
.L_x_81:
[----:B------:R-:W-:Y:S05]  /*62e0*/  BSYNC.RECONVERGENT B1 ;  /* 0x0000000000017941 */ /* 0x000fea0003800200 */
.L_x_80:
        /* <DEDUP_REMOVED lines=19> */
.L_x_78:
[----:B------:R-:W-:Y:S01]  /*6420*/  FMUL R19, RZ, R11 ;  /* 0x0000000bff137220 */ /* 0x000fe20000400000 */
[----:B------:R-:W-:-:S07]  /*6430*/  IMAD.MOV.U32 R18, RZ, RZ, RZ ;  /* 0x000000ffff127224 */ /* 0x000fce00078e00ff */
.L_x_77:
[----:B------:R-:W-:Y:S05]  /*6440*/  BSYNC.RECONVERGENT B0 ;  /* 0x0000000000007941 */ /* 0x000fea0003800200 */
.L_x_76:
        /* <DEDUP_REMOVED lines=20> */
[-C--:B0-----:R-:W-:Y:S02]  /*6590*/  I2FP.F32.S32 R12, R0.reuse ;  /* 0x00000000000c7245 */ /* 0x081fe40000201400 */
[----:B------:R-:W-:-:S03]  /*65a0*/  MOV R18, R0 ;  /* 0x0000000000127202 */ /* 0x000fc60000000f00 */
        /* <DEDUP_REMOVED lines=13> */
.L_x_85:
        /* <DEDUP_REMOVED lines=24> */
[----:B------:R-:W-:Y:S02]  /*6800*/  LOP3.LUT P6, RZ, R12, 0x1f, RZ, 0xc0, !PT ;  /* 0x0000001f0cff7812 */ /* 0x000fe400078cc0ff */
[----:B------:R-:W-:-:S04]  /*6810*/  IADD3 R0, PT, PT, R0, -0x80, RZ ;  /* 0xffffff8000007810 */ /* 0x000fc80007ffe0ff */
        /* <DEDUP_REMOVED lines=19> */
[----:B------:R-:W-:Y:S01]  /*6950*/  @P3 IMAD.MOV.U32 R13, RZ, RZ, R9 ;  /* 0x000000ffff0d3224 */ /* 0x000fe200078e0009 */
[----:B------:R-:W-:Y:S01]  /*6960*/  @P5 MOV R13, R10 ;  /* 0x0000000a000d5202 */ /* 0x000fe20000000f00 */
        /* <DEDUP_REMOVED lines=15> */
.L_x_87:
[----:B------:R-:W-:Y:S05]  /*6a60*/  BSYNC.RECONVERGENT B1 ;  /* 0x0000000000017941 */ /* 0x000fea0003800200 */
.L_x_86:
        /* <DEDUP_REMOVED lines=19> */
.L_x_84:
[----:B------:R-:W-:Y:S01]  /*6ba0*/  FMUL R12, RZ, R11 ;  /* 0x0000000bff0c7220 */ /* 0x000fe20000400000 */
[----:B------:R-:W-:-:S07]  /*6bb0*/  MOV R0, RZ ;  /* 0x000000ff00007202 */ /* 0x000fce0000000f00 */
.L_x_83:
[----:B------:R-:W-:Y:S05]  /*6bc0*/  BSYNC.RECONVERGENT B0 ;  /* 0x0000000000007941 */ /* 0x000fea0003800200 */
.L_x_82:
        /* <DEDUP_REMOVED lines=25> */
.L_x_91:
        /* <DEDUP_REMOVED lines=62> */
.L_x_93:
[----:B------:R-:W-:Y:S05]  /*7140*/  BSYNC.RECONVERGENT B1 ;  /* 0x0000000000017941 */ /* 0x000fea0003800200 */
.L_x_92:
        /* <DEDUP_REMOVED lines=19> */
.L_x_90:
[----:B------:R-:W-:Y:S01]  /*7280*/  FMUL R19, RZ, R11 ;  /* 0x0000000bff137220 */ /* 0x000fe20000400000 */
[----:B------:R-:W-:-:S07]  /*7290*/  IMAD.MOV.U32 R18, RZ, RZ, RZ ;  /* 0x000000ffff127224 */ /* 0x000fce00078e00ff */
.L_x_89:
[----:B------:R-:W-:Y:S05]  /*72a0*/  BSYNC.RECONVERGENT B0 ;  /* 0x0000000000007941 */ /* 0x000fea0003800200 */
.L_x_88:
[----:B------:R-:W-:Y:S01]  /*72b0*/  FMUL R12, R19, R19 ;  /* 0x00000013130c7220 */ /* 0x000fe20000400000 */
[C---:B------:R-:W-:Y:S01]  /*72c0*/  LOP3.LUT R13, R18.reuse, 0x1, RZ, 0xc0, !PT ;  /* 0x00000001120d7812 */ /* 0x040fe200078ec0ff */
[----:B------:R-:W-:Y:S01]  /*72d0*/  BSSY.RECONVERGENT B0, `(.L_x_94) ;  /* 0x0000075000007945 */ /* 0x000fe20003800200 */
[----:B------:R-:W-:Y:S01]  /*72e0*/  IADD3 R18, PT, PT, R18, 0x1, RZ ;  /* 0x0000000112127810 */ /* 0x000fe20007ffe0ff */
        /* <DEDUP_REMOVED lines=31> */
.L_x_97:
        /* <DEDUP_REMOVED lines=16> */
[----:B------:R-:W-:Y:S01]  /*75e0*/  @P1 MOV R10, R0 ;  /* 0x00000000000a1202 */ /* 0x000fe20000000f00 */
[--C-:B------:R-:W-:Y:S02]  /*75f0*/  @P4 IMAD.MOV.U32 R7, RZ, RZ, R0.reuse ;  /* 0x000000ffff074224 */ /* 0x100fe400078e0000 */
[--C-:B------:R-:W-:Y:S02]  /*7600*/  @P3 IMAD.MOV.U32 R8, RZ, RZ, R0.reuse ;  /* 0x000000ffff083224 */ /* 0x100fe400078e0000 */
[----:B------:R-:W-:-:S05]  /*7610*/  @P2 IMAD.MOV.U32 R9, RZ, RZ, R0 ;  /* 0x000000ffff092224 */ /* 0x000fca00078e0000 */
        /* <DEDUP_REMOVED lines=24> */
[--C-:B------:R-:W-:Y:S01]  /*77a0*/  @P0 IMAD.MOV.U32 R0, RZ, RZ, R9.reuse ;  /* 0x000000ffff000224 */ /* 0x100fe200078e0009 */
[----:B------:R-:W-:Y:S01]  /*77b0*/  @P3 MOV R0, R10 ;  /* 0x0000000a00003202 */ /* 0x000fe20000000f00 */
[----:B------:R-:W-:Y:S02]  /*77c0*/  @P3 IMAD.MOV.U32 R13, RZ, RZ, R9 ;  /* 0x000000ffff0d3224 */ /* 0x000fe400078e0009 */
        /* <DEDUP_REMOVED lines=15> */
.L_x_99:
[----:B------:R-:W-:Y:S05]  /*78c0*/  BSYNC.RECONVERGENT B1 ;  /* 0x0000000000017941 */ /* 0x000fea0003800200 */
.L_x_98:
[C---:B------:R-:W-:Y:S01]  /*78d0*/  SHF.L.W.U32.HI R16, R13.reuse, 0x2, R0 ;  /* 0x000000020d107819 */ /* 0x040fe20000010e00 */
[----:B------:R-:W-:Y:S01]  /*78e0*/  IMAD.SHL.U32 R13, R13, 0x4, RZ ;  /* 0x000000040d0d7824 */ /* 0x000fe200078e00ff */
[----:B------:R-:W-:Y:S01]  /*78f0*/  UMOV UR8, 0x54442d19 ;  /* 0x54442d1900087882 */ /* 0x000fe20000000000 */
[----:B------:R-:W-:Y:S01]  /*7900*/  UMOV UR9, 0x3bf921fb ;  /* 0x3bf921fb00097882 */ /* 0x000fe20000000000 */
[----:B------:R-:W-:Y:S02]  /*7910*/  SHF.R.S32.HI R14, RZ, 0x1f, R16 ;  /* 0x0000001fff0e7819 */ /* 0x000fe40000011410 */
[----:B------:R-:W-:Y:S02]  /*7920*/  SHF.R.U32.HI R0, RZ, 0x1e, R0 ;  /* 0x0000001eff007819 */ /* 0x000fe40000011600 */
[C---:B------:R-:W-:Y:S02]  /*7930*/  LOP3.LUT R12, R14.reuse, R13, RZ, 0x3c, !PT ;  /* 0x0000000d0e0c7212 */ /* 0x040fe400078e3cff */
[----:B------:R-:W-:-:S02]  /*7940*/  LOP3.LUT R13, R14, R16, RZ, 0x3c, !PT ;  /* 0x000000100e0d7212 */ /* 0x000fc400078e3cff */
[----:B------:R-:W-:Y:S02]  /*7950*/  ISETP.GE.AND P0, PT, R11, RZ, PT ;  /* 0x000000ff0b00720c */ /* 0x000fe40003f06270 */
[C---:B------:R-:W-:Y:S02]  /*7960*/  LEA.HI R0, R16.reuse, R0, RZ, 0x1 ;  /* 0x0000000010007211 */ /* 0x040fe400078f08ff */
[----:B------:R-:W0:Y:S01]  /*7970*/  I2F.F64.S64 R12, R12 ;  /* 0x0000000c000c7312 */ /* 0x000e220000301c00 */
[----:B------:R-:W-:Y:S02]  /*7980*/  LOP3.LUT R17, R16, R11, RZ, 0x3c, !PT ;  /* 0x0000000b10117212 */ /* 0x000fe400078e3cff */
[----:B------:R-:W-:Y:S02]  /*7990*/  IMAD.MOV R16, RZ, RZ, -R0 ;  /* 0x000000ffff107224 */ /* 0x000fe400078e0a00 */
[----:B------:R-:W-:-:S04]  /*79a0*/  ISETP.GE.AND P1, PT, R17, RZ, PT ;  /* 0x000000ff1100720c */ /* 0x000fc80003f26270 */
[----:B------:R-:W-:Y:S01]  /*79b0*/  @!P0 MOV R0, R16 ;  /* 0x0000001000008202 */ /* 0x000fe20000000f00 */
[----:B0-----:R-:W-:-:S10]  /*79c0*/  DMUL R14, R12, UR8 ;  /* 0x000000080c0e7c28 */ /* 0x001fd40008000000 */
[----:B------:R-:W0:Y:S02]  /*79d0*/  F2F.F32.F64 R14, R14 ;  /* 0x0000000e000e7310 */ /* 0x000e240000301000 */
[----:B0-----:R-:W-:Y:S01]  /*79e0*/  FSEL R12, -R14, R14, !P1 ;  /* 0x0000000e0e0c7208 */ /* 0x001fe20004800100 */
[----:B------:R-:W-:Y:S06]  /*79f0*/  BRA `(.L_x_95) ;  /* 0x0000000000087947 */ /* 0x000fec0003800000 */
.L_x_96:
[----:B------:R-:W-:Y:S01]  /*7a00*/  FMUL R12, RZ, R11 ;  /* 0x0000000bff0c7220 */ /* 0x000fe20000400000 */
[----:B------:R-:W-:-:S07]  /*7a10*/  IMAD.MOV.U32 R0, RZ, RZ, RZ ;  /* 0x000000ffff007224 */ /* 0x000fce00078e00ff */
.L_x_95:
[----:B------:R-:W-:Y:S05]  /*7a20*/  BSYNC.RECONVERGENT B0 ;  /* 0x0000000000007941 */ /* 0x000fea0003800200 */
.L_x_94:
        /* <DEDUP_REMOVED lines=25> */
.L_x_103:
        /* <DEDUP_REMOVED lines=62> */
.L_x_105:
[----:B------:R-:W-:Y:S05]  /*7fa0*/  BSYNC.RECONVERGENT B1 ;  /* 0x0000000000017941 */ /* 0x000fea0003800200 */
.L_x_104:
        /* <DEDUP_REMOVED lines=19> */
.L_x_102:
[----:B------:R-:W-:Y:S01]  /*80e0*/  FMUL R19, RZ, R11 ;  /* 0x0000000bff137220 */ /* 0x000fe20000400000 */
[----:B------:R-:W-:-:S07]  /*80f0*/  MOV R18, RZ ;  /* 0x000000ff00127202 */ /* 0x000fce0000000f00 */
.L_x_101:
[----:B------:R-:W-:Y:S05]  /*8100*/  BSYNC.RECONVERGENT B0 ;  /* 0x0000000000007941 */ /* 0x000fea0003800200 */
.L_x_100:
        /* <DEDUP_REMOVED lines=35> */
.L_x_109:
        /* <DEDUP_REMOVED lines=43> */
[----:B------:R-:W-:Y:S01]  /*85f0*/  @P0 IMAD.MOV.U32 R13, RZ, RZ, R8 ;  /* 0x000000ffff0d0224 */ /* 0x000fe200078e0008 */
[----:B------:R-:W-:Y:S01]  /*8600*/  @P3 MOV R13, R9 ;  /* 0x00000009000d3202 */ /* 0x000fe20000000f00 */
        /* <DEDUP_REMOVED lines=17> */
.L_x_111:
[----:B------:R-:W-:Y:S05]  /*8720*/  BSYNC.RECONVERGENT B1 ;  /* 0x0000000000017941 */ /* 0x000fea0003800200 */
.L_x_110:
        /* <DEDUP_REMOVED lines=12> */
[----:B------:R-:W-:Y:S02]  /*87f0*/  ISETP.GE.AND P1, PT, R17, RZ, PT ;  /* 0x000000ff1100720c */ /* 0x000fe40003f26270 */
[----:B------:R-:W-:-:S05]  /*8800*/  IADD3 R16, PT, PT, -R0, RZ, RZ ;  /* 0x000000ff00107210 */ /* 0x000fca0007ffe1ff */
[----:B------:R-:W-:Y:S01]  /*8810*/  @!P0 IMAD.MOV.U32 R0, RZ, RZ, R16 ;  /* 0x000000ffff008224 */ /* 0x000fe200078e0010 */
[----:B0-----:R-:W-:-:S10]  /*8820*/  DMUL R14, R12, UR8 ;  /* 0x000000080c0e7c28 */ /* 0x001fd40008000000 */
[----:B------:R-:W0:Y:S02]  /*8830*/  F2F.F32.F64 R14, R14 ;  /* 0x0000000e000e7310 */ /* 0x000e240000301000 */
[----:B0-----:R-:W-:Y:S01]  /*8840*/  FSEL R12, -R14, R14, !P1 ;  /* 0x0000000e0e0c7208 */ /* 0x001fe20004800100 */
[----:B------:R-:W-:Y:S06]  /*8850*/  BRA `(.L_x_107) ;  /* 0x0000000000087947 */ /* 0x000fec0003800000 */
.L_x_108:
[----:B------:R-:W-:Y:S01]  /*8860*/  FMUL R12, RZ, R11 ;  /* 0x0000000bff0c7220 */ /* 0x000fe20000400000 */
[----:B------:R-:W-:-:S07]  /*8870*/  IMAD.MOV.U32 R0, RZ, RZ, RZ ;  /* 0x000000ffff007224 */ /* 0x000fce00078e00ff */
.L_x_107:
[----:B------:R-:W-:Y:S05]  /*8880*/  BSYNC.RECONVERGENT B0 ;  /* 0x0000000000007941 */ /* 0x000fea0003800200 */
.L_x_106:
        /* <DEDUP_REMOVED lines=25> */
.L_x_115:
        /* <DEDUP_REMOVED lines=62> */
.L_x_117:
[----:B------:R-:W-:Y:S05]  /*8e00*/  BSYNC.RECONVERGENT B1 ;  /* 0x0000000000017941 */ /* 0x000fea0003800200 */
.L_x_116:
[C---:B------:R-:W-:Y:S01]  /*8e10*/  SHF.L.W.U32.HI R18, R12.reuse, 0x2, R0 ;  /* 0x000000020c127819 */ /* 0x040fe20000010e00 */
[----:B------:R-:W-:Y:S01]  /*8e20*/  UMOV UR8, 0x54442d19 ;  /* 0x54442d1900087882 */ /* 0x000fe20000000000 */
[----:B------:R-:W-:Y:S01]  /*8e30*/  SHF.L.U32 R12, R12, 0x2, RZ ;  /* 0x000000020c0c7819 */ /* 0x000fe200000006ff */
        /* <DEDUP_REMOVED lines=16> */
.L_x_114:
[----:B------:R-:W-:Y:S01]  /*8f40*/  FMUL R19, RZ, R11 ;  /* 0x0000000bff137220 */ /* 0x000fe20000400000 */
[----:B------:R-:W-:-:S07]  /*8f50*/  IMAD.MOV.U32 R18, RZ, RZ, RZ ;  /* 0x000000ffff127224 */ /* 0x000fce00078e00ff */
.L_x_113:
[----:B------:R-:W-:Y:S05]  /*8f60*/  BSYNC.RECONVERGENT B0 ;  /* 0x0000000000007941 */ /* 0x000fea0003800200 */
.L_x_112:
        /* <DEDUP_REMOVED lines=35> */
.L_x_121:
        /* <DEDUP_REMOVED lines=62> */
.L_x_123:
[----:B------:R-:W-:Y:S05]  /*9580*/  BSYNC.RECONVERGENT B1 ;  /* 0x0000000000017941 */ /* 0x000fea0003800200 */
.L_x_122:
        /* <DEDUP_REMOVED lines=19> */
.L_x_120:
[----:B------:R-:W-:Y:S01]  /*96c0*/  FMUL R12, RZ, R11 ;  /* 0x0000000bff0c7220 */ /* 0x000fe20000400000 */
[----:B------:R-:W-:-:S07]  /*96d0*/  IMAD.MOV.U32 R0, RZ, RZ, RZ ;  /* 0x000000ffff007224 */ /* 0x000fce00078e00ff */
.L_x_119:
[----:B------:R-:W-:Y:S05]  /*96e0*/  BSYNC.RECONVERGENT B0 ;  /* 0x0000000000007941 */ /* 0x000fea0003800200 */
.L_x_118:
        /* <DEDUP_REMOVED lines=25> */
.L_x_127:
        /* <DEDUP_REMOVED lines=62> */
.L_x_129:
[----:B------:R-:W-:Y:S05]  /*9c60*/  BSYNC.RECONVERGENT B1 ;  /* 0x0000000000017941 */ /* 0x000fea0003800200 */
.L_x_128:
        /* <DEDUP_REMOVED lines=19> */
.L_x_126:
[----:B------:R-:W-:Y:S01]  /*9da0*/  FMUL R19, RZ, R11 ;  /* 0x0000000bff137220 */ /* 0x000fe20000400000 */
[----:B------:R-:W-:-:S07]  /*9db0*/  IMAD.MOV.U32 R18, RZ, RZ, RZ ;  /* 0x000000ffff127224 */ /* 0x000fce00078e00ff */
.L_x_125:
[----:B------:R-:W-:Y:S05]  /*9dc0*/  BSYNC.RECONVERGENT B0 ;  /* 0x0000000000007941 */ /* 0x000fea0003800200 */
.L_x_124:
        /* <DEDUP_REMOVED lines=35> */
.L_x_133:
        /* <DEDUP_REMOVED lines=62> */
.L_x_135:
[----:B------:R-:W-:Y:S05]  /*a3e0*/  BSYNC.RECONVERGENT B1 ;  /* 0x0000000000017941 */ /* 0x000fea0003800200 */
.L_x_134:
        /* <DEDUP_REMOVED lines=19> */
.L_x_132:
[----:B------:R-:W-:Y:S01]  /*a520*/  FMUL R12, RZ, R11 ;  /* 0x0000000bff0c7220 */ /* 0x000fe20000400000 */
[----:B------:R-:W-:-:S07]  /*a530*/  IMAD.MOV.U32 R0, RZ, RZ, RZ ;  /* 0x000000ffff007224 */ /* 0x000fce00078e00ff */
.L_x_131:
[----:B------:R-:W-:Y:S05]  /*a540*/  BSYNC.RECONVERGENT B0 ;  /* 0x0000000000007941 */ /* 0x000fea0003800200 */
.L_x_130:
        /* <DEDUP_REMOVED lines=25> */
.L_x_139:
        /* <DEDUP_REMOVED lines=41> */
[----:B------:R-:W-:Y:S01]  /*a970*/  @P1 IMAD.MOV.U32 R12, RZ, RZ, R7 ;  /* 0x000000ffff0c1224 */ /* 0x000fe200078e0007 */
[----:B------:R-:W-:Y:S01]  /*a980*/  @P0 MOV R12, R8 ;  /* 0x00000008000c0202 */ /* 0x000fe20000000f00 */
[----:B------:R-:W-:-:S02]  /*a990*/  @P1 IMAD.MOV.U32 R0, RZ, RZ, R8 ;  /* 0x000000ffff001224 */ /* 0x000fc400078e0008 */
[--C-:B------:R-:W-:Y:S02]  /*a9a0*/  @P0 IMAD.MOV.U32 R0, RZ, RZ, R9.reuse ;  /* 0x000000ffff000224 */ /* 0x100fe400078e0009 */
[----:B------:R-:W-:Y:S02]  /*a9b0*/  @P3 IMAD.MOV.U32 R12, RZ, RZ, R9 ;  /* 0x000000ffff0c3224 */ /* 0x000fe400078e0009 */
[--C-:B------:R-:W-:Y:S02]  /*a9c0*/  @P3 IMAD.MOV.U32 R0, RZ, RZ, R10.reuse ;  /* 0x000000ffff003224 */ /* 0x100fe400078e000a */
[----:B------:R-:W-:Y:S02]  /*a9d0*/  @P4 IMAD.MOV.U32 R12, RZ, RZ, R10 ;  /* 0x000000ffff0c4224 */ /* 0x000fe400078e000a */
[--C-:B------:R-:W-:Y:S02]  /*a9e0*/  @P4 IMAD.MOV.U32 R0, RZ, RZ, R19.reuse ;  /* 0x000000ffff004224 */ /* 0x100fe400078e0013 */
        /* <DEDUP_REMOVED lines=8> */
[----:B------:R-:W-:Y:S01]  /*aa70*/  @P4 IMAD.MOV.U32 R13, RZ, RZ, R9 ;  /* 0x000000ffff0d4224 */ /* 0x000fe200078e0009 */
[----:B------:R-:W-:Y:S02]  /*aa80*/  @P5 MOV R13, R10 ;  /* 0x0000000a000d5202 */ /* 0x000fe40000000f00 */
[----:B------:R-:W-:-:S07]  /*aa90*/  SHF.L.W.U32.HI R0, R12, R15, R0 ;  /* 0x0000000f0c007219 */ /* 0x000fce0000010e00 */
[----:B------:R-:W-:-:S05]  /*aaa0*/  @P0 IMAD.MOV.U32 R13, RZ, RZ, R19 ;  /* 0x000000ffff0d0224 */ /* 0x000fca00078e0013 */
[----:B------:R-:W-:-:S07]  /*aab0*/  SHF.L.W.U32.HI R12, R13, R15, R12 ;  /* 0x0000000f0d0c7219 */ /* 0x000fce0000010e0c */
.L_x_141:
[----:B------:R-:W-:Y:S05]  /*aac0*/  BSYNC.RECONVERGENT B1 ;  /* 0x0000000000017941 */ /* 0x000fea0003800200 */
.L_x_140:
        /* <DEDUP_REMOVED lines=19> */
.L_x_138:
[----:B------:R-:W-:Y:S01]  /*ac00*/  FMUL R19, RZ, R11 ;  /* 0x0000000bff137220 */ /* 0x000fe20000400000 */
[----:B------:R-:W-:-:S07]  /*ac10*/  IMAD.MOV.U32 R18, RZ, RZ, RZ ;  /* 0x000000ffff127224 */ /* 0x000fce00078e00ff */
.L_x_137:
[----:B------:R-:W-:Y:S05]  /*ac20*/  BSYNC.RECONVERGENT B0 ;  /* 0x0000000000007941 */ /* 0x000fea0003800200 */
.L_x_136:
        /* <DEDUP_REMOVED lines=35> */
.L_x_145:
        /* <DEDUP_REMOVED lines=62> */
.L_x_147:
[----:B------:R-:W-:Y:S05]  /*b240*/  BSYNC.RECONVERGENT B1 ;  /* 0x0000000000017941 */ /* 0x000fea0003800200 */
.L_x_146:
        /* <DEDUP_REMOVED lines=19> */
.L_x_144:
[----:B------:R-:W-:Y:S01]  /*b380*/  FMUL R12, RZ, R11 ;  /* 0x0000000bff0c7220 */ /* 0x000fe20000400000 */
[----:B------:R-:W-:-:S07]  /*b390*/  IMAD.MOV.U32 R0, RZ, RZ, RZ ;  /* 0x000000ffff007224 */ /* 0x000fce00078e00ff */
.L_x_143:
[----:B------:R-:W-:Y:S05]  /*b3a0*/  BSYNC.RECONVERGENT B0 ;  /* 0x0000000000007941 */ /* 0x000fea0003800200 */
.L_x_142:
        /* <DEDUP_REMOVED lines=25> */
.L_x_151:
        /* <DEDUP_REMOVED lines=62> */
.L_x_153:
[----:B------:R-:W-:Y:S05]  /*b920*/  BSYNC.RECONVERGENT B1 ;  /* 0x0000000000017941 */ /* 0x000fea0003800200 */
.L_x_152:
        /* <DEDUP_REMOVED lines=19> */
.L_x_150:
[----:B------:R-:W-:Y:S01]  /*ba60*/  FMUL R19, RZ, R11 ;  /* 0x0000000bff137220 */ /* 0x000fe20000400000 */
[----:B------:R-:W-:-:S07]  /*ba70*/  MOV R18, RZ ;  /* 0x000000ff00127202 */ /* 0x000fce0000000f00 */
.L_x_149:
[----:B------:R-:W-:Y:S05]  /*ba80*/  BSYNC.RECONVERGENT B0 ;  /* 0x0000000000007941 */ /* 0x000fea0003800200 */
.L_x_148:
        /* <DEDUP_REMOVED lines=35> */
.L_x_157:
        /* <DEDUP_REMOVED lines=58> */
[----:B------:R-:W-:Y:S01]  /*c060*/  @P5 IMAD.MOV.U32 R14, RZ, RZ, R9 ;  /* 0x000000ffff0e5224 */ /* 0x000fe200078e0009 */
[----:B------:R-:W-:-:S09]  /*c070*/  @P4 MOV R14, R10 ;  /* 0x0000000a000e4202 */ /* 0x000fd20000000f00 */
[----:B------:R-:W-:-:S05]  /*c080*/  @P0 IMAD.MOV.U32 R14, RZ, RZ, R21 ;  /* 0x000000ffff0e0224 */ /* 0x000fca00078e0015 */
[----:B------:R-:W-:-:S07]  /*c090*/  SHF.L.W.U32.HI R13, R14, R12, R13 ;  /* 0x0000000c0e0d7219 */ /* 0x000fce0000010e0d */
.L_x_159:
[----:B------:R-:W-:Y:S05]  /*c0a0*/  BSYNC.RECONVERGENT B1 ;  /* 0x0000000000017941 */ /* 0x000fea0003800200 */
.L_x_158:
        /* <DEDUP_REMOVED lines=19> */
.L_x_156:
[----:B------:R-:W-:Y:S01]  /*c1e0*/  FMUL R12, RZ, R11 ;  /* 0x0000000bff0c7220 */ /* 0x000fe20000400000 */
[----:B------:R-:W-:-:S07]  /*c1f0*/  IMAD.MOV.U32 R0, RZ, RZ, RZ ;  /* 0x000000ffff007224 */ /* 0x000fce00078e00ff */
.L_x_155:
[----:B------:R-:W-:Y:S05]  /*c200*/  BSYNC.RECONVERGENT B0 ;  /* 0x0000000000007941 */ /* 0x000fea0003800200 */
.L_x_154:
        /* <DEDUP_REMOVED lines=25> */
.L_x_163:
        /* <DEDUP_REMOVED lines=62> */
.L_x_165:
[----:B------:R-:W-:Y:S05]  /*c780*/  BSYNC.RECONVERGENT B1 ;  /* 0x0000000000017941 */ /* 0x000fea0003800200 */
.L_x_164:
        /* <DEDUP_REMOVED lines=19> */
.L_x_162:
[----:B------:R-:W-:Y:S01]  /*c8c0*/  FMUL R19, RZ, R11 ;  /* 0x0000000bff137220 */ /* 0x000fe20000400000 */
[----:B------:R-:W-:-:S07]  /*c8d0*/  IMAD.MOV.U32 R18, RZ, RZ, RZ ;  /* 0x000000ffff127224 */ /* 0x000fce00078e00ff */
.L_x_161:
[----:B------:R-:W-:Y:S05]  /*c8e0*/  BSYNC.RECONVERGENT B0 ;  /* 0x0000000000007941 */ /* 0x000fea0003800200 */
.L_x_160:
        /* <DEDUP_REMOVED lines=35> */
.L_x_169:
        /* <DEDUP_REMOVED lines=62> */
.L_x_171:
[----:B------:R-:W-:Y:S05]  /*cf00*/  BSYNC.RECONVERGENT B1 ;  /* 0x0000000000017941 */ /* 0x000fea0003800200 */
.L_x_170:
        /* <DEDUP_REMOVED lines=19> */
.L_x_168:
[----:B------:R-:W-:Y:S01]  /*d040*/  FMUL R12, RZ, R11 ;  /* 0x0000000bff0c7220 */ /* 0x000fe20000400000 */
[----:B------:R-:W-:-:S07]  /*d050*/  MOV R0, RZ ;  /* 0x000000ff00007202 */ /* 0x000fce0000000f00 */
.L_x_167:
[----:B------:R-:W-:Y:S05]  /*d060*/  BSYNC.RECONVERGENT B0 ;  /* 0x0000000000007941 */ /* 0x000fea0003800200 */
.L_x_166:
        /* <DEDUP_REMOVED lines=25> */
.L_x_175:
        /* <DEDUP_REMOVED lines=62> */
.L_x_177:
[----:B------:R-:W-:Y:S05]  /*d5e0*/  BSYNC.RECONVERGENT B1 ;  /* 0x0000000000017941 */ /* 0x000fea0003800200 */
.L_x_176:
        /* <DEDUP_REMOVED lines=19> */
.L_x_174:
[----:B------:R-:W-:Y:S01]  /*d720*/  FMUL R19, RZ, R11 ;  /* 0x0000000bff137220 */ /* 0x000fe20000400000 */
[----:B------:R-:W-:-:S07]  /*d730*/  IMAD.MOV.U32 R18, RZ, RZ, RZ ;  /* 0x000000ffff127224 */ /* 0x000fce00078e00ff */
.L_x_173:
[----:B------:R-:W-:Y:S05]  /*d740*/  BSYNC.RECONVERGENT B0 ;  /* 0x0000000000007941 */ /* 0x000fea0003800200 */
.L_x_172:
        /* <DEDUP_REMOVED lines=35> */
.L_x_181:
        /* <DEDUP_REMOVED lines=62> */
.L_x_183:
[----:B------:R-:W-:Y:S05]  /*dd60*/  BSYNC.RECONVERGENT B1 ;  /* 0x0000000000017941 */ /* 0x000fea0003800200 */
.L_x_182:
        /* <DEDUP_REMOVED lines=19> */
.L_x_180:
[----:B------:R-:W-:Y:S01]  /*dea0*/  FMUL R12, RZ, R11 ;  /* 0x0000000bff0c7220 */ /* 0x000fe20000400000 */
[----:B------:R-:W-:-:S07]  /*deb0*/  IMAD.MOV.U32 R0, RZ, RZ, RZ ;  /* 0x000000ffff007224 */ /* 0x000fce00078e00ff */
.L_x_179:
[----:B------:R-:W-:Y:S05]  /*dec0*/  BSYNC.RECONVERGENT B0 ;  /* 0x0000000000007941 */ /* 0x000fea0003800200 */
.L_x_178:
        /* <DEDUP_REMOVED lines=25> */
.L_x_187:
        /* <DEDUP_REMOVED lines=62> */
.L_x_189:
[----:B------:R-:W-:Y:S05]  /*e440*/  BSYNC.RECONVERGENT B1 ;  /* 0x0000000000017941 */ /* 0x000fea0003800200 */
.L_x_188:
        /* <DEDUP_REMOVED lines=19> */
.L_x_186:
[----:B------:R-:W-:Y:S01]  /*e580*/  FMUL R19, RZ, R11 ;  /* 0x0000000bff137220 */ /* 0x000fe20000400000 */
[----:B------:R-:W-:-:S07]  /*e590*/  IMAD.MOV.U32 R18, RZ, RZ, RZ ;  /* 0x000000ffff127224 */ /* 0x000fce00078e00ff */
.L_x_185:
[----:B------:R-:W-:Y:S05]  /*e5a0*/  BSYNC.RECONVERGENT B0 ;  /* 0x0000000000007941 */ /* 0x000fea0003800200 */
.L_x_184:
        /* <DEDUP_REMOVED lines=35> */
.L_x_193:
        /* <DEDUP_REMOVED lines=62> */
.L_x_195:
[----:B------:R-:W-:Y:S05]  /*ebc0*/  BSYNC.RECONVERGENT B1 ;  /* 0x0000000000017941 */ /* 0x000fea0003800200 */
.L_x_194:
        /* <DEDUP_REMOVED lines=19> */
.L_x_192:
[----:B------:R-:W-:Y:S01]  /*ed00*/  FMUL R12, RZ, R11 ;  /* 0x0000000bff0c7220 */ /* 0x000fe20000400000 */
[----:B------:R-:W-:-:S07]  /*ed10*/  IMAD.MOV.U32 R0, RZ, RZ, RZ ;  /* 0x000000ffff007224 */ /* 0x000fce00078e00ff */
.L_x_191:
[----:B------:R-:W-:Y:S05]  /*ed20*/  BSYNC.RECONVERGENT B0 ;  /* 0x0000000000007941 */ /* 0x000fea0003800200 */
.L_x_190:
        /* <DEDUP_REMOVED lines=25> */
.L_x_199:
        /* <DEDUP_REMOVED lines=42> */
[--C-:B------:R-:W-:Y:S01]  /*f160*/  @P1 IMAD.MOV.U32 R0, RZ, RZ, R8.reuse ;  /* 0x000000ffff001224 */ /* 0x100fe200078e0008 */
[----:B------:R-:W-:Y:S01]  /*f170*/  @P0 MOV R0, R9 ;  /* 0x0000000900000202 */ /* 0x000fe20000000f00 */
[----:B------:R-:W-:Y:S02]  /*f180*/  @P0 IMAD.MOV.U32 R12, RZ, RZ, R8 ;  /* 0x000000ffff0c0224 */ /* 0x000fe400078e0008 */
        /* <DEDUP_REMOVED lines=15> */
[----:B------:R-:W-:-:S04]  /*f280*/  @P0 MOV R13, R19 ;  /* 0x00000013000d0202 */ /* 0x000fc80000000f00 */
[----:B------:R-:W-:-:S07]  /*f290*/  SHF.L.W.U32.HI R12, R13, R15, R12 ;  /* 0x0000000f0d0c7219 */ /* 0x000fce0000010e0c */
.L_x_201:
[----:B------:R-:W-:Y:S05]  /*f2a0*/  BSYNC.RECONVERGENT B1 ;  /* 0x0000000000017941 */ /* 0x000fea0003800200 */
.L_x_200:
        /* <DEDUP_REMOVED lines=19> */
.L_x_198:
[----:B------:R-:W-:Y:S01]  /*f3e0*/  FMUL R19, RZ, R11 ;  /* 0x0000000bff137220 */ /* 0x000fe20000400000 */
[----:B------:R-:W-:-:S07]  /*f3f0*/  IMAD.MOV.U32 R18, RZ, RZ, RZ ;  /* 0x000000ffff127224 */ /* 0x000fce00078e00ff */
.L_x_197:
[----:B------:R-:W-:Y:S05]  /*f400*/  BSYNC.RECONVERGENT B0 ;  /* 0x0000000000007941 */ /* 0x000fea0003800200 */
.L_x_196:
        /* <DEDUP_REMOVED lines=35> */
.L_x_205:
        /* <DEDUP_REMOVED lines=62> */
.L_x_207:
[----:B------:R-:W-:Y:S05]  /*fa20*/  BSYNC.RECONVERGENT B1 ;  /* 0x0000000000017941 */ /* 0x000fea0003800200 */
.L_x_206:
        /* <DEDUP_REMOVED lines=19> */
.L_x_204:
[----:B------:R-:W-:Y:S01]  /*fb60*/  FMUL R12, RZ, R11 ;  /* 0x0000000bff0c7220 */ /* 0x000fe20000400000 */
[----:B------:R-:W-:-:S07]  /*fb70*/  IMAD.MOV.U32 R0, RZ, RZ, RZ ;  /* 0x000000ffff007224 */ /* 0x000fce00078e00ff */
.L_x_203:
[----:B------:R-:W-:Y:S05]  /*fb80*/  BSYNC.RECONVERGENT B0 ;  /* 0x0000000000007941 */ /* 0x000fea0003800200 */
.L_x_202:
        /* <DEDUP_REMOVED lines=25> */
.L_x_211:
        /* <DEDUP_REMOVED lines=62> */
.L_x_213:
[----:B------:R-:W-:Y:S05]  /*10100*/  BSYNC.RECONVERGENT B1 ;  /* 0x0000000000017941 */ /* 0x000fea0003800200 */
.L_x_212:
        /* <DEDUP_REMOVED lines=19> */
.L_x_210:
[----:B------:R-:W-:Y:S01]  /*10240*/  FMUL R19, RZ, R11 ;  /* 0x0000000bff137220 */ /* 0x000fe20000400000 */
[----:B------:R-:W-:-:S07]  /*10250*/  IMAD.MOV.U32 R18, RZ, RZ, RZ ;  /* 0x000000ffff127224 */ /* 0x000fce00078e00ff */
.L_x_209:
[----:B------:R-:W-:Y:S05]  /*10260*/  BSYNC.RECONVERGENT B0 ;  /* 0x0000000000007941 */ /* 0x000fea0003800200 */
.L_x_208:
        /* <DEDUP_REMOVED lines=35> */
.L_x_217:
        /* <DEDUP_REMOVED lines=62> */
.L_x_219:
[----:B------:R-:W-:Y:S05]  /*10880*/  BSYNC.RECONVERGENT B1 ;  /* 0x0000000000017941 */ /* 0x000fea0003800200 */
.L_x_218:
        /* <DEDUP_REMOVED lines=19> */
.L_x_216:
[----:B------:R-:W-:Y:S01]  /*109c0*/  FMUL R12, RZ, R11 ;  /* 0x0000000bff0c7220 */ /* 0x000fe20000400000 */
[----:B------:R-:W-:-:S07]  /*109d0*/  IMAD.MOV.U32 R0, RZ, RZ, RZ ;  /* 0x000000ffff007224 */ /* 0x000fce00078e00ff */
.L_x_215:
[----:B------:R-:W-:Y:S05]  /*109e0*/  BSYNC.RECONVERGENT B0 ;  /* 0x0000000000007941 */ /* 0x000fea0003800200 */
.L_x_214:
        /* <DEDUP_REMOVED lines=25> */
.L_x_223:
        /* <DEDUP_REMOVED lines=40> */
[--C-:B------:R-:W-:Y:S01]  /*10e00*/  @P2 IMAD.MOV.U32 R0, RZ, RZ, R7.reuse ;  /* 0x000000ffff002224 */ /* 0x100fe200078e0007 */
[----:B------:R-:W-:Y:S01]  /*10e10*/  @P1 MOV R0, R8 ;  /* 0x0000000800001202 */ /* 0x000fe20000000f00 */
        /* <DEDUP_REMOVED lines=20> */
.L_x_225:
[----:B------:R-:W-:Y:S05]  /*10f60*/  BSYNC.RECONVERGENT B1 ;  /* 0x0000000000017941 */ /* 0x000fea0003800200 */
.L_x_224:
        /* <DEDUP_REMOVED lines=19> */
.L_x_222:
[----:B------:R-:W-:Y:S01]  /*110a0*/  FMUL R19, RZ, R11 ;  /* 0x0000000bff137220 */ /* 0x000fe20000400000 */
[----:B------:R-:W-:-:S07]  /*110b0*/  IMAD.MOV.U32 R18, RZ, RZ, RZ ;  /* 0x000000ffff127224 */ /* 0x000fce00078e00ff */
.L_x_221:
[----:B------:R-:W-:Y:S05]  /*110c0*/  BSYNC.RECONVERGENT B0 ;  /* 0x0000000000007941 */ /* 0x000fea0003800200 */
.L_x_220:
        /* <DEDUP_REMOVED lines=35> */
.L_x_229:
        /* <DEDUP_REMOVED lines=62> */
.L_x_231:
[----:B------:R-:W-:Y:S05]  /*116e0*/  BSYNC.RECONVERGENT B1 ;  /* 0x0000000000017941 */ /* 0x000fea0003800200 */
.L_x_230:
        /* <DEDUP_REMOVED lines=19> */
.L_x_228:
[----:B------:R-:W-:Y:S01]  /*11820*/  FMUL R12, RZ, R11 ;  /* 0x0000000bff0c7220 */ /* 0x000fe20000400000 */
[----:B------:R-:W-:-:S07]  /*11830*/  IMAD.MOV.U32 R0, RZ, RZ, RZ ;  /* 0x000000ffff007224 */ /* 0x000fce00078e00ff */
.L_x_227:
[----:B------:R-:W-:Y:S05]  /*11840*/  BSYNC.RECONVERGENT B0 ;  /* 0x0000000000007941 */ /* 0x000fea0003800200 */
.L_x_226:
        /* <DEDUP_REMOVED lines=25> */
.L_x_235:
        /* <DEDUP_REMOVED lines=62> */
.L_x_237:
[----:B------:R-:W-:Y:S05]  /*11dc0*/  BSYNC.RECONVERGENT B1 ;  /* 0x0000000000017941 */ /* 0x000fea0003800200 */
.L_x_236:
        /* <DEDUP_REMOVED lines=9> */
[C---:B------:R-:W-:Y:S02]  /*11e60*/  LOP3.LUT R16, R18.reuse, R11, RZ, 0x3c, !PT ;  /* 0x0000000b12107212 */ /* 0x040fe400078e3cff */
[----:B------:R-:W0:Y:S01]  /*11e70*/  I2F.F64.S64 R12, R12 ;  /* 0x0000000c000c7312 */ /* 0x000e220000301c00 */
[----:B------:R-:W-:Y:S02]  /*11e80*/  LEA.HI R18, R18, R0, RZ, 0x1 ;  /* 0x0000000012127211 */ /* 0x000fe400078f08ff */
[----:B------:R-:W-:-:S03]  /*11e90*/  ISETP.GE.AND P0, PT, R16, RZ, PT ;  /* 0x000000ff1000720c */ /* 0x000fc60003f06270 */
[----:B------:R-:W-:-:S05]  /*11ea0*/  IMAD.MOV R0, RZ, RZ, -R18 ;  /* 0x000000ffff007224 */ /* 0x000fca00078e0a12 */
[----:B------:R-:W-:Y:S01]  /*11eb0*/  @!P1 MOV R18, R0 ;  /* 0x0000000000129202 */ /* 0x000fe20000000f00 */
[----:B0-----:R-:W-:-:S10]  /*11ec0*/  DMUL R14, R12, UR8 ;  /* 0x000000080c0e7c28 */ /* 0x001fd40008000000 */
[----:B------:R-:W0:Y:S02]  /*11ed0*/  F2F.F32.F64 R14, R14 ;  /* 0x0000000e000e7310 */ /* 0x000e240000301000 */
[----:B0-----:R-:W-:Y:S01]  /*11ee0*/  FSEL R19, -R14, R14, !P0 ;  /* 0x0000000e0e137208 */ /* 0x001fe20004000100 */
[----:B------:R-:W-:Y:S06]  /*11ef0*/  BRA `(.L_x_233) ;  /* 0x0000000000087947 */ /* 0x000fec0003800000 */
.L_x_234:
[----:B------:R-:W-:Y:S01]  /*11f00*/  FMUL R19, RZ, R11 ;  /* 0x0000000bff137220 */ /* 0x000fe20000400000 */
[----:B------:R-:W-:-:S07]  /*11f10*/  IMAD.MOV.U32 R18, RZ, RZ, RZ ;  /* 0x000000ffff127224 */ /* 0x000fce00078e00ff */
.L_x_233:
[----:B------:R-:W-:Y:S05]  /*11f20*/  BSYNC.RECONVERGENT B0 ;  /* 0x0000000000007941 */ /* 0x000fea0003800200 */
.L_x_232:
        /* <DEDUP_REMOVED lines=35> */
.L_x_241:
        /* <DEDUP_REMOVED lines=57> */
[----:B------:R-:W-:Y:S01]  /*124f0*/  @P5 MOV R14, R9 ;  /* 0x00000009000e5202 */ /* 0x000fe20000000f00 */
[----:B------:R-:W-:Y:S01]  /*12500*/  @P4 IMAD.MOV.U32 R14, RZ, RZ, R10 ;  /* 0x000000ffff0e4224 */ /* 0x000fe200078e000a */
[----:B------:R-:W-:-:S09]  /*12510*/  SHF.L.W.U32.HI R0, R13, R12, R0 ;  /* 0x0000000c0d007219 */ /* 0x000fd20000010e00 */
[----:B------:R-:W-:-:S05]  /*12520*/  @P0 IMAD.MOV.U32 R14, RZ, RZ, R21 ;  /* 0x000000ffff0e0224 */ /* 0x000fca00078e0015 */
[----:B------:R-:W-:-:S07]  /*12530*/  SHF.L.W.U32.HI R13, R14, R12, R13 ;  /* 0x0000000c0e0d7219 */ /* 0x000fce0000010e0d */
.L_x_243:
[----:B------:R-:W-:Y:S05]  /*12540*/  BSYNC.RECONVERGENT B1 ;  /* 0x0000000000017941 */ /* 0x000fea0003800200 */
.L_x_242:
        /* <DEDUP_REMOVED lines=19> */
.L_x_240:
[----:B------:R-:W-:Y:S01]  /*12680*/  FMUL R12, RZ, R11 ;  /* 0x0000000bff0c7220 */ /* 0x000fe20000400000 */
[----:B------:R-:W-:-:S07]  /*12690*/  IMAD.MOV.U32 R0, RZ, RZ, RZ ;  /* 0x000000ffff007224 */ /* 0x000fce00078e00ff */
.L_x_239:
[----:B------:R-:W-:Y:S05]  /*126a0*/  BSYNC.RECONVERGENT B0 ;  /* 0x0000000000007941 */ /* 0x000fea0003800200 */
.L_x_238:
        /* <DEDUP_REMOVED lines=25> */
.L_x_247:
        /* <DEDUP_REMOVED lines=62> */
.L_x_249:
[----:B------:R-:W-:Y:S05]  /*12c20*/  BSYNC.RECONVERGENT B1 ;  /* 0x0000000000017941 */ /* 0x000fea0003800200 */
.L_x_248:
        /* <DEDUP_REMOVED lines=19> */
.L_x_246:
[----:B------:R-:W-:Y:S01]  /*12d60*/  FMUL R19, RZ, R11 ;  /* 0x0000000bff137220 */ /* 0x000fe20000400000 */
[----:B------:R-:W-:-:S07]  /*12d70*/  IMAD.MOV.U32 R18, RZ, RZ, RZ ;  /* 0x000000ffff127224 */ /* 0x000fce00078e00ff */
.L_x_245:
[----:B------:R-:W-:Y:S05]  /*12d80*/  BSYNC.RECONVERGENT B0 ;  /* 0x0000000000007941 */ /* 0x000fea0003800200 */
.L_x_244:
        /* <DEDUP_REMOVED lines=35> */
.L_x_253:
        /* <DEDUP_REMOVED lines=62> */
.L_x_255:
[----:B------:R-:W-:Y:S05]  /*133a0*/  BSYNC.RECONVERGENT B1 ;  /* 0x0000000000017941 */ /* 0x000fea0003800200 */
.L_x_254:
        /* <DEDUP_REMOVED lines=19> */
.L_x_252:
[----:B------:R-:W-:Y:S01]  /*134e0*/  FMUL R12, RZ, R11 ;  /* 0x0000000bff0c7220 */ /* 0x000fe20000400000 */
[----:B------:R-:W-:-:S07]  /*134f0*/  IMAD.MOV.U32 R0, RZ, RZ, RZ ;  /* 0x000000ffff007224 */ /* 0x000fce00078e00ff */
.L_x_251:
[----:B------:R-:W-:Y:S05]  /*13500*/  BSYNC.RECONVERGENT B0 ;  /* 0x0000000000007941 */ /* 0x000fea0003800200 */
.L_x_250:
        /* <DEDUP_REMOVED lines=25> */
.L_x_259:
        /* <DEDUP_REMOVED lines=62> */
.L_x_261:
[----:B------:R-:W-:Y:S05]  /*13a80*/  BSYNC.RECONVERGENT B1 ;  /* 0x0000000000017941 */ /* 0x000fea0003800200 */
.L_x_260:
        /* <DEDUP_REMOVED lines=19> */
.L_x_258:
[----:B------:R-:W-:Y:S01]  /*13bc0*/  FMUL R19, RZ, R11 ;  /* 0x0000000bff137220 */ /* 0x000fe20000400000 */
[----:B------:R-:W-:-:S07]  /*13bd0*/  IMAD.MOV.U32 R18, RZ, RZ, RZ ;  /* 0x000000ffff127224 */ /* 0x000fce00078e00ff */
.L_x_257:
[----:B------:R-:W-:Y:S05]  /*13be0*/  BSYNC.RECONVERGENT B0 ;  /* 0x0000000000007941 */ /* 0x000fea0003800200 */
.L_x_256:
        /* <DEDUP_REMOVED lines=35> */
.L_x_265:
        /* <DEDUP_REMOVED lines=62> */
.L_x_267:
[----:B------:R-:W-:Y:S05]  /*14200*/  BSYNC.RECONVERGENT B1 ;  /* 0x0000000000017941 */ /* 0x000fea0003800200 */
.L_x_266:
        /* <DEDUP_REMOVED lines=19> */
.L_x_264:
[----:B------:R-:W-:Y:S01]  /*14340*/  FMUL R12, RZ, R11 ;  /* 0x0000000bff0c7220 */ /* 0x000fe20000400000 */
[----:B------:R-:W-:-:S07]  /*14350*/  IMAD.MOV.U32 R0, RZ, RZ, RZ ;  /* 0x000000ffff007224 */ /* 0x000fce00078e00ff */
.L_x_263:
[----:B------:R-:W-:Y:S05]  /*14360*/  BSYNC.RECONVERGENT B0 ;  /* 0x0000000000007941 */ /* 0x000fea0003800200 */
.L_x_262:
        /* <DEDUP_REMOVED lines=25> */
.L_x_271:
        /* <DEDUP_REMOVED lines=62> */
.L_x_273:
[----:B------:R-:W-:Y:S05]  /*148e0*/  BSYNC.RECONVERGENT B1 ;  /* 0x0000000000017941 */ /* 0x000fea0003800200 */
.L_x_272:
        /* <DEDUP_REMOVED lines=19> */
.L_x_270:
[----:B------:R-:W-:Y:S01]  /*14a20*/  FMUL R19, RZ, R11 ;  /* 0x0000000bff137220 */ /* 0x000fe20000400000 */
[----:B------:R-:W-:-:S07]  /*14a30*/  IMAD.MOV.U32 R18, RZ, RZ, RZ ;  /* 0x000000ffff127224 */ /* 0x000fce00078e00ff */
.L_x_269:
[----:B------:R-:W-:Y:S05]  /*14a40*/  BSYNC.RECONVERGENT B0 ;  /* 0x0000000000007941 */ /* 0x000fea0003800200 */
.L_x_268:
        /* <DEDUP_REMOVED lines=35> */
.L_x_277:
        /* <DEDUP_REMOVED lines=62> */
.L_x_279:
[----:B------:R-:W-:Y:S05]  /*15060*/  BSYNC.RECONVERGENT B1 ;  /* 0x0000000000017941 */ /* 0x000fea0003800200 */
.L_x_278:
        /* <DEDUP_REMOVED lines=19> */
.L_x_276:
[----:B------:R-:W-:Y:S01]  /*151a0*/  FMUL R12, RZ, R11 ;  /* 0x0000000bff0c7220 */ /* 0x000fe20000400000 */
[----:B------:R-:W-:-:S07]  /*151b0*/  IMAD.MOV.U32 R0, RZ, RZ, RZ ;  /* 0x000000ffff007224 */ /* 0x000fce00078e00ff */
.L_x_275:
[----:B------:R-:W-:Y:S05]  /*151c0*/  BSYNC.RECONVERGENT B0 ;  /* 0x0000000000007941 */ /* 0x000fea0003800200 */
.L_x_274:
        /* <DEDUP_REMOVED lines=25> */
.L_x_283:
        /* <DEDUP_REMOVED lines=62> */
.L_x_285:
[----:B------:R-:W-:Y:S05]  /*15740*/  BSYNC.RECONVERGENT B1 ;  /* 0x0000000000017941 */ /* 0x000fea0003800200 */
.L_x_284:
        /* <DEDUP_REMOVED lines=19> */
.L_x_282:
[----:B------:R-:W-:Y:S01]  /*15880*/  FMUL R19, RZ, R11 ;  /* 0x0000000bff137220 */ /* 0x000fe20000400000 */
[----:B------:R-:W-:-:S07]  /*15890*/  IMAD.MOV.U32 R18, RZ, RZ, RZ ;  /* 0x000000ffff127224 */ /* 0x000fce00078e00ff */
.L_x_281:
[----:B------:R-:W-:Y:S05]  /*158a0*/  BSYNC.RECONVERGENT B0 ;  /* 0x0000000000007941 */ /* 0x000fea0003800200 */
.L_x_280:
        /* <DEDUP_REMOVED lines=35> */
.L_x_289:
        /* <DEDUP_REMOVED lines=62> */
.L_x_291:
[----:B------:R-:W-:Y:S05]  /*15ec0*/  BSYNC.RECONVERGENT B1 ;  /* 0x0000000000017941 */ /* 0x000fea0003800200 */
.L_x_290:
        /* <DEDUP_REMOVED lines=19> */
.L_x_288:
[----:B------:R-:W-:Y:S01]  /*16000*/  FMUL R12, RZ, R11 ;  /* 0x0000000bff0c7220 */ /* 0x000fe20000400000 */
[----:B------:R-:W-:-:S07]  /*16010*/  IMAD.MOV.U32 R0, RZ, RZ, RZ ;  /* 0x000000ffff007224 */ /* 0x000fce00078e00ff */
.L_x_287:
[----:B------:R-:W-:Y:S05]  /*16020*/  BSYNC.RECONVERGENT B0 ;  /* 0x0000000000007941 */ /* 0x000fea0003800200 */
.L_x_286:
        /* <DEDUP_REMOVED lines=25> */
.L_x_295:
        /* <DEDUP_REMOVED lines=62> */
.L_x_297:
[----:B------:R-:W-:Y:S05]  /*165a0*/  BSYNC.RECONVERGENT B1 ;  /* 0x0000000000017941 */ /* 0x000fea0003800200 */
.L_x_296:
        /* <DEDUP_REMOVED lines=19> */
.L_x_294:
[----:B------:R-:W-:Y:S01]  /*166e0*/  FMUL R19, RZ, R11 ;  /* 0x0000000bff137220 */ /* 0x000fe20000400000 */
[----:B------:R-:W-:-:S07]  /*166f0*/  MOV R18, RZ ;  /* 0x000000ff00127202 */ /* 0x000fce0000000f00 */
.L_x_293:
[----:B------:R-:W-:Y:S05]  /*16700*/  BSYNC.RECONVERGENT B0 ;  /* 0x0000000000007941 */ /* 0x000fea0003800200 */
.L_x_292:
        /* <DEDUP_REMOVED lines=35> */
.L_x_301:
        /* <DEDUP_REMOVED lines=62> */
.L_x_303:
[----:B------:R-:W-:Y:S05]  /*16d20*/  BSYNC.RECONVERGENT B1 ;  /* 0x0000000000017941 */ /* 0x000fea0003800200 */
.L_x_302:
        /* <DEDUP_REMOVED lines=19> */
.L_x_300:
[----:B------:R-:W-:Y:S01]  /*16e60*/  FMUL R12, RZ, R11 ;  /* 0x0000000bff0c7220 */ /* 0x000fe20000400000 */
[----:B------:R-:W-:-:S07]  /*16e70*/  IMAD.MOV.U32 R0, RZ, RZ, RZ ;  /* 0x000000ffff007224 */ /* 0x000fce00078e00ff */
.L_x_299:
[----:B------:R-:W-:Y:S05]  /*16e80*/  BSYNC.RECONVERGENT B0 ;  /* 0x0000000000007941 */ /* 0x000fea0003800200 */
.L_x_298:
        /* <DEDUP_REMOVED lines=25> */
.L_x_307:
        /* <DEDUP_REMOVED lines=62> */
.L_x_309:
[----:B------:R-:W-:Y:S05]  /*17400*/  BSYNC.RECONVERGENT B1 ;  /* 0x0000000000017941 */ /* 0x000fea0003800200 */
.L_x_308:
        /* <DEDUP_REMOVED lines=19> */
.L_x_306:
[----:B------:R-:W-:Y:S01]  /*17540*/  FMUL R19, RZ, R11 ;  /* 0x0000000bff137220 */ /* 0x000fe20000400000 */
[----:B------:R-:W-:-:S07]  /*17550*/  IMAD.MOV.U32 R18, RZ, RZ, RZ ;  /* 0x000000ffff127224 */ /* 0x000fce00078e00ff */
.L_x_305:
[----:B------:R-:W-:Y:S05]  /*17560*/  BSYNC.RECONVERGENT B0 ;  /* 0x0000000000007941 */ /* 0x000fea0003800200 */
.L_x_304:
        /* <DEDUP_REMOVED lines=35> */
.L_x_313:
        /* <DEDUP_REMOVED lines=62> */
.L_x_315:
[----:B------:R-:W-:Y:S05]  /*17b80*/  BSYNC.RECONVERGENT B1 ;  /* 0x0000000000017941 */ /* 0x000fea0003800200 */
.L_x_314:
        /* <DEDUP_REMOVED lines=19> */
.L_x_312:
[----:B------:R-:W-:Y:S01]  /*17cc0*/  FMUL R12, RZ, R11 ;  /* 0x0000000bff0c7220 */ /* 0x000fe20000400000 */
[----:B------:R-:W-:-:S07]  /*17cd0*/  MOV R0, RZ ;  /* 0x000000ff00007202 */ /* 0x000fce0000000f00 */
.L_x_311:
[----:B------:R-:W-:Y:S05]  /*17ce0*/  BSYNC.RECONVERGENT B0 ;  /* 0x0000000000007941 */ /* 0x000fea0003800200 */
.L_x_310:
        /* <DEDUP_REMOVED lines=25> */
.L_x_319:
        /* <DEDUP_REMOVED lines=62> */
.L_x_321:
[----:B------:R-:W-:Y:S05]  /*18260*/  BSYNC.RECONVERGENT B1 ;  /* 0x0000000000017941 */ /* 0x000fea0003800200 */
.L_x_320:
        /* <DEDUP_REMOVED lines=19> */
.L_x_318:
[----:B------:R-:W-:Y:S01]  /*183a0*/  FMUL R19, RZ, R11 ;  /* 0x0000000bff137220 */ /* 0x000fe20000400000 */
[----:B------:R-:W-:-:S07]  /*183b0*/  IMAD.MOV.U32 R18, RZ, RZ, RZ ;  /* 0x000000ffff127224 */ /* 0x000fce00078e00ff */
.L_x_317:
[----:B------:R-:W-:Y:S05]  /*183c0*/  BSYNC.RECONVERGENT B0 ;  /* 0x0000000000007941 */ /* 0x000fea0003800200 */
.L_x_316:
        /* <DEDUP_REMOVED lines=35> */
.L_x_325:
        /* <DEDUP_REMOVED lines=62> */
.L_x_327:
[----:B------:R-:W-:Y:S05]  /*189e0*/  BSYNC.RECONVERGENT B1 ;  /* 0x0000000000017941 */ /* 0x000fea0003800200 */
.L_x_326:
        /* <DEDUP_REMOVED lines=19> */
.L_x_324:
[----:B------:R-:W-:Y:S01]  /*18b20*/  FMUL R12, RZ, R11 ;  /* 0x0000000bff0c7220 */ /* 0x000fe20000400000 */
[----:B------:R-:W-:-:S07]  /*18b30*/  IMAD.MOV.U32 R0, RZ, RZ, RZ ;  /* 0x000000ffff007224 */ /* 0x000fce00078e00ff */
.L_x_323:
[----:B------:R-:W-:Y:S05]  /*18b40*/  BSYNC.RECONVERGENT B0 ;  /* 0x0000000000007941 */ /* 0x000fea0003800200 */
.L_x_322:
        /* <DEDUP_REMOVED lines=25> */
.L_x_331:
        /* <DEDUP_REMOVED lines=62> */
.L_x_333:
[----:B------:R-:W-:Y:S05]  /*190c0*/  BSYNC.RECONVERGENT B1 ;  /* 0x0000000000017941 */ /* 0x000fea0003800200 */
.L_x_332:
        /* <DEDUP_REMOVED lines=19> */
.L_x_330:
[----:B------:R-:W-:Y:S01]  /*19200*/  FMUL R19, RZ, R11 ;  /* 0x0000000bff137220 */ /* 0x000fe20000400000 */
[----:B------:R-:W-:-:S07]  /*19210*/  IMAD.MOV.U32 R18, RZ, RZ, RZ ;  /* 0x000000ffff127224 */ /* 0x000fce00078e00ff */
.L_x_329:
[----:B------:R-:W-:Y:S05]  /*19220*/  BSYNC.RECONVERGENT B0 ;  /* 0x0000000000007941 */ /* 0x000fea0003800200 */
.L_x_328:
        /* <DEDUP_REMOVED lines=35> */
.L_x_337:
        /* <DEDUP_REMOVED lines=62> */
.L_x_339:
[----:B------:R-:W-:Y:S05]  /*19840*/  BSYNC.RECONVERGENT B1 ;  /* 0x0000000000017941 */ /* 0x000fea0003800200 */
.L_x_338:
        /* <DEDUP_REMOVED lines=19> */
.L_x_336:
[----:B------:R-:W-:Y:S01]  /*19980*/  FMUL R12, RZ, R11 ;  /* 0x0000000bff0c7220 */ /* 0x000fe20000400000 */
[----:B------:R-:W-:-:S07]  /*19990*/  IMAD.MOV.U32 R0, RZ, RZ, RZ ;  /* 0x000000ffff007224 */ /* 0x000fce00078e00ff */
.L_x_335:
[----:B------:R-:W-:Y:S05]  /*199a0*/  BSYNC.RECONVERGENT B0 ;  /* 0x0000000000007941 */ /* 0x000fea0003800200 */
.L_x_334:
        /* <DEDUP_REMOVED lines=25> */
.L_x_343:
        /* <DEDUP_REMOVED lines=62> */
.L_x_345:
[----:B------:R-:W-:Y:S05]  /*19f20*/  BSYNC.RECONVERGENT B1 ;  /* 0x0000000000017941 */ /* 0x000fea0003800200 */
.L_x_344:
        /* <DEDUP_REMOVED lines=19> */
.L_x_342:
[----:B------:R-:W-:Y:S01]  /*1a060*/  FMUL R19, RZ, R11 ;  /* 0x0000000bff137220 */ /* 0x000fe20000400000 */
[----:B------:R-:W-:-:S07]  /*1a070*/  IMAD.MOV.U32 R18, RZ, RZ, RZ ;  /* 0x000000ffff127224 */ /* 0x000fce00078e00ff */
.L_x_341:
[----:B------:R-:W-:Y:S05]  /*1a080*/  BSYNC.RECONVERGENT B0 ;  /* 0x0000000000007941 */ /* 0x000fea0003800200 */
.L_x_340:
        /* <DEDUP_REMOVED lines=35> */
.L_x_349:
        /* <DEDUP_REMOVED lines=62> */
.L_x_351:
[----:B------:R-:W-:Y:S05]  /*1a6a0*/  BSYNC.RECONVERGENT B1 ;  /* 0x0000000000017941 */ /* 0x000fea0003800200 */
.L_x_350:
        /* <DEDUP_REMOVED lines=19> */
.L_x_348:
[----:B------:R-:W-:Y:S01]  /*1a7e0*/  FMUL R12, RZ, R11 ;  /* 0x0000000bff0c7220 */ /* 0x000fe20000400000 */
[----:B------:R-:W-:-:S07]  /*1a7f0*/  IMAD.MOV.U32 R0, RZ, RZ, RZ ;  /* 0x000000ffff007224 */ /* 0x000fce00078e00ff */
.L_x_347:
[----:B------:R-:W-:Y:S05]  /*1a800*/  BSYNC.RECONVERGENT B0 ;  /* 0x0000000000007941 */ /* 0x000fea0003800200 */
.L_x_346:
        /* <DEDUP_REMOVED lines=25> */
.L_x_355:
        /* <DEDUP_REMOVED lines=62> */
.L_x_357:
[----:B------:R-:W-:Y:S05]  /*1ad80*/  BSYNC.RECONVERGENT B1 ;  /* 0x0000000000017941 */ /* 0x000fea0003800200 */
.L_x_356:
        /* <DEDUP_REMOVED lines=19> */
.L_x_354:
[----:B------:R-:W-:Y:S01]  /*1aec0*/  FMUL R19, RZ, R11 ;  /* 0x0000000bff137220 */ /* 0x000fe20000400000 */
[----:B------:R-:W-:-:S07]  /*1aed0*/  IMAD.MOV.U32 R18, RZ, RZ, RZ ;  /* 0x000000ffff127224 */ /* 0x000fce00078e00ff */
.L_x_353:
[----:B------:R-:W-:Y:S05]  /*1aee0*/  BSYNC.RECONVERGENT B0 ;  /* 0x0000000000007941 */ /* 0x000fea0003800200 */
.L_x_352:
        /* <DEDUP_REMOVED lines=35> */
.L_x_361:
        /* <DEDUP_REMOVED lines=62> */
.L_x_363:
[----:B------:R-:W-:Y:S05]  /*1b500*/  BSYNC.RECONVERGENT B1 ;  /* 0x0000000000017941 */ /* 0x000fea0003800200 */
.L_x_362:
        /* <DEDUP_REMOVED lines=19> */
.L_x_360:
[----:B------:R-:W-:Y:S01]  /*1b640*/  FMUL R12, RZ, R11 ;  /* 0x0000000bff0c7220 */ /* 0x000fe20000400000 */
[----:B------:R-:W-:-:S07]  /*1b650*/  IMAD.MOV.U32 R0, RZ, RZ, RZ ;  /* 0x000000ffff007224 */ /* 0x000fce00078e00ff */
.L_x_359:
[----:B------:R-:W-:Y:S05]  /*1b660*/  BSYNC.RECONVERGENT B0 ;  /* 0x0000000000007941 */ /* 0x000fea0003800200 */
.L_x_358:
        /* <DEDUP_REMOVED lines=25> */
.L_x_367:
        /* <DEDUP_REMOVED lines=62> */
.L_x_369:
[----:B------:R-:W-:Y:S05]  /*1bbe0*/  BSYNC.RECONVERGENT B1 ;  /* 0x0000000000017941 */ /* 0x000fea0003800200 */
.L_x_368:
        /* <DEDUP_REMOVED lines=19> */
.L_x_366:
[----:B------:R-:W-:Y:S01]  /*1bd20*/  FMUL R19, RZ, R11 ;  /* 0x0000000bff137220 */ /* 0x000fe20000400000 */
[----:B------:R-:W-:-:S07]  /*1bd30*/  IMAD.MOV.U32 R18, RZ, RZ, RZ ;  /* 0x000000ffff127224 */ /* 0x000fce00078e00ff */
.L_x_365:
[----:B------:R-:W-:Y:S05]  /*1bd40*/  BSYNC.RECONVERGENT B0 ;  /* 0x0000000000007941 */ /* 0x000fea0003800200 */
.L_x_364:
        /* <DEDUP_REMOVED lines=35> */
.L_x_373:
        /* <DEDUP_REMOVED lines=62> */
.L_x_375:
[----:B------:R-:W-:Y:S05]  /*1c360*/  BSYNC.RECONVERGENT B1 ;  /* 0x0000000000017941 */ /* 0x000fea0003800200 */
.L_x_374:
        /* <DEDUP_REMOVED lines=19> */
.L_x_372:
[----:B------:R-:W-:Y:S01]  /*1c4a0*/  FMUL R12, RZ, R11 ;  /* 0x0000000bff0c7220 */ /* 0x000fe20000400000 */
[----:B------:R-:W-:-:S07]  /*1c4b0*/  IMAD.MOV.U32 R0, RZ, RZ, RZ ;  /* 0x000000ffff007224 */ /* 0x000fce00078e00ff */
.L_x_371:
[----:B------:R-:W-:Y:S05]  /*1c4c0*/  BSYNC.RECONVERGENT B0 ;  /* 0x0000000000007941 */ /* 0x000fea0003800200 */
.L_x_370:
        /* <DEDUP_REMOVED lines=25> */
.L_x_379:
        /* <DEDUP_REMOVED lines=62> */
.L_x_381:
[----:B------:R-:W-:Y:S05]  /*1ca40*/  BSYNC.RECONVERGENT B1 ;  /* 0x0000000000017941 */ /* 0x000fea0003800200 */
.L_x_380:
        /* <DEDUP_REMOVED lines=19> */
.L_x_378:
[----:B------:R-:W-:Y:S01]  /*1cb80*/  FMUL R19, RZ, R11 ;  /* 0x0000000bff137220 */ /* 0x000fe20000400000 */
[----:B------:R-:W-:-:S07]  /*1cb90*/  IMAD.MOV.U32 R18, RZ, RZ, RZ ;  /* 0x000000ffff127224 */ /* 0x000fce00078e00ff */
.L_x_377:
[----:B------:R-:W-:Y:S05]  /*1cba0*/  BSYNC.RECONVERGENT B0 ;  /* 0x0000000000007941 */ /* 0x000fea0003800200 */
.L_x_376:
        /* <DEDUP_REMOVED lines=35> */
.L_x_385:
        /* <DEDUP_REMOVED lines=62> */
.L_x_387:
[----:B------:R-:W-:Y:S05]  /*1d1c0*/  BSYNC.RECONVERGENT B1 ;  /* 0x0000000000017941 */ /* 0x000fea0003800200 */
.L_x_386:
        /* <DEDUP_REMOVED lines=19> */
.L_x_384:
[----:B------:R-:W-:Y:S01]  /*1d300*/  FMUL R12, RZ, R11 ;  /* 0x0000000bff0c7220 */ /* 0x000fe20000400000 */
[----:B------:R-:W-:-:S07]  /*1d310*/  IMAD.MOV.U32 R0, RZ, RZ, RZ ;  /* 0x000000ffff007224 */ /* 0x000fce00078e00ff */
.L_x_383:
[----:B------:R-:W-:Y:S05]  /*1d320*/  BSYNC.RECONVERGENT B0 ;  /* 0x0000000000007941 */ /* 0x000fea0003800200 */
.L_x_382:
        /* <DEDUP_REMOVED lines=25> */
.L_x_391:
        /* <DEDUP_REMOVED lines=62> */
.L_x_393:
[----:B------:R-:W-:Y:S05]  /*1d8a0*/  BSYNC.RECONVERGENT B1 ;  /* 0x0000000000017941 */ /* 0x000fea0003800200 */
.L_x_392:
        /* <DEDUP_REMOVED lines=19> */
.L_x_390:
[----:B------:R-:W-:Y:S01]  /*1d9e0*/  FMUL R19, RZ, R11 ;  /* 0x0000000bff137220 */ /* 0x000fe20000400000 */
[----:B------:R-:W-:-:S07]  /*1d9f0*/  IMAD.MOV.U32 R18, RZ, RZ, RZ ;  /* 0x000000ffff127224 */ /* 0x000fce00078e00ff */
.L_x_389:
[----:B------:R-:W-:Y:S05]  /*1da00*/  BSYNC.RECONVERGENT B0 ;  /* 0x0000000000007941 */ /* 0x000fea0003800200 */
.L_x_388:
        /* <DEDUP_REMOVED lines=35> */
.L_x_397:
        /* <DEDUP_REMOVED lines=62> */
.L_x_399:
[----:B------:R-:W-:Y:S05]  /*1e020*/  BSYNC.RECONVERGENT B1 ;  /* 0x0000000000017941 */ /* 0x000fea0003800200 */
.L_x_398:
        /* <DEDUP_REMOVED lines=19> */
.L_x_396:
[----:B------:R-:W-:Y:S01]  /*1e160*/  FMUL R12, RZ, R11 ;  /* 0x0000000bff0c7220 */ /* 0x000fe20000400000 */
[----:B------:R-:W-:-:S07]  /*1e170*/  IMAD.MOV.U32 R0, RZ, RZ, RZ ;  /* 0x000000ffff007224 */ /* 0x000fce00078e00ff */
.L_x_395:
[----:B------:R-:W-:Y:S05]  /*1e180*/  BSYNC.RECONVERGENT B0 ;  /* 0x0000000000007941 */ /* 0x000fea0003800200 */
.L_x_394:
        /* <DEDUP_REMOVED lines=25> */
.L_x_403:
        /* <DEDUP_REMOVED lines=62> */
.L_x_405:
[----:B------:R-:W-:Y:S05]  /*1e700*/  BSYNC.RECONVERGENT B1 ;  /* 0x0000000000017941 */ /* 0x000fea0003800200 */
.L_x_404:
        /* <DEDUP_REMOVED lines=19> */
.L_x_402:
[----:B------:R-:W-:Y:S01]  /*1e840*/  FMUL R19, RZ, R11 ;  /* 0x0000000bff137220 */ /* 0x000fe20000400000 */
[----:B------:R-:W-:-:S07]  /*1e850*/  IMAD.MOV.U32 R18, RZ, RZ, RZ ;  /* 0x000000ffff127224 */ /* 0x000fce00078e00ff */
.L_x_401:
[----:B------:R-:W-:Y:S05]  /*1e860*/  BSYNC.RECONVERGENT B0 ;  /* 0x0000000000007941 */ /* 0x000fea0003800200 */
.L_x_400:
        /* <DEDUP_REMOVED lines=35> */
.L_x_409:
        /* <DEDUP_REMOVED lines=62> */
.L_x_411:
[----:B------:R-:W-:Y:S05]  /*1ee80*/  BSYNC.RECONVERGENT B1 ;  /* 0x0000000000017941 */ /* 0x000fea0003800200 */
.L_x_410:
        /* <DEDUP_REMOVED lines=19> */
.L_x_408:
[----:B------:R-:W-:Y:S01]  /*1efc0*/  FMUL R12, RZ, R11 ;  /* 0x0000000bff0c7220 */ /* 0x000fe20000400000 */
[----:B------:R-:W-:-:S07]  /*1efd0*/  IMAD.MOV.U32 R0, RZ, RZ, RZ ;  /* 0x000000ffff007224 */ /* 0x000fce00078e00ff */
.L_x_407:
[----:B------:R-:W-:Y:S05]  /*1efe0*/  BSYNC.RECONVERGENT B0 ;  /* 0x0000000000007941 */ /* 0x000fea0003800200 */
.L_x_406:
        /* <DEDUP_REMOVED lines=25> */
.L_x_415:
        /* <DEDUP_REMOVED lines=62> */
.L_x_417:
[----:B------:R-:W-:Y:S05]  /*1f560*/  BSYNC.RECONVERGENT B1 ;  /* 0x0000000000017941 */ /* 0x000fea0003800200 */
.L_x_416:
        /* <DEDUP_REMOVED lines=19> */
.L_x_414:
[----:B------:R-:W-:Y:S01]  /*1f6a0*/  FMUL R19, RZ, R11 ;  /* 0x0000000bff137220 */ /* 0x000fe20000400000 */
[----:B------:R-:W-:-:S07]  /*1f6b0*/  IMAD.MOV.U32 R18, RZ, RZ, RZ ;  /* 0x000000ffff127224 */ /* 0x000fce00078e00ff */
.L_x_413:
[----:B------:R-:W-:Y:S05]  /*1f6c0*/  BSYNC.RECONVERGENT B0 ;  /* 0x0000000000007941 */ /* 0x000fea0003800200 */
.L_x_412:
        /* <DEDUP_REMOVED lines=35> */
.L_x_421:
        /* <DEDUP_REMOVED lines=62> */
.L_x_423:
[----:B------:R-:W-:Y:S05]  /*1fce0*/  BSYNC.RECONVERGENT B1 ;  /* 0x0000000000017941 */ /* 0x000fea0003800200 */
.L_x_422:
        /* <DEDUP_REMOVED lines=19> */
.L_x_420:
[----:B------:R-:W-:Y:S01]  /*1fe20*/  FMUL R12, RZ, R11 ;  /* 0x0000000bff0c7220 */ /* 0x000fe20000400000 */
[----:B------:R-:W-:-:S07]  /*1fe30*/  IMAD.MOV.U32 R0, RZ, RZ, RZ ;  /* 0x000000ffff007224 */ /* 0x000fce00078e00ff */
.L_x_419:
[----:B------:R-:W-:Y:S05]  /*1fe40*/  BSYNC.RECONVERGENT B0 ;  /* 0x0000000000007941 */ /* 0x000fea0003800200 */
.L_x_418:
        /* <DEDUP_REMOVED lines=25> */
.L_x_427:
        /* <DEDUP_REMOVED lines=62> */
.L_x_429:
[----:B------:R-:W-:Y:S05]  /*203c0*/  BSYNC.RECONVERGENT B1 ;  /* 0x0000000000017941 */ /* 0x000fea0003800200 */
.L_x_428:
        /* <DEDUP_REMOVED lines=19> */
.L_x_426:
[----:B------:R-:W-:Y:S01]  /*20500*/  FMUL R19, RZ, R11 ;  /* 0x0000000bff137220 */ /* 0x000fe20000400000 */
[----:B------:R-:W-:-:S07]  /*20510*/  IMAD.MOV.U32 R18, RZ, RZ, RZ ;  /* 0x000000ffff127224 */ /* 0x000fce00078e00ff */
.L_x_425:
[----:B------:R-:W-:Y:S05]  /*20520*/  BSYNC.RECONVERGENT B0 ;  /* 0x0000000000007941 */ /* 0x000fea0003800200 */
.L_x_424:
        /* <DEDUP_REMOVED lines=35> */
.L_x_433:
        /* <DEDUP_REMOVED lines=62> */
.L_x_435:
[----:B------:R-:W-:Y:S05]  /*20b40*/  BSYNC.RECONVERGENT B1 ;  /* 0x0000000000017941 */ /* 0x000fea0003800200 */
.L_x_434:
        /* <DEDUP_REMOVED lines=19> */
.L_x_432:
[----:B------:R-:W-:Y:S01]  /*20c80*/  FMUL R12, RZ, R11 ;  /* 0x0000000bff0c7220 */ /* 0x000fe20000400000 */
[----:B------:R-:W-:-:S07]  /*20c90*/  IMAD.MOV.U32 R0, RZ, RZ, RZ ;  /* 0x000000ffff007224 */ /* 0x000fce00078e00ff */
.L_x_431:
[----:B------:R-:W-:Y:S05]  /*20ca0*/  BSYNC.RECONVERGENT B0 ;  /* 0x0000000000007941 */ /* 0x000fea0003800200 */
.L_x_430:
        /* <DEDUP_REMOVED lines=25> */
.L_x_439:
        /* <DEDUP_REMOVED lines=62> */
.L_x_441:
[----:B------:R-:W-:Y:S05]  /*21220*/  BSYNC.RECONVERGENT B1 ;  /* 0x0000000000017941 */ /* 0x000fea0003800200 */
.L_x_440:
        /* <DEDUP_REMOVED lines=19> */
.L_x_438:
[----:B------:R-:W-:Y:S01]  /*21360*/  FMUL R19, RZ, R11 ;  /* 0x0000000bff137220 */ /* 0x000fe20000400000 */
[----:B------:R-:W-:-:S07]  /*21370*/  MOV R18, RZ ;  /* 0x000000ff00127202 */ /* 0x000fce0000000f00 */
.L_x_437:
[----:B------:R-:W-:Y:S05]  /*21380*/  BSYNC.RECONVERGENT B0 ;  /* 0x0000000000007941 */ /* 0x000fea0003800200 */
.L_x_436:
        /* <DEDUP_REMOVED lines=35> */
.L_x_445:
        /* <DEDUP_REMOVED lines=62> */
.L_x_447:
[----:B------:R-:W-:Y:S05]  /*219a0*/  BSYNC.RECONVERGENT B1 ;  /* 0x0000000000017941 */ /* 0x000fea0003800200 */
.L_x_446:
        /* <DEDUP_REMOVED lines=19> */
.L_x_444:
[----:B------:R-:W-:Y:S01]  /*21ae0*/  FMUL R12, RZ, R11 ;  /* 0x0000000bff0c7220 */ /* 0x000fe20000400000 */
[----:B------:R-:W-:-:S07]  /*21af0*/  IMAD.MOV.U32 R0, RZ, RZ, RZ ;  /* 0x000000ffff007224 */ /* 0x000fce00078e00ff */
.L_x_443:
[----:B------:R-:W-:Y:S05]  /*21b00*/  BSYNC.RECONVERGENT B0 ;  /* 0x0000000000007941 */ /* 0x000fea0003800200 */
.L_x_442:
        /* <DEDUP_REMOVED lines=25> */
.L_x_451:
        /* <DEDUP_REMOVED lines=62> */
.L_x_453:
[----:B------:R-:W-:Y:S05]  /*22080*/  BSYNC.RECONVERGENT B1 ;  /* 0x0000000000017941 */ /* 0x000fea0003800200 */
.L_x_452:
        /* <DEDUP_REMOVED lines=19> */
.L_x_450:
[----:B------:R-:W-:Y:S01]  /*221c0*/  FMUL R19, RZ, R11 ;  /* 0x0000000bff137220 */ /* 0x000fe20000400000 */
[----:B------:R-:W-:-:S07]  /*221d0*/  IMAD.MOV.U32 R18, RZ, RZ, RZ ;  /* 0x000000ffff127224 */ /* 0x000fce00078e00ff */
.L_x_449:
[----:B------:R-:W-:Y:S05]  /*221e0*/  BSYNC.RECONVERGENT B0 ;  /* 0x0000000000007941 */ /* 0x000fea0003800200 */
.L_x_448:
        /* <DEDUP_REMOVED lines=35> */
.L_x_457:
        /* <DEDUP_REMOVED lines=62> */
.L_x_459:
[----:B------:R-:W-:Y:S05]  /*22800*/  BSYNC.RECONVERGENT B1 ;  /* 0x0000000000017941 */ /* 0x000fea0003800200 */
.L_x_458:
        /* <DEDUP_REMOVED lines=19> */
.L_x_456:
[----:B------:R-:W-:Y:S01]  /*22940*/  FMUL R12, RZ, R11 ;  /* 0x0000000bff0c7220 */ /* 0x000fe20000400000 */
[----:B------:R-:W-:-:S07]  /*22950*/  MOV R0, RZ ;  /* 0x000000ff00007202 */ /* 0x000fce0000000f00 */
.L_x_455:
[----:B------:R-:W-:Y:S05]  /*22960*/  BSYNC.RECONVERGENT B0 ;  /* 0x0000000000007941 */ /* 0x000fea0003800200 */
.L_x_454:
        /* <DEDUP_REMOVED lines=25> */
.L_x_463:
        /* <DEDUP_REMOVED lines=62> */
.L_x_465:
[----:B------:R-:W-:Y:S05]  /*22ee0*/  BSYNC.RECONVERGENT B1 ;  /* 0x0000000000017941 */ /* 0x000fea0003800200 */
.L_x_464:
        /* <DEDUP_REMOVED lines=19> */
.L_x_462:
[----:B------:R-:W-:Y:S01]  /*23020*/  FMUL R19, RZ, R11 ;  /* 0x0000000bff137220 */ /* 0x000fe20000400000 */
[----:B------:R-:W-:-:S07]  /*23030*/  IMAD.MOV.U32 R18, RZ, RZ, RZ ;  /* 0x000000ffff127224 */ /* 0x000fce00078e00ff */
.L_x_461:
[----:B------:R-:W-:Y:S05]  /*23040*/  BSYNC.RECONVERGENT B0 ;  /* 0x0000000000007941 */ /* 0x000fea0003800200 */
.L_x_460:
        /* <DEDUP_REMOVED lines=35> */
.L_x_469:
        /* <DEDUP_REMOVED lines=62> */
.L_x_471:
[----:B------:R-:W-:Y:S05]  /*23660*/  BSYNC.RECONVERGENT B1 ;  /* 0x0000000000017941 */ /* 0x000fea0003800200 */
.L_x_470:
        /* <DEDUP_REMOVED lines=19> */
.L_x_468:
[----:B------:R-:W-:Y:S01]  /*237a0*/  FMUL R12, RZ, R11 ;  /* 0x0000000bff0c7220 */ /* 0x000fe20000400000 */
[----:B------:R-:W-:-:S07]  /*237b0*/  IMAD.MOV.U32 R0, RZ, RZ, RZ ;  /* 0x000000ffff007224 */ /* 0x000fce00078e00ff */
.L_x_467:
[----:B------:R-:W-:Y:S05]  /*237c0*/  BSYNC.RECONVERGENT B0 ;  /* 0x0000000000007941 */ /* 0x000fea0003800200 */
.L_x_466:
        /* <DEDUP_REMOVED lines=25> */
.L_x_475:
        /* <DEDUP_REMOVED lines=62> */
.L_x_477:
[----:B------:R-:W-:Y:S05]  /*23d40*/  BSYNC.RECONVERGENT B1 ;  /* 0x0000000000017941 */ /* 0x000fea0003800200 */
.L_x_476:
        /* <DEDUP_REMOVED lines=19> */
.L_x_474:
[----:B------:R-:W-:Y:S01]  /*23e80*/  FMUL R19, RZ, R11 ;  /* 0x0000000bff137220 */ /* 0x000fe20000400000 */
[----:B------:R-:W-:-:S07]  /*23e90*/  IMAD.MOV.U32 R18, RZ, RZ, RZ ;  /* 0x000000ffff127224 */ /* 0x000fce00078e00ff */
.L_x_473:
[----:B------:R-:W-:Y:S05]  /*23ea0*/  BSYNC.RECONVERGENT B0 ;  /* 0x0000000000007941 */ /* 0x000fea0003800200 */
.L_x_472:
        /* <DEDUP_REMOVED lines=35> */
.L_x_481:
        /* <DEDUP_REMOVED lines=62> */
.L_x_483:
[----:B------:R-:W-:Y:S05]  /*244c0*/  BSYNC.RECONVERGENT B1 ;  /* 0x0000000000017941 */ /* 0x000fea0003800200 */
.L_x_482:
        /* <DEDUP_REMOVED lines=19> */
.L_x_480:
[----:B------:R-:W-:Y:S01]  /*24600*/  FMUL R12, RZ, R11 ;  /* 0x0000000bff0c7220 */ /* 0x000fe20000400000 */
[----:B------:R-:W-:-:S07]  /*24610*/  IMAD.MOV.U32 R0, RZ, RZ, RZ ;  /* 0x000000ffff007224 */ /* 0x000fce00078e00ff */
.L_x_479:
[----:B------:R-:W-:Y:S05]  /*24620*/  BSYNC.RECONVERGENT B0 ;  /* 0x0000000000007941 */ /* 0x000fea0003800200 */
.L_x_478:
        /* <DEDUP_REMOVED lines=25> */
.L_x_487:
        /* <DEDUP_REMOVED lines=62> */
.L_x_489:
[----:B------:R-:W-:Y:S05]  /*24ba0*/  BSYNC.RECONVERGENT B1 ;  /* 0x0000000000017941 */ /* 0x000fea0003800200 */
.L_x_488:
        /* <DEDUP_REMOVED lines=19> */
.L_x_486:
[----:B------:R-:W-:Y:S01]  /*24ce0*/  FMUL R19, RZ, R11 ;  /* 0x0000000bff137220 */ /* 0x000fe20000400000 */
[----:B------:R-:W-:-:S07]  /*24cf0*/  IMAD.MOV.U32 R18, RZ, RZ, RZ ;  /* 0x000000ffff127224 */ /* 0x000fce00078e00ff */
.L_x_485:
[----:B------:R-:W-:Y:S05]  /*24d00*/  BSYNC.RECONVERGENT B0 ;  /* 0x0000000000007941 */ /* 0x000fea0003800200 */
.L_x_484:
        /* <DEDUP_REMOVED lines=35> */
.L_x_493:
        /* <DEDUP_REMOVED lines=62> */
.L_x_495:
[----:B------:R-:W-:Y:S05]  /*25320*/  BSYNC.RECONVERGENT B1 ;  /* 0x0000000000017941 */ /* 0x000fea0003800200 */
.L_x_494:
        /* <DEDUP_REMOVED lines=19> */
.L_x_492:
[----:B------:R-:W-:Y:S01]  /*25460*/  FMUL R12, RZ, R11 ;  /* 0x0000000bff0c7220 */ /* 0x000fe20000400000 */
[----:B------:R-:W-:-:S07]  /*25470*/  IMAD.MOV.U32 R0, RZ, RZ, RZ ;  /* 0x000000ffff007224 */ /* 0x000fce00078e00ff */
.L_x_491:
[----:B------:R-:W-:Y:S05]  /*25480*/  BSYNC.RECONVERGENT B0 ;  /* 0x0000000000007941 */ /* 0x000fea0003800200 */
.L_x_490:
        /* <DEDUP_REMOVED lines=25> */
.L_x_499:
        /* <DEDUP_REMOVED lines=62> */
.L_x_501:
[----:B------:R-:W-:Y:S05]  /*25a00*/  BSYNC.RECONVERGENT B1 ;  /* 0x0000000000017941 */ /* 0x000fea0003800200 */
.L_x_500:
        /* <DEDUP_REMOVED lines=19> */
.L_x_498:
[----:B------:R-:W-:Y:S01]  /*25b40*/  FMUL R19, RZ, R11 ;  /* 0x0000000bff137220 */ /* 0x000fe20000400000 */
[----:B------:R-:W-:-:S07]  /*25b50*/  IMAD.MOV.U32 R18, RZ, RZ, RZ ;  /* 0x000000ffff127224 */ /* 0x000fce00078e00ff */
.L_x_497:
[----:B------:R-:W-:Y:S05]  /*25b60*/  BSYNC.RECONVERGENT B0 ;  /* 0x0000000000007941 */ /* 0x000fea0003800200 */
.L_x_496:
        /* <DEDUP_REMOVED lines=35> */
.L_x_505:
        /* <DEDUP_REMOVED lines=62> */
.L_x_507:
[----:B------:R-:W-:Y:S05]  /*26180*/  BSYNC.RECONVERGENT B1 ;  /* 0x0000000000017941 */ /* 0x000fea0003800200 */
.L_x_506:
        /* <DEDUP_REMOVED lines=19> */
.L_x_504:
[----:B------:R-:W-:Y:S01]  /*262c0*/  FMUL R12, RZ, R11 ;  /* 0x0000000bff0c7220 */ /* 0x000fe20000400000 */
[----:B------:R-:W-:-:S07]  /*262d0*/  IMAD.MOV.U32 R0, RZ, RZ, RZ ;  /* 0x000000ffff007224 */ /* 0x000fce00078e00ff */
.L_x_503:
[----:B------:R-:W-:Y:S05]  /*262e0*/  BSYNC.RECONVERGENT B0 ;  /* 0x0000000000007941 */ /* 0x000fea0003800200 */
.L_x_502:
        /* <DEDUP_REMOVED lines=25> */
.L_x_511:
        /* <DEDUP_REMOVED lines=62> */
.L_x_513:
[----:B------:R-:W-:Y:S05]  /*26860*/  BSYNC.RECONVERGENT B1 ;  /* 0x0000000000017941 */ /* 0x000fea0003800200 */
.L_x_512:
        /* <DEDUP_REMOVED lines=19> */
.L_x_510:
[----:B------:R-:W-:Y:S01]  /*269a0*/  FMUL R19, RZ, R11 ;  /* 0x0000000bff137220 */ /* 0x000fe20000400000 */
[----:B------:R-:W-:-:S07]  /*269b0*/  IMAD.MOV.U32 R18, RZ, RZ, RZ ;  /* 0x000000ffff127224 */ /* 0x000fce00078e00ff */
.L_x_509:
[----:B------:R-:W-:Y:S05]  /*269c0*/  BSYNC.RECONVERGENT B0 ;  /* 0x0000000000007941 */ /* 0x000fea0003800200 */
.L_x_508:
        /* <DEDUP_REMOVED lines=35> */
.L_x_517:
        /* <DEDUP_REMOVED lines=62> */
.L_x_519:
[----:B------:R-:W-:Y:S05]  /*26fe0*/  BSYNC.RECONVERGENT B1 ;  /* 0x0000000000017941 */ /* 0x000fea0003800200 */
.L_x_518:
        /* <DEDUP_REMOVED lines=19> */
.L_x_516:
[----:B------:R-:W-:Y:S01]  /*27120*/  FMUL R12, RZ, R11 ;  /* 0x0000000bff0c7220 */ /* 0x000fe20000400000 */
[----:B------:R-:W-:-:S07]  /*27130*/  IMAD.MOV.U32 R0, RZ, RZ, RZ ;  /* 0x000000ffff007224 */ /* 0x000fce00078e00ff */
.L_x_515:
[----:B------:R-:W-:Y:S05]  /*27140*/  BSYNC.RECONVERGENT B0 ;  /* 0x0000000000007941 */ /* 0x000fea0003800200 */
.L_x_514:
        /* <DEDUP_REMOVED lines=25> */
.L_x_523:
        /* <DEDUP_REMOVED lines=62> */
.L_x_525:
[----:B------:R-:W-:Y:S05]  /*276c0*/  BSYNC.RECONVERGENT B1 ;  /* 0x0000000000017941 */ /* 0x000fea0003800200 */
.L_x_524:
        /* <DEDUP_REMOVED lines=19> */
.L_x_522:
[----:B------:R-:W-:Y:S01]  /*27800*/  FMUL R19, RZ, R11 ;  /* 0x0000000bff137220 */ /* 0x000fe20000400000 */
[----:B------:R-:W-:-:S07]  /*27810*/  IMAD.MOV.U32 R18, RZ, RZ, RZ ;  /* 0x000000ffff127224 */ /* 0x000fce00078e00ff */
.L_x_521:
[----:B------:R-:W-:Y:S05]  /*27820*/  BSYNC.RECONVERGENT B0 ;  /* 0x0000000000007941 */ /* 0x000fea0003800200 */
.L_x_520:
        /* <DEDUP_REMOVED lines=35> */
.L_x_529:
        /* <DEDUP_REMOVED lines=62> */
.L_x_531:
[----:B------:R-:W-:Y:S05]  /*27e40*/  BSYNC.RECONVERGENT B1 ;  /* 0x0000000000017941 */ /* 0x000fea0003800200 */
.L_x_530:
        /* <DEDUP_REMOVED lines=19> */
.L_x_528:
[----:B------:R-:W-:Y:S01]  /*27f80*/  FMUL R12, RZ, R11 ;  /* 0x0000000bff0c7220 */ /* 0x000fe20000400000 */
[----:B------:R-:W-:-:S07]  /*27f90*/  IMAD.MOV.U32 R0, RZ, RZ, RZ ;  /* 0x000000ffff007224 */ /* 0x000fce00078e00ff */
.L_x_527:
[----:B------:R-:W-:Y:S05]  /*27fa0*/  BSYNC.RECONVERGENT B0 ;  /* 0x0000000000007941 */ /* 0x000fea0003800200 */
.L_x_526:
        /* <DEDUP_REMOVED lines=25> */
.L_x_535:
        /* <DEDUP_REMOVED lines=62> */
.L_x_537:
[----:B------:R-:W-:Y:S05]  /*28520*/  BSYNC.RECONVERGENT B1 ;  /* 0x0000000000017941 */ /* 0x000fea0003800200 */
.L_x_536:
        /* <DEDUP_REMOVED lines=19> */
.L_x_534:
[----:B------:R-:W-:Y:S01]  /*28660*/  FMUL R19, RZ, R11 ;  /* 0x0000000bff137220 */ /* 0x000fe20000400000 */
[----:B------:R-:W-:-:S07]  /*28670*/  IMAD.MOV.U32 R18, RZ, RZ, RZ ;  /* 0x000000ffff127224 */ /* 0x000fce00078e00ff */
.L_x_533:
[----:B------:R-:W-:Y:S05]  /*28680*/  BSYNC.RECONVERGENT B0 ;  /* 0x0000000000007941 */ /* 0x000fea0003800200 */
.L_x_532:
        /* <DEDUP_REMOVED lines=35> */
.L_x_541:
        /* <DEDUP_REMOVED lines=62> */
.L_x_543:
[----:B------:R-:W-:Y:S05]  /*28ca0*/  BSYNC.RECONVERGENT B1 ;  /* 0x0000000000017941 */ /* 0x000fea0003800200 */
.L_x_542:
        /* <DEDUP_REMOVED lines=19> */
.L_x_540:
[----:B------:R-:W-:Y:S01]  /*28de0*/  FMUL R12, RZ, R11 ;  /* 0x0000000bff0c7220 */ /* 0x000fe20000400000 */
[----:B------:R-:W-:-:S07]  /*28df0*/  IMAD.MOV.U32 R0, RZ, RZ, RZ ;  /* 0x000000ffff007224 */ /* 0x000fce00078e00ff */
.L_x_539:
[----:B------:R-:W-:Y:S05]  /*28e00*/  BSYNC.RECONVERGENT B0 ;  /* 0x0000000000007941 */ /* 0x000fea0003800200 */
.L_x_538:
        /* <DEDUP_REMOVED lines=25> */
.L_x_547:
        /* <DEDUP_REMOVED lines=62> */
.L_x_549:
[----:B------:R-:W-:Y:S05]  /*29380*/  BSYNC.RECONVERGENT B1 ;  /* 0x0000000000017941 */ /* 0x000fea0003800200 */
.L_x_548:
        /* <DEDUP_REMOVED lines=19> */
.L_x_546:
[----:B------:R-:W-:Y:S01]  /*294c0*/  FMUL R19, RZ, R11 ;  /* 0x0000000bff137220 */ /* 0x000fe20000400000 */
[----:B------:R-:W-:-:S07]  /*294d0*/  IMAD.MOV.U32 R18, RZ, RZ, RZ ;  /* 0x000000ffff127224 */ /* 0x000fce00078e00ff */
.L_x_545:
[----:B------:R-:W-:Y:S05]  /*294e0*/  BSYNC.RECONVERGENT B0 ;  /* 0x0000000000007941 */ /* 0x000fea0003800200 */
.L_x_544:
        /* <DEDUP_REMOVED lines=35> */
.L_x_553:
        /* <DEDUP_REMOVED lines=62> */
.L_x_555:
[----:B------:R-:W-:Y:S05]  /*29b00*/  BSYNC.RECONVERGENT B1 ;  /* 0x0000000000017941 */ /* 0x000fea0003800200 */
.L_x_554:
        /* <DEDUP_REMOVED lines=19> */
.L_x_552:
[----:B------:R-:W-:Y:S01]  /*29c40*/  FMUL R12, RZ, R11 ;  /* 0x0000000bff0c7220 */ /* 0x000fe20000400000 */
[----:B------:R-:W-:-:S07]  /*29c50*/  IMAD.MOV.U32 R0, RZ, RZ, RZ ;  /* 0x000000ffff007224 */ /* 0x000fce00078e00ff */
.L_x_551:
[----:B------:R-:W-:Y:S05]  /*29c60*/  BSYNC.RECONVERGENT B0 ;  /* 0x0000000000007941 */ /* 0x000fea0003800200 */
.L_x_550:
        /* <DEDUP_REMOVED lines=25> */
.L_x_559:
        /* <DEDUP_REMOVED lines=62> */
.L_x_561:
[----:B------:R-:W-:Y:S05]  /*2a1e0*/  BSYNC.RECONVERGENT B1 ;  /* 0x0000000000017941 */ /* 0x000fea0003800200 */
.L_x_560:
        /* <DEDUP_REMOVED lines=19> */
.L_x_558:
[----:B------:R-:W-:Y:S01]  /*2a320*/  FMUL R19, RZ, R11 ;  /* 0x0000000bff137220 */ /* 0x000fe20000400000 */
[----:B------:R-:W-:-:S07]  /*2a330*/  IMAD.MOV.U32 R18, RZ, RZ, RZ ;  /* 0x000000ffff127224 */ /* 0x000fce00078e00ff */
.L_x_557:
[----:B------:R-:W-:Y:S05]  /*2a340*/  BSYNC.RECONVERGENT B0 ;  /* 0x0000000000007941 */ /* 0x000fea0003800200 */
.L_x_556:
        /* <DEDUP_REMOVED lines=35> */
.L_x_565:
        /* <DEDUP_REMOVED lines=62> */
.L_x_567:
[----:B------:R-:W-:Y:S05]  /*2a960*/  BSYNC.RECONVERGENT B1 ;  /* 0x0000000000017941 */ /* 0x000fea0003800200 */
.L_x_566:
        /* <DEDUP_REMOVED lines=19> */
.L_x_564:
[----:B------:R-:W-:Y:S01]  /*2aaa0*/  FMUL R12, RZ, R11 ;  /* 0x0000000bff0c7220 */ /* 0x000fe20000400000 */
[----:B------:R-:W-:-:S07]  /*2aab0*/  IMAD.MOV.U32 R0, RZ, RZ, RZ ;  /* 0x000000ffff007224 */ /* 0x000fce00078e00ff */
.L_x_563:
[----:B------:R-:W-:Y:S05]  /*2aac0*/  BSYNC.RECONVERGENT B0 ;  /* 0x0000000000007941 */ /* 0x000fea0003800200 */
.L_x_562:
        /* <DEDUP_REMOVED lines=25> */
.L_x_571:
        /* <DEDUP_REMOVED lines=62> */
.L_x_573:
[----:B------:R-:W-:Y:S05]  /*2b040*/  BSYNC.RECONVERGENT B1 ;  /* 0x0000000000017941 */ /* 0x000fea0003800200 */
.L_x_572:
        /* <DEDUP_REMOVED lines=19> */
.L_x_570:
[----:B------:R-:W-:Y:S01]  /*2b180*/  FMUL R19, RZ, R11 ;  /* 0x0000000bff137220 */ /* 0x000fe20000400000 */
[----:B------:R-:W-:-:S07]  /*2b190*/  IMAD.MOV.U32 R18, RZ, RZ, RZ ;  /* 0x000000ffff127224 */ /* 0x000fce00078e00ff */
.L_x_569:
[----:B------:R-:W-:Y:S05]  /*2b1a0*/  BSYNC.RECONVERGENT B0 ;  /* 0x0000000000007941 */ /* 0x000fea0003800200 */
.L_x_568:
        /* <DEDUP_REMOVED lines=35> */
.L_x_577:
        /* <DEDUP_REMOVED lines=62> */
.L_x_579:
[----:B------:R-:W-:Y:S05]  /*2b7c0*/  BSYNC.RECONVERGENT B1 ;  /* 0x0000000000017941 */ /* 0x000fea0003800200 */
.L_x_578:
        /* <DEDUP_REMOVED lines=19> */
.L_x_576:
[----:B------:R-:W-:Y:S01]  /*2b900*/  FMUL R12, RZ, R11 ;  /* 0x0000000bff0c7220 */ /* 0x000fe20000400000 */
[----:B------:R-:W-:-:S07]  /*2b910*/  IMAD.MOV.U32 R0, RZ, RZ, RZ ;  /* 0x000000ffff007224 */ /* 0x000fce00078e00ff */
.L_x_575:
[----:B------:R-:W-:Y:S05]  /*2b920*/  BSYNC.RECONVERGENT B0 ;  /* 0x0000000000007941 */ /* 0x000fea0003800200 */
.L_x_574:
        /* <DEDUP_REMOVED lines=25> */
.L_x_583:
        /* <DEDUP_REMOVED lines=62> */
.L_x_585:
[----:B------:R-:W-:Y:S05]  /*2bea0*/  BSYNC.RECONVERGENT B1 ;  /* 0x0000000000017941 */ /* 0x000fea0003800200 */
.L_x_584:
        /* <DEDUP_REMOVED lines=19> */
.L_x_582:
[----:B------:R-:W-:Y:S01]  /*2bfe0*/  FMUL R19, RZ, R11 ;  /* 0x0000000bff137220 */ /* 0x000fe20000400000 */
[----:B------:R-:W-:-:S07]  /*2bff0*/  MOV R18, RZ ;  /* 0x000000ff00127202 */ /* 0x000fce0000000f00 */
.L_x_581:
[----:B------:R-:W-:Y:S05]  /*2c000*/  BSYNC.RECONVERGENT B0 ;  /* 0x0000000000007941 */ /* 0x000fea0003800200 */
.L_x_580:
        /* <DEDUP_REMOVED lines=35> */
.L_x_589:
        /* <DEDUP_REMOVED lines=62> */
.L_x_591:
[----:B------:R-:W-:Y:S05]  /*2c620*/  BSYNC.RECONVERGENT B1 ;  /* 0x0000000000017941 */ /* 0x000fea0003800200 */
.L_x_590:
        /* <DEDUP_REMOVED lines=19> */
.L_x_588:
[----:B------:R-:W-:Y:S01]  /*2c760*/  FMUL R12, RZ, R11 ;  /* 0x0000000bff0c7220 */ /* 0x000fe20000400000 */
[----:B------:R-:W-:-:S07]  /*2c770*/  IMAD.MOV.U32 R0, RZ, RZ, RZ ;  /* 0x000000ffff007224 */ /* 0x000fce00078e00ff */
.L_x_587:
[----:B------:R-:W-:Y:S05]  /*2c780*/  BSYNC.RECONVERGENT B0 ;  /* 0x0000000000007941 */ /* 0x000fea0003800200 */
.L_x_586:
        /* <DEDUP_REMOVED lines=25> */
.L_x_595:
        /* <DEDUP_REMOVED lines=62> */
.L_x_597:
[----:B------:R-:W-:Y:S05]  /*2cd00*/  BSYNC.RECONVERGENT B1 ;  /* 0x0000000000017941 */ /* 0x000fea0003800200 */
.L_x_596:
        /* <DEDUP_REMOVED lines=19> */
.L_x_594:
[----:B------:R-:W-:Y:S01]  /*2ce40*/  FMUL R19, RZ, R11 ;  /* 0x0000000bff137220 */ /* 0x000fe20000400000 */
[----:B------:R-:W-:-:S07]  /*2ce50*/  IMAD.MOV.U32 R18, RZ, RZ, RZ ;  /* 0x000000ffff127224 */ /* 0x000fce00078e00ff */
.L_x_593:
[----:B------:R-:W-:Y:S05]  /*2ce60*/  BSYNC.RECONVERGENT B0 ;  /* 0x0000000000007941 */ /* 0x000fea0003800200 */
.L_x_592:
        /* <DEDUP_REMOVED lines=35> */
.L_x_601:
        /* <DEDUP_REMOVED lines=62> */
.L_x_603:
[----:B------:R-:W-:Y:S05]  /*2d480*/  BSYNC.RECONVERGENT B1 ;  /* 0x0000000000017941 */ /* 0x000fea0003800200 */
.L_x_602:
        /* <DEDUP_REMOVED lines=19> */
.L_x_600:
[----:B------:R-:W-:Y:S01]  /*2d5c0*/  FMUL R12, RZ, R11 ;  /* 0x0000000bff0c7220 */ /* 0x000fe20000400000 */
[----:B------:R-:W-:-:S07]  /*2d5d0*/  MOV R0, RZ ;  /* 0x000000ff00007202 */ /* 0x000fce0000000f00 */
.L_x_599:
[----:B------:R-:W-:Y:S05]  /*2d5e0*/  BSYNC.RECONVERGENT B0 ;  /* 0x0000000000007941 */ /* 0x000fea0003800200 */
.L_x_598:
        /* <DEDUP_REMOVED lines=25> */
.L_x_607:
        /* <DEDUP_REMOVED lines=62> */
.L_x_609:
[----:B------:R-:W-:Y:S05]  /*2db60*/  BSYNC.RECONVERGENT B1 ;  /* 0x0000000000017941 */ /* 0x000fea0003800200 */
.L_x_608:
        /* <DEDUP_REMOVED lines=19> */
.L_x_606:
[----:B------:R-:W-:Y:S01]  /*2dca0*/  FMUL R19, RZ, R11 ;  /* 0x0000000bff137220 */ /* 0x000fe20000400000 */
[----:B------:R-:W-:-:S07]  /*2dcb0*/  IMAD.MOV.U32 R18, RZ, RZ, RZ ;  /* 0x000000ffff127224 */ /* 0x000fce00078e00ff */
.L_x_605:
[----:B------:R-:W-:Y:S05]  /*2dcc0*/  BSYNC.RECONVERGENT B0 ;  /* 0x0000000000007941 */ /* 0x000fea0003800200 */
.L_x_604:
        /* <DEDUP_REMOVED lines=35> */
.L_x_613:
        /* <DEDUP_REMOVED lines=62> */
.L_x_615:
[----:B------:R-:W-:Y:S05]  /*2e2e0*/  BSYNC.RECONVERGENT B1 ;  /* 0x0000000000017941 */ /* 0x000fea0003800200 */
.L_x_614:
        /* <DEDUP_REMOVED lines=19> */
.L_x_612:
[----:B------:R-:W-:Y:S01]  /*2e420*/  FMUL R12, RZ, R11 ;  /* 0x0000000bff0c7220 */ /* 0x000fe20000400000 */
[----:B------:R-:W-:-:S07]  /*2e430*/  IMAD.MOV.U32 R0, RZ, RZ, RZ ;  /* 0x000000ffff007224 */ /* 0x000fce00078e00ff */
.L_x_611:
[----:B------:R-:W-:Y:S05]  /*2e440*/  BSYNC.RECONVERGENT B0 ;  /* 0x0000000000007941 */ /* 0x000fea0003800200 */
.L_x_610:
        /* <DEDUP_REMOVED lines=25> */
.L_x_619:
        /* <DEDUP_REMOVED lines=62> */
.L_x_621:
[----:B------:R-:W-:Y:S05]  /*2e9c0*/  BSYNC.RECONVERGENT B1 ;  /* 0x0000000000017941 */ /* 0x000fea0003800200 */
.L_x_620:
        /* <DEDUP_REMOVED lines=19> */
.L_x_618:
[----:B------:R-:W-:Y:S01]  /*2eb00*/  FMUL R19, RZ, R11 ;  /* 0x0000000bff137220 */ /* 0x000fe20000400000 */
[----:B------:R-:W-:-:S07]  /*2eb10*/  IMAD.MOV.U32 R18, RZ, RZ, RZ ;  /* 0x000000ffff127224 */ /* 0x000fce00078e00ff */
.L_x_617:
[----:B------:R-:W-:Y:S05]  /*2eb20*/  BSYNC.RECONVERGENT B0 ;  /* 0x0000000000007941 */ /* 0x000fea0003800200 */
.L_x_616:
        /* <DEDUP_REMOVED lines=35> */
.L_x_625:
        /* <DEDUP_REMOVED lines=62> */
.L_x_627:
[----:B------:R-:W-:Y:S05]  /*2f140*/  BSYNC.RECONVERGENT B1 ;  /* 0x0000000000017941 */ /* 0x000fea0003800200 */
.L_x_626:
        /* <DEDUP_REMOVED lines=19> */
.L_x_624:
[----:B------:R-:W-:Y:S01]  /*2f280*/  FMUL R12, RZ, R11 ;  /* 0x0000000bff0c7220 */ /* 0x000fe20000400000 */
[----:B------:R-:W-:-:S07]  /*2f290*/  IMAD.MOV.U32 R0, RZ, RZ, RZ ;  /* 0x000000ffff007224 */ /* 0x000fce00078e00ff */
.L_x_623:
[----:B------:R-:W-:Y:S05]  /*2f2a0*/  BSYNC.RECONVERGENT B0 ;  /* 0x0000000000007941 */ /* 0x000fea0003800200 */
.L_x_622:
        /* <DEDUP_REMOVED lines=25> */
.L_x_631:
        /* <DEDUP_REMOVED lines=62> */
.L_x_633:
[----:B------:R-:W-:Y:S05]  /*2f820*/  BSYNC.RECONVERGENT B1 ;  /* 0x0000000000017941 */ /* 0x000fea0003800200 */
.L_x_632:
        /* <DEDUP_REMOVED lines=19> */
.L_x_630:
[----:B------:R-:W-:Y:S01]  /*2f960*/  FMUL R19, RZ, R11 ;  /* 0x0000000bff137220 */ /* 0x000fe20000400000 */
[----:B------:R-:W-:-:S07]  /*2f970*/  IMAD.MOV.U32 R18, RZ, RZ, RZ ;  /* 0x000000ffff127224 */ /* 0x000fce00078e00ff */
.L_x_629:
[----:B------:R-:W-:Y:S05]  /*2f980*/  BSYNC.RECONVERGENT B0 ;  /* 0x0000000000007941 */ /* 0x000fea0003800200 */
.L_x_628:
        /* <DEDUP_REMOVED lines=35> */
.L_x_637:
        /* <DEDUP_REMOVED lines=62> */
.L_x_639:
[----:B------:R-:W-:Y:S05]  /*2ffa0*/  BSYNC.RECONVERGENT B1 ;  /* 0x0000000000017941 */ /* 0x000fea0003800200 */
.L_x_638:
        /* <DEDUP_REMOVED lines=19> */
.L_x_636:
[----:B------:R-:W-:Y:S01]  /*300e0*/  FMUL R12, RZ, R11 ;  /* 0x0000000bff0c7220 */ /* 0x000fe20000400000 */
[----:B------:R-:W-:-:S07]  /*300f0*/  IMAD.MOV.U32 R0, RZ, RZ, RZ ;  /* 0x000000ffff007224 */ /* 0x000fce00078e00ff */
.L_x_635:
[----:B------:R-:W-:Y:S05]  /*30100*/  BSYNC.RECONVERGENT B0 ;  /* 0x0000000000007941 */ /* 0x000fea0003800200 */
.L_x_634:
        /* <DEDUP_REMOVED lines=25> */
.L_x_643:
        /* <DEDUP_REMOVED lines=62> */
.L_x_645:
[----:B------:R-:W-:Y:S05]  /*30680*/  BSYNC.RECONVERGENT B1 ;  /* 0x0000000000017941 */ /* 0x000fea0003800200 */
.L_x_644:
        /* <DEDUP_REMOVED lines=19> */
.L_x_642:
[----:B------:R-:W-:Y:S01]  /*307c0*/  FMUL R19, RZ, R11 ;  /* 0x0000000bff137220 */ /* 0x000fe20000400000 */
[----:B------:R-:W-:-:S07]  /*307d0*/  IMAD.MOV.U32 R18, RZ, RZ, RZ ;  /* 0x000000ffff127224 */ /* 0x000fce00078e00ff */
.L_x_641:
[----:B------:R-:W-:Y:S05]  /*307e0*/  BSYNC.RECONVERGENT B0 ;  /* 0x0000000000007941 */ /* 0x000fea0003800200 */
.L_x_640:
        /* <DEDUP_REMOVED lines=35> */
.L_x_649:
        /* <DEDUP_REMOVED lines=62> */
.L_x_651:
[----:B------:R-:W-:Y:S05]  /*30e00*/  BSYNC.RECONVERGENT B1 ;  /* 0x0000000000017941 */ /* 0x000fea0003800200 */
.L_x_650:
        /* <DEDUP_REMOVED lines=19> */
.L_x_648:
[----:B------:R-:W-:Y:S01]  /*30f40*/  FMUL R12, RZ, R11 ;  /* 0x0000000bff0c7220 */ /* 0x000fe20000400000 */
[----:B------:R-:W-:-:S07]  /*30f50*/  IMAD.MOV.U32 R0, RZ, RZ, RZ ;  /* 0x000000ffff007224 */ /* 0x000fce00078e00ff */
.L_x_647:
[----:B------:R-:W-:Y:S05]  /*30f60*/  BSYNC.RECONVERGENT B0 ;  /* 0x0000000000007941 */ /* 0x000fea0003800200 */
.L_x_646:
        /* <DEDUP_REMOVED lines=25> */
.L_x_655:
        /* <DEDUP_REMOVED lines=62> */
.L_x_657:
[----:B------:R-:W-:Y:S05]  /*314e0*/  BSYNC.RECONVERGENT B1 ;  /* 0x0000000000017941 */ /* 0x000fea0003800200 */
.L_x_656:
        /* <DEDUP_REMOVED lines=19> */
.L_x_654:
[----:B------:R-:W-:Y:S01]  /*31620*/  FMUL R19, RZ, R11 ;  /* 0x0000000bff137220 */ /* 0x000fe20000400000 */
[----:B------:R-:W-:-:S07]  /*31630*/  IMAD.MOV.U32 R18, RZ, RZ, RZ ;  /* 0x000000ffff127224 */ /* 0x000fce00078e00ff */
.L_x_653:
[----:B------:R-:W-:Y:S05]  /*31640*/  BSYNC.RECONVERGENT B0 ;  /* 0x0000000000007941 */ /* 0x000fea0003800200 */
.L_x_652:
        /* <DEDUP_REMOVED lines=35> */
.L_x_661:
        /* <DEDUP_REMOVED lines=62> */
.L_x_663:
[----:B------:R-:W-:Y:S05]  /*31c60*/  BSYNC.RECONVERGENT B1 ;  /* 0x0000000000017941 */ /* 0x000fea0003800200 */
.L_x_662:
        /* <DEDUP_REMOVED lines=19> */
.L_x_660:
[----:B------:R-:W-:Y:S01]  /*31da0*/  FMUL R12, RZ, R11 ;  /* 0x0000000bff0c7220 */ /* 0x000fe20000400000 */
[----:B------:R-:W-:-:S07]  /*31db0*/  IMAD.MOV.U32 R0, RZ, RZ, RZ ;  /* 0x000000ffff007224 */ /* 0x000fce00078e00ff */
.L_x_659:
[----:B------:R-:W-:Y:S05]  /*31dc0*/  BSYNC.RECONVERGENT B0 ;  /* 0x0000000000007941 */ /* 0x000fea0003800200 */
.L_x_658:
        /* <DEDUP_REMOVED lines=25> */
.L_x_667:
        /* <DEDUP_REMOVED lines=62> */
.L_x_669:
[----:B------:R-:W-:Y:S05]  /*32340*/  BSYNC.RECONVERGENT B1 ;  /* 0x0000000000017941 */ /* 0x000fea0003800200 */
.L_x_668:
        /* <DEDUP_REMOVED lines=19> */
.L_x_666:
[----:B------:R-:W-:Y:S01]  /*32480*/  FMUL R19, RZ, R11 ;  /* 0x0000000bff137220 */ /* 0x000fe20000400000 */
[----:B------:R-:W-:-:S07]  /*32490*/  IMAD.MOV.U32 R18, RZ, RZ, RZ ;  /* 0x000000ffff127224 */ /* 0x000fce00078e00ff */
.L_x_665:
[----:B------:R-:W-:Y:S05]  /*324a0*/  BSYNC.RECONVERGENT B0 ;  /* 0x0000000000007941 */ /* 0x000fea0003800200 */
.L_x_664:
        /* <DEDUP_REMOVED lines=35> */
.L_x_673:
        /* <DEDUP_REMOVED lines=62> */
.L_x_675:
[----:B------:R-:W-:Y:S05]  /*32ac0*/  BSYNC.RECONVERGENT B1 ;  /* 0x0000000000017941 */ /* 0x000fea0003800200 */
.L_x_674:
        /* <DEDUP_REMOVED lines=19> */
.L_x_672:
[----:B------:R-:W-:Y:S01]  /*32c00*/  FMUL R12, RZ, R11 ;  /* 0x0000000bff0c7220 */ /* 0x000fe20000400000 */
[----:B------:R-:W-:-:S07]  /*32c10*/  IMAD.MOV.U32 R0, RZ, RZ, RZ ;  /* 0x000000ffff007224 */ /* 0x000fce00078e00ff */
.L_x_671:
[----:B------:R-:W-:Y:S05]  /*32c20*/  BSYNC.RECONVERGENT B0 ;  /* 0x0000000000007941 */ /* 0x000fea0003800200 */
.L_x_670:
        /* <DEDUP_REMOVED lines=25> */
.L_x_679:
        /* <DEDUP_REMOVED lines=62> */
.L_x_681:
[----:B------:R-:W-:Y:S05]  /*331a0*/  BSYNC.RECONVERGENT B1 ;  /* 0x0000000000017941 */ /* 0x000fea0003800200 */
.L_x_680:
        /* <DEDUP_REMOVED lines=19> */
.L_x_678:
[----:B------:R-:W-:Y:S01]  /*332e0*/  FMUL R19, RZ, R11 ;  /* 0x0000000bff137220 */ /* 0x000fe20000400000 */
[----:B------:R-:W-:-:S07]  /*332f0*/  IMAD.MOV.U32 R18, RZ, RZ, RZ ;  /* 0x000000ffff127224 */ /* 0x000fce00078e00ff */
.L_x_677:
[----:B------:R-:W-:Y:S05]  /*33300*/  BSYNC.RECONVERGENT B0 ;  /* 0x0000000000007941 */ /* 0x000fea0003800200 */
.L_x_676:
        /* <DEDUP_REMOVED lines=35> */
.L_x_685:
        /* <DEDUP_REMOVED lines=62> */
.L_x_687:
[----:B------:R-:W-:Y:S05]  /*33920*/  BSYNC.RECONVERGENT B1 ;  /* 0x0000000000017941 */ /* 0x000fea0003800200 */
.L_x_686:
        /* <DEDUP_REMOVED lines=19> */
.L_x_684:
[----:B------:R-:W-:Y:S01]  /*33a60*/  FMUL R12, RZ, R11 ;  /* 0x0000000bff0c7220 */ /* 0x000fe20000400000 */
[----:B------:R-:W-:-:S07]  /*33a70*/  IMAD.MOV.U32 R0, RZ, RZ, RZ ;  /* 0x000000ffff007224 */ /* 0x000fce00078e00ff */
.L_x_683:
[----:B------:R-:W-:Y:S05]  /*33a80*/  BSYNC.RECONVERGENT B0 ;  /* 0x0000000000007941 */ /* 0x000fea0003800200 */
.L_x_682:
        /* <DEDUP_REMOVED lines=25> */
.L_x_691:
        /* <DEDUP_REMOVED lines=62> */
.L_x_693:
[----:B------:R-:W-:Y:S05]  /*34000*/  BSYNC.RECONVERGENT B1 ;  /* 0x0000000000017941 */ /* 0x000fea0003800200 */
.L_x_692:
        /* <DEDUP_REMOVED lines=19> */
.L_x_690:
[----:B------:R-:W-:Y:S01]  /*34140*/  FMUL R19, RZ, R11 ;  /* 0x0000000bff137220 */ /* 0x000fe20000400000 */
[----:B------:R-:W-:-:S07]  /*34150*/  IMAD.MOV.U32 R18, RZ, RZ, RZ ;  /* 0x000000ffff127224 */ /* 0x000fce00078e00ff */
.L_x_689:
[----:B------:R-:W-:Y:S05]  /*34160*/  BSYNC.RECONVERGENT B0 ;  /* 0x0000000000007941 */ /* 0x000fea0003800200 */
.L_x_688:
        /* <DEDUP_REMOVED lines=35> */
.L_x_697:
        /* <DEDUP_REMOVED lines=62> */
.L_x_699:
[----:B------:R-:W-:Y:S05]  /*34780*/  BSYNC.RECONVERGENT B1 ;  /* 0x0000000000017941 */ /* 0x000fea0003800200 */
.L_x_698:
        /* <DEDUP_REMOVED lines=19> */
.L_x_696:
[----:B------:R-:W-:Y:S01]  /*348c0*/  FMUL R12, RZ, R11 ;  /* 0x0000000bff0c7220 */ /* 0x000fe20000400000 */
[----:B------:R-:W-:-:S07]  /*348d0*/  IMAD.MOV.U32 R0, RZ, RZ, RZ ;  /* 0x000000ffff007224 */ /* 0x000fce00078e00ff */
.L_x_695:
[----:B------:R-:W-:Y:S05]  /*348e0*/  BSYNC.RECONVERGENT B0 ;  /* 0x0000000000007941 */ /* 0x000fea0003800200 */
.L_x_694:
        /* <DEDUP_REMOVED lines=25> */
.L_x_703:
        /* <DEDUP_REMOVED lines=62> */
.L_x_705:
[----:B------:R-:W-:Y:S05]  /*34e60*/  BSYNC.RECONVERGENT B1 ;  /* 0x0000000000017941 */ /* 0x000fea0003800200 */
.L_x_704:
        /* <DEDUP_REMOVED lines=19> */
.L_x_702:
[----:B------:R-:W-:Y:S01]  /*34fa0*/  FMUL R19, RZ, R11 ;  /* 0x0000000bff137220 */ /* 0x000fe20000400000 */
[----:B------:R-:W-:-:S07]  /*34fb0*/  IMAD.MOV.U32 R18, RZ, RZ, RZ ;  /* 0x000000ffff127224 */ /* 0x000fce00078e00ff */
.L_x_701:
[----:B------:R-:W-:Y:S05]  /*34fc0*/  BSYNC.RECONVERGENT B0 ;  /* 0x0000000000007941 */ /* 0x000fea0003800200 */
.L_x_700:
        /* <DEDUP_REMOVED lines=35> */
.L_x_709:
        /* <DEDUP_REMOVED lines=62> */
.L_x_711:
[----:B------:R-:W-:Y:S05]  /*355e0*/  BSYNC.RECONVERGENT B1 ;  /* 0x0000000000017941 */ /* 0x000fea0003800200 */
.L_x_710:
        /* <DEDUP_REMOVED lines=19> */
.L_x_708:
[----:B------:R-:W-:Y:S01]  /*35720*/  FMUL R12, RZ, R11 ;  /* 0x0000000bff0c7220 */ /* 0x000fe20000400000 */
[----:B------:R-:W-:-:S07]  /*35730*/  IMAD.MOV.U32 R0, RZ, RZ, RZ ;  /* 0x000000ffff007224 */ /* 0x000fce00078e00ff */
.L_x_707:
[----:B------:R-:W-:Y:S05]  /*35740*/  BSYNC.RECONVERGENT B0 ;  /* 0x0000000000007941 */ /* 0x000fea0003800200 */
.L_x_706:
        /* <DEDUP_REMOVED lines=25> */
.L_x_715:
        /* <DEDUP_REMOVED lines=62> */
.L_x_717:
[----:B------:R-:W-:Y:S05]  /*35cc0*/  BSYNC.RECONVERGENT B1 ;  /* 0x0000000000017941 */ /* 0x000fea0003800200 */
.L_x_716:
        /* <DEDUP_REMOVED lines=19> */
.L_x_714:
[----:B------:R-:W-:Y:S01]  /*35e00*/  FMUL R19, RZ, R11 ;  /* 0x0000000bff137220 */ /* 0x000fe20000400000 */
[----:B------:R-:W-:-:S07]  /*35e10*/  IMAD.MOV.U32 R18, RZ, RZ, RZ ;  /* 0x000000ffff127224 */ /* 0x000fce00078e00ff */
.L_x_713:
[----:B------:R-:W-:Y:S05]  /*35e20*/  BSYNC.RECONVERGENT B0 ;  /* 0x0000000000007941 */ /* 0x000fea0003800200 */
.L_x_712:
        /* <DEDUP_REMOVED lines=35> */
.L_x_721:
        /* <DEDUP_REMOVED lines=62> */
.L_x_723:
[----:B------:R-:W-:Y:S05]  /*36440*/  BSYNC.RECONVERGENT B1 ;  /* 0x0000000000017941 */ /* 0x000fea0003800200 */
.L_x_722:
        /* <DEDUP_REMOVED lines=19> */
.L_x_720:
[----:B------:R-:W-:Y:S01]  /*36580*/  FMUL R12, RZ, R11 ;  /* 0x0000000bff0c7220 */ /* 0x000fe20000400000 */
[----:B------:R-:W-:-:S07]  /*36590*/  IMAD.MOV.U32 R0, RZ, RZ, RZ ;  /* 0x000000ffff007224 */ /* 0x000fce00078e00ff */
.L_x_719:
[----:B------:R-:W-:Y:S05]  /*365a0*/  BSYNC.RECONVERGENT B0 ;  /* 0x0000000000007941 */ /* 0x000fea0003800200 */
.L_x_718:
        /* <DEDUP_REMOVED lines=25> */
.L_x_727:
        /* <DEDUP_REMOVED lines=62> */
.L_x_729:
[----:B------:R-:W-:Y:S05]  /*36b20*/  BSYNC.RECONVERGENT B1 ;  /* 0x0000000000017941 */ /* 0x000fea0003800200 */
.L_x_728:
        /* <DEDUP_REMOVED lines=19> */
.L_x_726:
[----:B------:R-:W-:Y:S01]  /*36c60*/  FMUL R19, RZ, R11 ;  /* 0x0000000bff137220 */ /* 0x000fe20000400000 */
[----:B------:R-:W-:-:S07]  /*36c70*/  MOV R18, RZ ;  /* 0x000000ff00127202 */ /* 0x000fce0000000f00 */
.L_x_725:
[----:B------:R-:W-:Y:S05]  /*36c80*/  BSYNC.RECONVERGENT B0 ;  /* 0x0000000000007941 */ /* 0x000fea0003800200 */
.L_x_724:
        /* <DEDUP_REMOVED lines=35> */
.L_x_733:
        /* <DEDUP_REMOVED lines=62> */
.L_x_735:
[----:B------:R-:W-:Y:S05]  /*372a0*/  BSYNC.RECONVERGENT B1 ;  /* 0x0000000000017941 */ /* 0x000fea0003800200 */
.L_x_734:
        /* <DEDUP_REMOVED lines=19> */
.L_x_732:
[----:B------:R-:W-:Y:S01]  /*373e0*/  FMUL R12, RZ, R11 ;  /* 0x0000000bff0c7220 */ /* 0x000fe20000400000 */
[----:B------:R-:W-:-:S07]  /*373f0*/  IMAD.MOV.U32 R0, RZ, RZ, RZ ;  /* 0x000000ffff007224 */ /* 0x000fce00078e00ff */
.L_x_731:
[----:B------:R-:W-:Y:S05]  /*37400*/  BSYNC.RECONVERGENT B0 ;  /* 0x0000000000007941 */ /* 0x000fea0003800200 */
.L_x_730:
        /* <DEDUP_REMOVED lines=25> */
.L_x_739:
        /* <DEDUP_REMOVED lines=62> */
.L_x_741:
[----:B------:R-:W-:Y:S05]  /*37980*/  BSYNC.RECONVERGENT B1 ;  /* 0x0000000000017941 */ /* 0x000fea0003800200 */
.L_x_740:
        /* <DEDUP_REMOVED lines=19> */
.L_x_738:
[----:B------:R-:W-:Y:S01]  /*37ac0*/  FMUL R19, RZ, R11 ;  /* 0x0000000bff137220 */ /* 0x000fe20000400000 */
[----:B------:R-:W-:-:S07]  /*37ad0*/  IMAD.MOV.U32 R18, RZ, RZ, RZ ;  /* 0x000000ffff127224 */ /* 0x000fce00078e00ff */
.L_x_737:
[----:B------:R-:W-:Y:S05]  /*37ae0*/  BSYNC.RECONVERGENT B0 ;  /* 0x0000000000007941 */ /* 0x000fea0003800200 */
.L_x_736:
        /* <DEDUP_REMOVED lines=35> */
.L_x_745:
        /* <DEDUP_REMOVED lines=62> */
.L_x_747:
[----:B------:R-:W-:Y:S05]  /*38100*/  BSYNC.RECONVERGENT B1 ;  /* 0x0000000000017941 */ /* 0x000fea0003800200 */
.L_x_746:
        /* <DEDUP_REMOVED lines=19> */
.L_x_744:
[----:B------:R-:W-:Y:S01]  /*38240*/  FMUL R12, RZ, R11 ;  /* 0x0000000bff0c7220 */ /* 0x000fe20000400000 */
[----:B------:R-:W-:-:S07]  /*38250*/  MOV R0, RZ ;  /* 0x000000ff00007202 */ /* 0x000fce0000000f00 */
.L_x_743:
[----:B------:R-:W-:Y:S05]  /*38260*/  BSYNC.RECONVERGENT B0 ;  /* 0x0000000000007941 */ /* 0x000fea0003800200 */
.L_x_742:
        /* <DEDUP_REMOVED lines=25> */
.L_x_751:
        /* <DEDUP_REMOVED lines=62> */
.L_x_753:
[----:B------:R-:W-:Y:S05]  /*387e0*/  BSYNC.RECONVERGENT B1 ;  /* 0x0000000000017941 */ /* 0x000fea0003800200 */
.L_x_752:
        /* <DEDUP_REMOVED lines=19> */
.L_x_750:
[----:B------:R-:W-:Y:S01]  /*38920*/  FMUL R19, RZ, R11 ;  /* 0x0000000bff137220 */ /* 0x000fe20000400000 */
[----:B------:R-:W-:-:S07]  /*38930*/  IMAD.MOV.U32 R18, RZ, RZ, RZ ;  /* 0x000000ffff127224 */ /* 0x000fce00078e00ff */
.L_x_749:
[----:B------:R-:W-:Y:S05]  /*38940*/  BSYNC.RECONVERGENT B0 ;  /* 0x0000000000007941 */ /* 0x000fea0003800200 */
.L_x_748:
        /* <DEDUP_REMOVED lines=35> */
.L_x_757:
        /* <DEDUP_REMOVED lines=62> */
.L_x_759:
[----:B------:R-:W-:Y:S05]  /*38f60*/  BSYNC.RECONVERGENT B1 ;  /* 0x0000000000017941 */ /* 0x000fea0003800200 */
.L_x_758:
        /* <DEDUP_REMOVED lines=19> */
.L_x_756:
[----:B------:R-:W-:Y:S01]  /*390a0*/  FMUL R12, RZ, R11 ;  /* 0x0000000bff0c7220 */ /* 0x000fe20000400000 */
[----:B------:R-:W-:-:S07]  /*390b0*/  IMAD.MOV.U32 R0, RZ, RZ, RZ ;  /* 0x000000ffff007224 */ /* 0x000fce00078e00ff */
.L_x_755:
[----:B------:R-:W-:Y:S05]  /*390c0*/  BSYNC.RECONVERGENT B0 ;  /* 0x0000000000007941 */ /* 0x000fea0003800200 */
.L_x_754:
        /* <DEDUP_REMOVED lines=25> */
.L_x_763:
        /* <DEDUP_REMOVED lines=62> */
.L_x_765:
[----:B------:R-:W-:Y:S05]  /*39640*/  BSYNC.RECONVERGENT B1 ;  /* 0x0000000000017941 */ /* 0x000fea0003800200 */
.L_x_764:
        /* <DEDUP_REMOVED lines=19> */
.L_x_762:
[----:B------:R-:W-:Y:S01]  /*39780*/  FMUL R19, RZ, R11 ;  /* 0x0000000bff137220 */ /* 0x000fe20000400000 */
[----:B------:R-:W-:-:S07]  /*39790*/  IMAD.MOV.U32 R18, RZ, RZ, RZ ;  /* 0x000000ffff127224 */ /* 0x000fce00078e00ff */
.L_x_761:
[----:B------:R-:W-:Y:S05]  /*397a0*/  BSYNC.RECONVERGENT B0 ;  /* 0x0000000000007941 */ /* 0x000fea0003800200 */
.L_x_760:
        /* <DEDUP_REMOVED lines=35> */
.L_x_769:
        /* <DEDUP_REMOVED lines=62> */
.L_x_771:
[----:B------:R-:W-:Y:S05]  /*39dc0*/  BSYNC.RECONVERGENT B1 ;  /* 0x0000000000017941 */ /* 0x000fea0003800200 */
.L_x_770:
        /* <DEDUP_REMOVED lines=19> */
.L_x_768:
[----:B------:R-:W-:Y:S01]  /*39f00*/  FMUL R12, RZ, R11 ;  /* 0x0000000bff0c7220 */ /* 0x000fe20000400000 */
[----:B------:R-:W-:-:S07]  /*39f10*/  IMAD.MOV.U32 R0, RZ, RZ, RZ ;  /* 0x000000ffff007224 */ /* 0x000fce00078e00ff */
.L_x_767:
[----:B------:R-:W-:Y:S05]  /*39f20*/  BSYNC.RECONVERGENT B0 ;  /* 0x0000000000007941 */ /* 0x000fea0003800200 */
.L_x_766:
        /* <DEDUP_REMOVED lines=25> */
.L_x_775:
        /* <DEDUP_REMOVED lines=62> */
.L_x_777:
[----:B------:R-:W-:Y:S05]  /*3a4a0*/  BSYNC.RECONVERGENT B1 ;  /* 0x0000000000017941 */ /* 0x000fea0003800200 */
.L_x_776:
        /* <DEDUP_REMOVED lines=19> */
.L_x_774:
[----:B------:R-:W-:Y:S01]  /*3a5e0*/  FMUL R19, RZ, R11 ;  /* 0x0000000bff137220 */ /* 0x000fe20000400000 */
[----:B------:R-:W-:-:S07]  /*3a5f0*/  IMAD.MOV.U32 R18, RZ, RZ, RZ ;  /* 0x000000ffff127224 */ /* 0x000fce00078e00ff */
.L_x_773:
[----:B------:R-:W-:Y:S05]  /*3a600*/  BSYNC.RECONVERGENT B0 ;  /* 0x0000000000007941 */ /* 0x000fea0003800200 */
.L_x_772:
        /* <DEDUP_REMOVED lines=35> */
.L_x_781:
        /* <DEDUP_REMOVED lines=62> */
.L_x_783:
[----:B------:R-:W-:Y:S05]  /*3ac20*/  BSYNC.RECONVERGENT B1 ;  /* 0x0000000000017941 */ /* 0x000fea0003800200 */
.L_x_782:
        /* <DEDUP_REMOVED lines=19> */
.L_x_780:
[----:B------:R-:W-:Y:S01]  /*3ad60*/  FMUL R12, RZ, R11 ;  /* 0x0000000bff0c7220 */ /* 0x000fe20000400000 */
[----:B------:R-:W-:-:S07]  /*3ad70*/  IMAD.MOV.U32 R0, RZ, RZ, RZ ;  /* 0x000000ffff007224 */ /* 0x000fce00078e00ff */
.L_x_779:
[----:B------:R-:W-:Y:S05]  /*3ad80*/  BSYNC.RECONVERGENT B0 ;  /* 0x0000000000007941 */ /* 0x000fea0003800200 */
.L_x_778:
        /* <DEDUP_REMOVED lines=25> */
.L_x_787:
        /* <DEDUP_REMOVED lines=62> */
.L_x_789:
[----:B------:R-:W-:Y:S05]  /*3b300*/  BSYNC.RECONVERGENT B1 ;  /* 0x0000000000017941 */ /* 0x000fea0003800200 */
.L_x_788:
        /* <DEDUP_REMOVED lines=19> */
.L_x_786:
[----:B------:R-:W-:Y:S01]  /*3b440*/  FMUL R19, RZ, R11 ;  /* 0x0000000bff137220 */ /* 0x000fe20000400000 */
[----:B------:R-:W-:-:S07]  /*3b450*/  IMAD.MOV.U32 R18, RZ, RZ, RZ ;  /* 0x000000ffff127224 */ /* 0x000fce00078e00ff */
.L_x_785:
[----:B------:R-:W-:Y:S05]  /*3b460*/  BSYNC.RECONVERGENT B0 ;  /* 0x0000000000007941 */ /* 0x000fea0003800200 */
.L_x_784:
        /* <DEDUP_REMOVED lines=35> */
.L_x_793:
        /* <DEDUP_REMOVED lines=62> */
.L_x_795:
[----:B------:R-:W-:Y:S05]  /*3ba80*/  BSYNC.RECONVERGENT B1 ;  /* 0x0000000000017941 */ /* 0x000fea0003800200 */
.L_x_794:
        /* <DEDUP_REMOVED lines=19> */
.L_x_792:
[----:B------:R-:W-:Y:S01]  /*3bbc0*/  FMUL R12, RZ, R11 ;  /* 0x0000000bff0c7220 */ /* 0x000fe20000400000 */
[----:B------:R-:W-:-:S07]  /*3bbd0*/  IMAD.MOV.U32 R0, RZ, RZ, RZ ;  /* 0x000000ffff007224 */ /* 0x000fce00078e00ff */
.L_x_791:
[----:B------:R-:W-:Y:S05]  /*3bbe0*/  BSYNC.RECONVERGENT B0 ;  /* 0x0000000000007941 */ /* 0x000fea0003800200 */
.L_x_790:
        /* <DEDUP_REMOVED lines=25> */
.L_x_799:
        /* <DEDUP_REMOVED lines=62> */
.L_x_801:
[----:B------:R-:W-:Y:S05]  /*3c160*/  BSYNC.RECONVERGENT B1 ;  /* 0x0000000000017941 */ /* 0x000fea0003800200 */
.L_x_800:
        /* <DEDUP_REMOVED lines=19> */
.L_x_798:
[----:B------:R-:W-:Y:S01]  /*3c2a0*/  FMUL R19, RZ, R11 ;  /* 0x0000000bff137220 */ /* 0x000fe20000400000 */
[----:B------:R-:W-:-:S07]  /*3c2b0*/  IMAD.MOV.U32 R18, RZ, RZ, RZ ;  /* 0x000000ffff127224 */ /* 0x000fce00078e00ff */
.L_x_797:
[----:B------:R-:W-:Y:S05]  /*3c2c0*/  BSYNC.RECONVERGENT B0 ;  /* 0x0000000000007941 */ /* 0x000fea0003800200 */
.L_x_796:
        /* <DEDUP_REMOVED lines=35> */
.L_x_805:
        /* <DEDUP_REMOVED lines=62> */
.L_x_807:
[----:B------:R-:W-:Y:S05]  /*3c8e0*/  BSYNC.RECONVERGENT B1 ;  /* 0x0000000000017941 */ /* 0x000fea0003800200 */
.L_x_806:
        /* <DEDUP_REMOVED lines=19> */
.L_x_804:
[----:B------:R-:W-:Y:S01]  /*3ca20*/  FMUL R12, RZ, R11 ;  /* 0x0000000bff0c7220 */ /* 0x000fe20000400000 */
[----:B------:R-:W-:-:S07]  /*3ca30*/  IMAD.MOV.U32 R0, RZ, RZ, RZ ;  /* 0x000000ffff007224 */ /* 0x000fce00078e00ff */
.L_x_803:
[----:B------:R-:W-:Y:S05]  /*3ca40*/  BSYNC.RECONVERGENT B0 ;  /* 0x0000000000007941 */ /* 0x000fea0003800200 */
.L_x_802:
        /* <DEDUP_REMOVED lines=25> */
.L_x_811:
        /* <DEDUP_REMOVED lines=62> */
.L_x_813:
[----:B------:R-:W-:Y:S05]  /*3cfc0*/  BSYNC.RECONVERGENT B1 ;  /* 0x0000000000017941 */ /* 0x000fea0003800200 */
.L_x_812:
        /* <DEDUP_REMOVED lines=19> */
.L_x_810:
[----:B------:R-:W-:Y:S01]  /*3d100*/  FMUL R19, RZ, R11 ;  /* 0x0000000bff137220 */ /* 0x000fe20000400000 */
[----:B------:R-:W-:-:S07]  /*3d110*/  IMAD.MOV.U32 R18, RZ, RZ, RZ ;  /* 0x000000ffff127224 */ /* 0x000fce00078e00ff */
.L_x_809:
[----:B------:R-:W-:Y:S05]  /*3d120*/  BSYNC.RECONVERGENT B0 ;  /* 0x0000000000007941 */ /* 0x000fea0003800200 */
.L_x_808:
        /* <DEDUP_REMOVED lines=35> */
.L_x_817:
        /* <DEDUP_REMOVED lines=62> */
.L_x_819:
[----:B------:R-:W-:Y:S05]  /*3d740*/  BSYNC.RECONVERGENT B1 ;  /* 0x0000000000017941 */ /* 0x000fea0003800200 */
.L_x_818:
        /* <DEDUP_REMOVED lines=19> */
.L_x_816:
[----:B------:R-:W-:Y:S01]  /*3d880*/  FMUL R12, RZ, R11 ;  /* 0x0000000bff0c7220 */ /* 0x000fe20000400000 */
[----:B------:R-:W-:-:S07]  /*3d890*/  IMAD.MOV.U32 R0, RZ, RZ, RZ ;  /* 0x000000ffff007224 */ /* 0x000fce00078e00ff */
.L_x_815:
[----:B------:R-:W-:Y:S05]  /*3d8a0*/  BSYNC.RECONVERGENT B0 ;  /* 0x0000000000007941 */ /* 0x000fea0003800200 */
.L_x_814:
        /* <DEDUP_REMOVED lines=25> */
.L_x_823:
        /* <DEDUP_REMOVED lines=62> */
.L_x_825:
[----:B------:R-:W-:Y:S05]  /*3de20*/  BSYNC.RECONVERGENT B1 ;  /* 0x0000000000017941 */ /* 0x000fea0003800200 */
.L_x_824:
        /* <DEDUP_REMOVED lines=19> */
.L_x_822:
[----:B------:R-:W-:Y:S01]  /*3df60*/  FMUL R19, RZ, R11 ;  /* 0x0000000bff137220 */ /* 0x000fe20000400000 */
[----:B------:R-:W-:-:S07]  /*3df70*/  IMAD.MOV.U32 R18, RZ, RZ, RZ ;  /* 0x000000ffff127224 */ /* 0x000fce00078e00ff */
.L_x_821:
[----:B------:R-:W-:Y:S05]  /*3df80*/  BSYNC.RECONVERGENT B0 ;  /* 0x0000000000007941 */ /* 0x000fea0003800200 */
.L_x_820:
        /* <DEDUP_REMOVED lines=35> */
.L_x_829:
        /* <DEDUP_REMOVED lines=62> */
.L_x_831:
[----:B------:R-:W-:Y:S05]  /*3e5a0*/  BSYNC.RECONVERGENT B1 ;  /* 0x0000000000017941 */ /* 0x000fea0003800200 */
.L_x_830:
        /* <DEDUP_REMOVED lines=19> */
.L_x_828:
[----:B------:R-:W-:Y:S01]  /*3e6e0*/  FMUL R12, RZ, R11 ;  /* 0x0000000bff0c7220 */ /* 0x000fe20000400000 */
[----:B------:R-:W-:-:S07]  /*3e6f0*/  IMAD.MOV.U32 R0, RZ, RZ, RZ ;  /* 0x000000ffff007224 */ /* 0x000fce00078e00ff */
.L_x_827:
[----:B------:R-:W-:Y:S05]  /*3e700*/  BSYNC.RECONVERGENT B0 ;  /* 0x0000000000007941 */ /* 0x000fea0003800200 */
.L_x_826:
        /* <DEDUP_REMOVED lines=25> */
.L_x_835:
        /* <DEDUP_REMOVED lines=62> */
.L_x_837:
[----:B------:R-:W-:Y:S05]  /*3ec80*/  BSYNC.RECONVERGENT B1 ;  /* 0x0000000000017941 */ /* 0x000fea0003800200 */
.L_x_836:
        /* <DEDUP_REMOVED lines=19> */
.L_x_834:
[----:B------:R-:W-:Y:S01]  /*3edc0*/  FMUL R19, RZ, R11 ;  /* 0x0000000bff137220 */ /* 0x000fe20000400000 */
[----:B------:R-:W-:-:S07]  /*3edd0*/  IMAD.MOV.U32 R18, RZ, RZ, RZ ;  /* 0x000000ffff127224 */ /* 0x000fce00078e00ff */
.L_x_833:
[----:B------:R-:W-:Y:S05]  /*3ede0*/  BSYNC.RECONVERGENT B0 ;  /* 0x0000000000007941 */ /* 0x000fea0003800200 */
.L_x_832:
        /* <DEDUP_REMOVED lines=35> */
.L_x_841:
        /* <DEDUP_REMOVED lines=62> */
.L_x_843:
[----:B------:R-:W-:Y:S05]  /*3f400*/  BSYNC.RECONVERGENT B1 ;  /* 0x0000000000017941 */ /* 0x000fea0003800200 */
.L_x_842:
        /* <DEDUP_REMOVED lines=19> */
.L_x_840:
[----:B------:R-:W-:Y:S01]  /*3f540*/  FMUL R12, RZ, R11 ;  /* 0x0000000bff0c7220 */ /* 0x000fe20000400000 */
[----:B------:R-:W-:-:S07]  /*3f550*/  IMAD.MOV.U32 R0, RZ, RZ, RZ ;  /* 0x000000ffff007224 */ /* 0x000fce00078e00ff */
.L_x_839:
[----:B------:R-:W-:Y:S05]  /*3f560*/  BSYNC.RECONVERGENT B0 ;  /* 0x0000000000007941 */ /* 0x000fea0003800200 */
.L_x_838:
        /* <DEDUP_REMOVED lines=25> */
.L_x_847:
        /* <DEDUP_REMOVED lines=62> */
.L_x_849:
[----:B------:R-:W-:Y:S05]  /*3fae0*/  BSYNC.RECONVERGENT B1 ;  /* 0x0000000000017941 */ /* 0x000fea0003800200 */
.L_x_848:
        /* <DEDUP_REMOVED lines=19> */
.L_x_846:
[----:B------:R-:W-:Y:S01]  /*3fc20*/  FMUL R19, RZ, R11 ;  /* 0x0000000bff137220 */ /* 0x000fe20000400000 */
[----:B------:R-:W-:-:S07]  /*3fc30*/  IMAD.MOV.U32 R18, RZ, RZ, RZ ;  /* 0x000000ffff127224 */ /* 0x000fce00078e00ff */
.L_x_845:
[----:B------:R-:W-:Y:S05]  /*3fc40*/  BSYNC.RECONVERGENT B0 ;  /* 0x0000000000007941 */ /* 0x000fea0003800200 */
.L_x_844:
        /* <DEDUP_REMOVED lines=35> */
.L_x_853:
        /* <DEDUP_REMOVED lines=62> */
.L_x_855:
[----:B------:R-:W-:Y:S05]  /*40260*/  BSYNC.RECONVERGENT B1 ;  /* 0x0000000000017941 */ /* 0x000fea0003800200 */
.L_x_854:
        /* <DEDUP_REMOVED lines=19> */
.L_x_852:
[----:B------:R-:W-:Y:S01]  /*403a0*/  FMUL R12, RZ, R11 ;  /* 0x0000000bff0c7220 */ /* 0x000fe20000400000 */
[----:B------:R-:W-:-:S07]  /*403b0*/  IMAD.MOV.U32 R0, RZ, RZ, RZ ;  /* 0x000000ffff007224 */ /* 0x000fce00078e00ff */
.L_x_851:
[----:B------:R-:W-:Y:S05]  /*403c0*/  BSYNC.RECONVERGENT B0 ;  /* 0x0000000000007941 */ /* 0x000fea0003800200 */
.L_x_850:
        /* <DEDUP_REMOVED lines=25> */
.L_x_859:
        /* <DEDUP_REMOVED lines=62> */
.L_x_861:
[----:B------:R-:W-:Y:S05]  /*40940*/  BSYNC.RECONVERGENT B1 ;  /* 0x0000000000017941 */ /* 0x000fea0003800200 */
.L_x_860:
        /* <DEDUP_REMOVED lines=19> */
.L_x_858:
[----:B------:R-:W-:Y:S01]  /*40a80*/  FMUL R19, RZ, R11 ;  /* 0x0000000bff137220 */ /* 0x000fe20000400000 */
[----:B------:R-:W-:-:S07]  /*40a90*/  IMAD.MOV.U32 R18, RZ, RZ, RZ ;  /* 0x000000ffff127224 */ /* 0x000fce00078e00ff */
.L_x_857:
[----:B------:R-:W-:Y:S05]  /*40aa0*/  BSYNC.RECONVERGENT B0 ;  /* 0x0000000000007941 */ /* 0x000fea0003800200 */
.L_x_856:
        /* <DEDUP_REMOVED lines=35> */
.L_x_865:
        /* <DEDUP_REMOVED lines=62> */
.L_x_867:
[----:B------:R-:W-:Y:S05]  /*410c0*/  BSYNC.RECONVERGENT B1 ;  /* 0x0000000000017941 */ /* 0x000fea0003800200 */
.L_x_866:
        /* <DEDUP_REMOVED lines=19> */
.L_x_864:
[----:B------:R-:W-:Y:S01]  /*41200*/  FMUL R12, RZ, R11 ;  /* 0x0000000bff0c7220 */ /* 0x000fe20000400000 */
[----:B------:R-:W-:-:S07]  /*41210*/  IMAD.MOV.U32 R0, RZ, RZ, RZ ;  /* 0x000000ffff007224 */ /* 0x000fce00078e00ff */
.L_x_863:
[----:B------:R-:W-:Y:S05]  /*41220*/  BSYNC.RECONVERGENT B0 ;  /* 0x0000000000007941 */ /* 0x000fea0003800200 */
.L_x_862:
        /* <DEDUP_REMOVED lines=25> */
.L_x_871:
        /* <DEDUP_REMOVED lines=62> */
.L_x_873:
[----:B------:R-:W-:Y:S05]  /*417a0*/  BSYNC.RECONVERGENT B1 ;  /* 0x0000000000017941 */ /* 0x000fea0003800200 */
.L_x_872:
        /* <DEDUP_REMOVED lines=19> */
.L_x_870:
[----:B------:R-:W-:Y:S01]  /*418e0*/  FMUL R19, RZ, R11 ;  /* 0x0000000bff137220 */ /* 0x000fe20000400000 */
[----:B------:R-:W-:-:S07]  /*418f0*/  MOV R18, RZ ;  /* 0x000000ff00127202 */ /* 0x000fce0000000f00 */
.L_x_869:
[----:B------:R-:W-:Y:S05]  /*41900*/  BSYNC.RECONVERGENT B0 ;  /* 0x0000000000007941 */ /* 0x000fea0003800200 */
.L_x_868:
        /* <DEDUP_REMOVED lines=35> */
.L_x_877:
        /* <DEDUP_REMOVED lines=62> */
.L_x_879:
[----:B------:R-:W-:Y:S05]  /*41f20*/  BSYNC.RECONVERGENT B1 ;  /* 0x0000000000017941 */ /* 0x000fea0003800200 */
.L_x_878:
        /* <DEDUP_REMOVED lines=19> */
.L_x_876:
[----:B------:R-:W-:Y:S01]  /*42060*/  FMUL R12, RZ, R11 ;  /* 0x0000000bff0c7220 */ /* 0x000fe20000400000 */
[----:B------:R-:W-:-:S07]  /*42070*/  IMAD.MOV.U32 R0, RZ, RZ, RZ ;  /* 0x000000ffff007224 */ /* 0x000fce00078e00ff */
.L_x_875:
[----:B------:R-:W-:Y:S05]  /*42080*/  BSYNC.RECONVERGENT B0 ;  /* 0x0000000000007941 */ /* 0x000fea0003800200 */
.L_x_874:
        /* <DEDUP_REMOVED lines=25> */
.L_x_883:
        /* <DEDUP_REMOVED lines=62> */
.L_x_885:
[----:B------:R-:W-:Y:S05]  /*42600*/  BSYNC.RECONVERGENT B1 ;  /* 0x0000000000017941 */ /* 0x000fea0003800200 */
.L_x_884:
        /* <DEDUP_REMOVED lines=19> */
.L_x_882:
[----:B------:R-:W-:Y:S01]  /*42740*/  FMUL R19, RZ, R11 ;  /* 0x0000000bff137220 */ /* 0x000fe20000400000 */
[----:B------:R-:W-:-:S07]  /*42750*/  IMAD.MOV.U32 R18, RZ, RZ, RZ ;  /* 0x000000ffff127224 */ /* 0x000fce00078e00ff */
.L_x_881:
[----:B------:R-:W-:Y:S05]  /*42760*/  BSYNC.RECONVERGENT B0 ;  /* 0x0000000000007941 */ /* 0x000fea0003800200 */
.L_x_880:
        /* <DEDUP_REMOVED lines=35> */
.L_x_889:
        /* <DEDUP_REMOVED lines=62> */
.L_x_891:
[----:B------:R-:W-:Y:S05]  /*42d80*/  BSYNC.RECONVERGENT B1 ;  /* 0x0000000000017941 */ /* 0x000fea0003800200 */
.L_x_890:
        /* <DEDUP_REMOVED lines=19> */
.L_x_888:
[----:B------:R-:W-:Y:S01]  /*42ec0*/  FMUL R12, RZ, R11 ;  /* 0x0000000bff0c7220 */ /* 0x000fe20000400000 */
[----:B------:R-:W-:-:S07]  /*42ed0*/  MOV R0, RZ ;  /* 0x000000ff00007202 */ /* 0x000fce0000000f00 */
.L_x_887:
[----:B------:R-:W-:Y:S05]  /*42ee0*/  BSYNC.RECONVERGENT B0 ;  /* 0x0000000000007941 */ /* 0x000fea0003800200 */
.L_x_886:
        /* <DEDUP_REMOVED lines=25> */
.L_x_895:
        /* <DEDUP_REMOVED lines=62> */
.L_x_897:
[----:B------:R-:W-:Y:S05]  /*43460*/  BSYNC.RECONVERGENT B1 ;  /* 0x0000000000017941 */ /* 0x000fea0003800200 */
.L_x_896:
        /* <DEDUP_REMOVED lines=19> */
.L_x_894:
[----:B------:R-:W-:Y:S01]  /*435a0*/  FMUL R19, RZ, R11 ;  /* 0x0000000bff137220 */ /* 0x000fe20000400000 */
[----:B------:R-:W-:-:S07]  /*435b0*/  IMAD.MOV.U32 R18, RZ, RZ, RZ ;  /* 0x000000ffff127224 */ /* 0x000fce00078e00ff */
.L_x_893:
[----:B------:R-:W-:Y:S05]  /*435c0*/  BSYNC.RECONVERGENT B0 ;  /* 0x0000000000007941 */ /* 0x000fea0003800200 */
.L_x_892:
        /* <DEDUP_REMOVED lines=35> */
.L_x_901:
        /* <DEDUP_REMOVED lines=62> */
.L_x_903:
[----:B------:R-:W-:Y:S05]  /*43be0*/  BSYNC.RECONVERGENT B1 ;  /* 0x0000000000017941 */ /* 0x000fea0003800200 */
.L_x_902:
        /* <DEDUP_REMOVED lines=19> */
.L_x_900:
[----:B------:R-:W-:Y:S01]  /*43d20*/  FMUL R12, RZ, R11 ;  /* 0x0000000bff0c7220 */ /* 0x000fe20000400000 */
[----:B------:R-:W-:-:S07]  /*43d30*/  IMAD.MOV.U32 R0, RZ, RZ, RZ ;  /* 0x000000ffff007224 */ /* 0x000fce00078e00ff */
.L_x_899:
[----:B------:R-:W-:Y:S05]  /*43d40*/  BSYNC.RECONVERGENT B0 ;  /* 0x0000000000007941 */ /* 0x000fea0003800200 */
.L_x_898:
        /* <DEDUP_REMOVED lines=25> */
.L_x_907:
        /* <DEDUP_REMOVED lines=62> */
.L_x_909:
[----:B------:R-:W-:Y:S05]  /*442c0*/  BSYNC.RECONVERGENT B1 ;  /* 0x0000000000017941 */ /* 0x000fea0003800200 */
.L_x_908:
        /* <DEDUP_REMOVED lines=19> */
.L_x_906:
[----:B------:R-:W-:Y:S01]  /*44400*/  FMUL R19, RZ, R11 ;  /* 0x0000000bff137220 */ /* 0x000fe20000400000 */
[----:B------:R-:W-:-:S07]  /*44410*/  IMAD.MOV.U32 R18, RZ, RZ, RZ ;  /* 0x000000ffff127224 */ /* 0x000fce00078e00ff */
.L_x_905:
[----:B------:R-:W-:Y:S05]  /*44420*/  BSYNC.RECONVERGENT B0 ;  /* 0x0000000000007941 */ /* 0x000fea0003800200 */
.L_x_904:
        /* <DEDUP_REMOVED lines=35> */
.L_x_913:
        /* <DEDUP_REMOVED lines=62> */
.L_x_915:
[----:B------:R-:W-:Y:S05]  /*44a40*/  BSYNC.RECONVERGENT B1 ;  /* 0x0000000000017941 */ /* 0x000fea0003800200 */
.L_x_914:
        /* <DEDUP_REMOVED lines=19> */
.L_x_912:
[----:B------:R-:W-:Y:S01]  /*44b80*/  FMUL R12, RZ, R11 ;  /* 0x0000000bff0c7220 */ /* 0x000fe20000400000 */
[----:B------:R-:W-:-:S07]  /*44b90*/  IMAD.MOV.U32 R0, RZ, RZ, RZ ;  /* 0x000000ffff007224 */ /* 0x000fce00078e00ff */
.L_x_911:
[----:B------:R-:W-:Y:S05]  /*44ba0*/  BSYNC.RECONVERGENT B0 ;  /* 0x0000000000007941 */ /* 0x000fea0003800200 */
.L_x_910:
        /* <DEDUP_REMOVED lines=25> */
.L_x_919:
        /* <DEDUP_REMOVED lines=62> */
.L_x_921:
[----:B------:R-:W-:Y:S05]  /*45120*/  BSYNC.RECONVERGENT B1 ;  /* 0x0000000000017941 */ /* 0x000fea0003800200 */
.L_x_920:
        /* <DEDUP_REMOVED lines=19> */
.L_x_918:
[----:B------:R-:W-:Y:S01]  /*45260*/  FMUL R19, RZ, R11 ;  /* 0x0000000bff137220 */ /* 0x000fe20000400000 */
[----:B------:R-:W-:-:S07]  /*45270*/  IMAD.MOV.U32 R18, RZ, RZ, RZ ;  /* 0x000000ffff127224 */ /* 0x000fce00078e00ff */
.L_x_917:
[----:B------:R-:W-:Y:S05]  /*45280*/  BSYNC.RECONVERGENT B0 ;  /* 0x0000000000007941 */ /* 0x000fea0003800200 */
.L_x_916:
        /* <DEDUP_REMOVED lines=35> */
.L_x_925:
        /* <DEDUP_REMOVED lines=62> */
.L_x_927:
[----:B------:R-:W-:Y:S05]  /*458a0*/  BSYNC.RECONVERGENT B1 ;  /* 0x0000000000017941 */ /* 0x000fea0003800200 */
.L_x_926:
        /* <DEDUP_REMOVED lines=19> */
.L_x_924:
[----:B------:R-:W-:Y:S01]  /*459e0*/  FMUL R12, RZ, R11 ;  /* 0x0000000bff0c7220 */ /* 0x000fe20000400000 */
[----:B------:R-:W-:-:S07]  /*459f0*/  IMAD.MOV.U32 R0, RZ, RZ, RZ ;  /* 0x000000ffff007224 */ /* 0x000fce00078e00ff */
.L_x_923:
[----:B------:R-:W-:Y:S05]  /*45a00*/  BSYNC.RECONVERGENT B0 ;  /* 0x0000000000007941 */ /* 0x000fea0003800200 */
.L_x_922:
        /* <DEDUP_REMOVED lines=25> */
.L_x_931:
        /* <DEDUP_REMOVED lines=62> */
.L_x_933:
[----:B------:R-:W-:Y:S05]  /*45f80*/  BSYNC.RECONVERGENT B1 ;  /* 0x0000000000017941 */ /* 0x000fea0003800200 */
.L_x_932:
        /* <DEDUP_REMOVED lines=19> */
.L_x_930:
[----:B------:R-:W-:Y:S01]  /*460c0*/  FMUL R19, RZ, R11 ;  /* 0x0000000bff137220 */ /* 0x000fe20000400000 */
[----:B------:R-:W-:-:S07]  /*460d0*/  IMAD.MOV.U32 R18, RZ, RZ, RZ ;  /* 0x000000ffff127224 */ /* 0x000fce00078e00ff */
.L_x_929:
[----:B------:R-:W-:Y:S05]  /*460e0*/  BSYNC.RECONVERGENT B0 ;  /* 0x0000000000007941 */ /* 0x000fea0003800200 */
.L_x_928:
        /* <DEDUP_REMOVED lines=35> */
.L_x_937:
        /* <DEDUP_REMOVED lines=62> */
.L_x_939:
[----:B------:R-:W-:Y:S05]  /*46700*/  BSYNC.RECONVERGENT B1 ;  /* 0x0000000000017941 */ /* 0x000fea0003800200 */
.L_x_938:
        /* <DEDUP_REMOVED lines=19> */
.L_x_936:
[----:B------:R-:W-:Y:S01]  /*46840*/  FMUL R12, RZ, R11 ;  /* 0x0000000bff0c7220 */ /* 0x000fe20000400000 */
[----:B------:R-:W-:-:S07]  /*46850*/  IMAD.MOV.U32 R0, RZ, RZ, RZ ;  /* 0x000000ffff007224 */ /* 0x000fce00078e00ff */
.L_x_935:
[----:B------:R-:W-:Y:S05]  /*46860*/  BSYNC.RECONVERGENT B0 ;  /* 0x0000000000007941 */ /* 0x000fea0003800200 */
.L_x_934:
        /* <DEDUP_REMOVED lines=25> */
.L_x_943:
        /* <DEDUP_REMOVED lines=62> */
.L_x_945:
[----:B------:R-:W-:Y:S05]  /*46de0*/  BSYNC.RECONVERGENT B1 ;  /* 0x0000000000017941 */ /* 0x000fea0003800200 */
.L_x_944:
        /* <DEDUP_REMOVED lines=19> */
.L_x_942:
[----:B------:R-:W-:Y:S01]  /*46f20*/  FMUL R19, RZ, R11 ;  /* 0x0000000bff137220 */ /* 0x000fe20000400000 */
[----:B------:R-:W-:-:S07]  /*46f30*/  IMAD.MOV.U32 R18, RZ, RZ, RZ ;  /* 0x000000ffff127224 */ /* 0x000fce00078e00ff */
.L_x_941:
[----:B------:R-:W-:Y:S05]  /*46f40*/  BSYNC.RECONVERGENT B0 ;  /* 0x0000000000007941 */ /* 0x000fea0003800200 */
.L_x_940:
        /* <DEDUP_REMOVED lines=35> */
.L_x_949:
        /* <DEDUP_REMOVED lines=62> */
.L_x_951:
[----:B------:R-:W-:Y:S05]  /*47560*/  BSYNC.RECONVERGENT B1 ;  /* 0x0000000000017941 */ /* 0x000fea0003800200 */
.L_x_950:
        /* <DEDUP_REMOVED lines=19> */
.L_x_948:
[----:B------:R-:W-:Y:S01]  /*476a0*/  FMUL R12, RZ, R11 ;  /* 0x0000000bff0c7220 */ /* 0x000fe20000400000 */
[----:B------:R-:W-:-:S07]  /*476b0*/  IMAD.MOV.U32 R0, RZ, RZ, RZ ;  /* 0x000000ffff007224 */ /* 0x000fce00078e00ff */
.L_x_947:
[----:B------:R-:W-:Y:S05]  /*476c0*/  BSYNC.RECONVERGENT B0 ;  /* 0x0000000000007941 */ /* 0x000fea0003800200 */
.L_x_946:
        /* <DEDUP_REMOVED lines=25> */
.L_x_955:
        /* <DEDUP_REMOVED lines=62> */
.L_x_957:
[----:B------:R-:W-:Y:S05]  /*47c40*/  BSYNC.RECONVERGENT B1 ;  /* 0x0000000000017941 */ /* 0x000fea0003800200 */
.L_x_956:
        /* <DEDUP_REMOVED lines=19> */
.L_x_954:
[----:B------:R-:W-:Y:S01]  /*47d80*/  FMUL R19, RZ, R11 ;  /* 0x0000000bff137220 */ /* 0x000fe20000400000 */
[----:B------:R-:W-:-:S07]  /*47d90*/  IMAD.MOV.U32 R18, RZ, RZ, RZ ;  /* 0x000000ffff127224 */ /* 0x000fce00078e00ff */
.L_x_953:
[----:B------:R-:W-:Y:S05]  /*47da0*/  BSYNC.RECONVERGENT B0 ;  /* 0x0000000000007941 */ /* 0x000fea0003800200 */
.L_x_952:
        /* <DEDUP_REMOVED lines=35> */
.L_x_961:
        /* <DEDUP_REMOVED lines=62> */
.L_x_963:
[----:B------:R-:W-:Y:S05]  /*483c0*/  BSYNC.RECONVERGENT B1 ;  /* 0x0000000000017941 */ /* 0x000fea0003800200 */
.L_x_962:
        /* <DEDUP_REMOVED lines=19> */
.L_x_960:
[----:B------:R-:W-:Y:S01]  /*48500*/  FMUL R12, RZ, R11 ;  /* 0x0000000bff0c7220 */ /* 0x000fe20000400000 */
[----:B------:R-:W-:-:S07]  /*48510*/  IMAD.MOV.U32 R0, RZ, RZ, RZ ;  /* 0x000000ffff007224 */ /* 0x000fce00078e00ff */
.L_x_959:
[----:B------:R-:W-:Y:S05]  /*48520*/  BSYNC.RECONVERGENT B0 ;  /* 0x0000000000007941 */ /* 0x000fea0003800200 */
.L_x_958:
        /* <DEDUP_REMOVED lines=25> */
.L_x_967:
        /* <DEDUP_REMOVED lines=62> */
.L_x_969:
[----:B------:R-:W-:Y:S05]  /*48aa0*/  BSYNC.RECONVERGENT B1 ;  /* 0x0000000000017941 */ /* 0x000fea0003800200 */
.L_x_968:
        /* <DEDUP_REMOVED lines=19> */
.L_x_966:
[----:B------:R-:W-:Y:S01]  /*48be0*/  FMUL R19, RZ, R11 ;  /* 0x0000000bff137220 */ /* 0x000fe20000400000 */
[----:B------:R-:W-:-:S07]  /*48bf0*/  IMAD.MOV.U32 R18, RZ, RZ, RZ ;  /* 0x000000ffff127224 */ /* 0x000fce00078e00ff */
.L_x_965:
[----:B------:R-:W-:Y:S05]  /*48c00*/  BSYNC.RECONVERGENT B0 ;  /* 0x0000000000007941 */ /* 0x000fea0003800200 */
.L_x_964:
        /* <DEDUP_REMOVED lines=35> */
.L_x_973:
        /* <DEDUP_REMOVED lines=62> */
.L_x_975:
[----:B------:R-:W-:Y:S05]  /*49220*/  BSYNC.RECONVERGENT B1 ;  /* 0x0000000000017941 */ /* 0x000fea0003800200 */
.L_x_974:
        /* <DEDUP_REMOVED lines=19> */
.L_x_972:
[----:B------:R-:W-:Y:S01]  /*49360*/  FMUL R12, RZ, R11 ;  /* 0x0000000bff0c7220 */ /* 0x000fe20000400000 */
[----:B------:R-:W-:-:S07]  /*49370*/  IMAD.MOV.U32 R0, RZ, RZ, RZ ;  /* 0x000000ffff007224 */ /* 0x000fce00078e00ff */
.L_x_971:
[----:B------:R-:W-:Y:S05]  /*49380*/  BSYNC.RECONVERGENT B0 ;  /* 0x0000000000007941 */ /* 0x000fea0003800200 */
.L_x_970:
        /* <DEDUP_REMOVED lines=25> */
.L_x_979:
        /* <DEDUP_REMOVED lines=62> */
.L_x_981:
[----:B------:R-:W-:Y:S05]  /*49900*/  BSYNC.RECONVERGENT B1 ;  /* 0x0000000000017941 */ /* 0x000fea0003800200 */
.L_x_980:
        /* <DEDUP_REMOVED lines=19> */
.L_x_978:
[----:B------:R-:W-:Y:S01]  /*49a40*/  FMUL R19, RZ, R11 ;  /* 0x0000000bff137220 */ /* 0x000fe20000400000 */
[----:B------:R-:W-:-:S07]  /*49a50*/  IMAD.MOV.U32 R18, RZ, RZ, RZ ;  /* 0x000000ffff127224 */ /* 0x000fce00078e00ff */
.L_x_977:
[----:B------:R-:W-:Y:S05]  /*49a60*/  BSYNC.RECONVERGENT B0 ;  /* 0x0000000000007941 */ /* 0x000fea0003800200 */
.L_x_976:
        /* <DEDUP_REMOVED lines=35> */
.L_x_985:
        /* <DEDUP_REMOVED lines=62> */
.L_x_987:
[----:B------:R-:W-:Y:S05]  /*4a080*/  BSYNC.RECONVERGENT B1 ;  /* 0x0000000000017941 */ /* 0x000fea0003800200 */
.L_x_986:
        /* <DEDUP_REMOVED lines=19> */
.L_x_984:
[----:B------:R-:W-:Y:S01]  /*4a1c0*/  FMUL R12, RZ, R11 ;  /* 0x0000000bff0c7220 */ /* 0x000fe20000400000 */
[----:B------:R-:W-:-:S07]  /*4a1d0*/  IMAD.MOV.U32 R0, RZ, RZ, RZ ;  /* 0x000000ffff007224 */ /* 0x000fce00078e00ff */
.L_x_983:
[----:B------:R-:W-:Y:S05]  /*4a1e0*/  BSYNC.RECONVERGENT B0 ;  /* 0x0000000000007941 */ /* 0x000fea0003800200 */
.L_x_982:
        /* <DEDUP_REMOVED lines=25> */
.L_x_991:
        /* <DEDUP_REMOVED lines=62> */
.L_x_993:
[----:B------:R-:W-:Y:S05]  /*4a760*/  BSYNC.RECONVERGENT B1 ;  /* 0x0000000000017941 */ /* 0x000fea0003800200 */
.L_x_992:
        /* <DEDUP_REMOVED lines=19> */
.L_x_990:
[----:B------:R-:W-:Y:S01]  /*4a8a0*/  FMUL R19, RZ, R11 ;  /* 0x0000000bff137220 */ /* 0x000fe20000400000 */
[----:B------:R-:W-:-:S07]  /*4a8b0*/  IMAD.MOV.U32 R18, RZ, RZ, RZ ;  /* 0x000000ffff127224 */ /* 0x000fce00078e00ff */
.L_x_989:
[----:B------:R-:W-:Y:S05]  /*4a8c0*/  BSYNC.RECONVERGENT B0 ;  /* 0x0000000000007941 */ /* 0x000fea0003800200 */
.L_x_988:
        /* <DEDUP_REMOVED lines=35> */
.L_x_997:
        /* <DEDUP_REMOVED lines=62> */
.L_x_999:
[----:B------:R-:W-:Y:S05]  /*4aee0*/  BSYNC.RECONVERGENT B1 ;  /* 0x0000000000017941 */ /* 0x000fea0003800200 */
.L_x_998:
        /* <DEDUP_REMOVED lines=19> */
.L_x_996:
[----:B------:R-:W-:Y:S01]  /*4b020*/  FMUL R12, RZ, R11 ;  /* 0x0000000bff0c7220 */ /* 0x000fe20000400000 */
[----:B------:R-:W-:-:S07]  /*4b030*/  IMAD.MOV.U32 R0, RZ, RZ, RZ ;  /* 0x000000ffff007224 */ /* 0x000fce00078e00ff */
.L_x_995:
[----:B------:R-:W-:Y:S05]  /*4b040*/  BSYNC.RECONVERGENT B0 ;  /* 0x0000000000007941 */ /* 0x000fea0003800200 */
.L_x_994:
        /* <DEDUP_REMOVED lines=25> */
.L_x_1003:
        /* <DEDUP_REMOVED lines=62> */
.L_x_1005:
[----:B------:R-:W-:Y:S05]  /*4b5c0*/  BSYNC.RECONVERGENT B1 ;  /* 0x0000000000017941 */ /* 0x000fea0003800200 */
.L_x_1004:
        /* <DEDUP_REMOVED lines=19> */
.L_x_1002:
[----:B------:R-:W-:Y:S01]  /*4b700*/  FMUL R19, RZ, R11 ;  /* 0x0000000bff137220 */ /* 0x000fe20000400000 */
[----:B------:R-:W-:-:S07]  /*4b710*/  IMAD.MOV.U32 R18, RZ, RZ, RZ ;  /* 0x000000ffff127224 */ /* 0x000fce00078e00ff */
.L_x_1001:
[----:B------:R-:W-:Y:S05]  /*4b720*/  BSYNC.RECONVERGENT B0 ;  /* 0x0000000000007941 */ /* 0x000fea0003800200 */
.L_x_1000:
        /* <DEDUP_REMOVED lines=35> */
.L_x_1009:
        /* <DEDUP_REMOVED lines=62> */
.L_x_1011:
[----:B------:R-:W-:Y:S05]  /*4bd40*/  BSYNC.RECONVERGENT B1 ;  /* 0x0000000000017941 */ /* 0x000fea0003800200 */
.L_x_1010:
        /* <DEDUP_REMOVED lines=19> */
.L_x_1008:
[----:B------:R-:W-:Y:S01]  /*4be80*/  FMUL R12, RZ, R11 ;  /* 0x0000000bff0c7220 */ /* 0x000fe20000400000 */
[----:B------:R-:W-:-:S07]  /*4be90*/  IMAD.MOV.U32 R0, RZ, RZ, RZ ;  /* 0x000000ffff007224 */ /* 0x000fce00078e00ff */
.L_x_1007:
[----:B------:R-:W-:Y:S05]  /*4bea0*/  BSYNC.RECONVERGENT B0 ;  /* 0x0000000000007941 */ /* 0x000fea0003800200 */
.L_x_1006:
        /* <DEDUP_REMOVED lines=25> */
.L_x_1015:
        /* <DEDUP_REMOVED lines=62> */
.L_x_1017:
[----:B------:R-:W-:Y:S05]  /*4c420*/  BSYNC.RECONVERGENT B1 ;  /* 0x0000000000017941 */ /* 0x000fea0003800200 */
.L_x_1016:
        /* <DEDUP_REMOVED lines=19> */
.L_x_1014:
[----:B------:R-:W-:Y:S01]  /*4c560*/  FMUL R19, RZ, R11 ;  /* 0x0000000bff137220 */ /* 0x000fe20000400000 */
[----:B------:R-:W-:-:S07]  /*4c570*/  MOV R18, RZ ;  /* 0x000000ff00127202 */ /* 0x000fce0000000f00 */
.L_x_1013:
[----:B------:R-:W-:Y:S05]  /*4c580*/  BSYNC.RECONVERGENT B0 ;  /* 0x0000000000007941 */ /* 0x000fea0003800200 */
.L_x_1012:
        /* <DEDUP_REMOVED lines=35> */
.L_x_1021:
        /* <DEDUP_REMOVED lines=62> */
.L_x_1023:
[----:B------:R-:W-:Y:S05]  /*4cba0*/  BSYNC.RECONVERGENT B1 ;  /* 0x0000000000017941 */ /* 0x000fea0003800200 */
.L_x_1022:
        /* <DEDUP_REMOVED lines=19> */
.L_x_1020:
[----:B------:R-:W-:Y:S01]  /*4cce0*/  FMUL R12, RZ, R11 ;  /* 0x0000000bff0c7220 */ /* 0x000fe20000400000 */
[----:B------:R-:W-:-:S07]  /*4ccf0*/  IMAD.MOV.U32 R0, RZ, RZ, RZ ;  /* 0x000000ffff007224 */ /* 0x000fce00078e00ff */
.L_x_1019:
[----:B------:R-:W-:Y:S05]  /*4cd00*/  BSYNC.RECONVERGENT B0 ;  /* 0x0000000000007941 */ /* 0x000fea0003800200 */
.L_x_1018:
        /* <DEDUP_REMOVED lines=25> */
.L_x_1027:
        /* <DEDUP_REMOVED lines=62> */
.L_x_1029:
[----:B------:R-:W-:Y:S05]  /*4d280*/  BSYNC.RECONVERGENT B1 ;  /* 0x0000000000017941 */ /* 0x000fea0003800200 */
.L_x_1028:
        /* <DEDUP_REMOVED lines=19> */
.L_x_1026:
[----:B------:R-:W-:Y:S01]  /*4d3c0*/  FMUL R19, RZ, R11 ;  /* 0x0000000bff137220 */ /* 0x000fe20000400000 */
[----:B------:R-:W-:-:S07]  /*4d3d0*/  IMAD.MOV.U32 R18, RZ, RZ, RZ ;  /* 0x000000ffff127224 */ /* 0x000fce00078e00ff */
.L_x_1025:
[----:B------:R-:W-:Y:S05]  /*4d3e0*/  BSYNC.RECONVERGENT B0 ;  /* 0x0000000000007941 */ /* 0x000fea0003800200 */
.L_x_1024:
        /* <DEDUP_REMOVED lines=35> */
.L_x_1033:
        /* <DEDUP_REMOVED lines=62> */
.L_x_1035:
[----:B------:R-:W-:Y:S05]  /*4da00*/  BSYNC.RECONVERGENT B1 ;  /* 0x0000000000017941 */ /* 0x000fea0003800200 */
.L_x_1034:
        /* <DEDUP_REMOVED lines=19> */
.L_x_1032:
[----:B------:R-:W-:Y:S01]  /*4db40*/  FMUL R12, RZ, R11 ;  /* 0x0000000bff0c7220 */ /* 0x000fe20000400000 */
[----:B------:R-:W-:-:S07]  /*4db50*/  MOV R0, RZ ;  /* 0x000000ff00007202 */ /* 0x000fce0000000f00 */
.L_x_1031:
[----:B------:R-:W-:Y:S05]  /*4db60*/  BSYNC.RECONVERGENT B0 ;  /* 0x0000000000007941 */ /* 0x000fea0003800200 */
.L_x_1030:
        /* <DEDUP_REMOVED lines=25> */
.L_x_1039:
        /* <DEDUP_REMOVED lines=62> */
.L_x_1041:
[----:B------:R-:W-:Y:S05]  /*4e0e0*/  BSYNC.RECONVERGENT B1 ;  /* 0x0000000000017941 */ /* 0x000fea0003800200 */
.L_x_1040:
        /* <DEDUP_REMOVED lines=19> */
.L_x_1038:
[----:B------:R-:W-:Y:S01]  /*4e220*/  FMUL R19, RZ, R11 ;  /* 0x0000000bff137220 */ /* 0x000fe20000400000 */
[----:B------:R-:W-:-:S07]  /*4e230*/  IMAD.MOV.U32 R18, RZ, RZ, RZ ;  /* 0x000000ffff127224 */ /* 0x000fce00078e00ff */
.L_x_1037:
[----:B------:R-:W-:Y:S05]  /*4e240*/  BSYNC.RECONVERGENT B0 ;  /* 0x0000000000007941 */ /* 0x000fea0003800200 */
.L_x_1036:
        /* <DEDUP_REMOVED lines=35> */
.L_x_1045:
        /* <DEDUP_REMOVED lines=62> */
.L_x_1047:
[----:B------:R-:W-:Y:S05]  /*4e860*/  BSYNC.RECONVERGENT B1 ;  /* 0x0000000000017941 */ /* 0x000fea0003800200 */
.L_x_1046:
        /* <DEDUP_REMOVED lines=19> */
.L_x_1044:
[----:B------:R-:W-:Y:S01]  /*4e9a0*/  FMUL R12, RZ, R11 ;  /* 0x0000000bff0c7220 */ /* 0x000fe20000400000 */
[----:B------:R-:W-:-:S07]  /*4e9b0*/  IMAD.MOV.U32 R0, RZ, RZ, RZ ;  /* 0x000000ffff007224 */ /* 0x000fce00078e00ff */
.L_x_1043:
[----:B------:R-:W-:Y:S05]  /*4e9c0*/  BSYNC.RECONVERGENT B0 ;  /* 0x0000000000007941 */ /* 0x000fea0003800200 */
.L_x_1042:
        /* <DEDUP_REMOVED lines=25> */
.L_x_1051:
        /* <DEDUP_REMOVED lines=62> */
.L_x_1053:
[----:B------:R-:W-:Y:S05]  /*4ef40*/  BSYNC.RECONVERGENT B1 ;  /* 0x0000000000017941 */ /* 0x000fea0003800200 */
.L_x_1052:
        /* <DEDUP_REMOVED lines=19> */
.L_x_1050:
[----:B------:R-:W-:Y:S01]  /*4f080*/  FMUL R19, RZ, R11 ;  /* 0x0000000bff137220 */ /* 0x000fe20000400000 */
[----:B------:R-:W-:-:S07]  /*4f090*/  IMAD.MOV.U32 R18, RZ, RZ, RZ ;  /* 0x000000ffff127224 */ /* 0x000fce00078e00ff */
.L_x_1049:
[----:B------:R-:W-:Y:S05]  /*4f0a0*/  BSYNC.RECONVERGENT B0 ;  /* 0x0000000000007941 */ /* 0x000fea0003800200 */
.L_x_1048:
        /* <DEDUP_REMOVED lines=35> */
.L_x_1057:
        /* <DEDUP_REMOVED lines=62> */
.L_x_1059:
[----:B------:R-:W-:Y:S05]  /*4f6c0*/  BSYNC.RECONVERGENT B1 ;  /* 0x0000000000017941 */ /* 0x000fea0003800200 */
.L_x_1058:
        /* <DEDUP_REMOVED lines=19> */
.L_x_1056:
[----:B------:R-:W-:Y:S01]  /*4f800*/  FMUL R12, RZ, R11 ;  /* 0x0000000bff0c7220 */ /* 0x000fe20000400000 */
[----:B------:R-:W-:-:S07]  /*4f810*/  IMAD.MOV.U32 R0, RZ, RZ, RZ ;  /* 0x000000ffff007224 */ /* 0x000fce00078e00ff */
.L_x_1055:
[----:B------:R-:W-:Y:S05]  /*4f820*/  BSYNC.RECONVERGENT B0 ;  /* 0x0000000000007941 */ /* 0x000fea0003800200 */
.L_x_1054:
        /* <DEDUP_REMOVED lines=25> */
.L_x_1063:
        /* <DEDUP_REMOVED lines=62> */
.L_x_1065:
[----:B------:R-:W-:Y:S05]  /*4fda0*/  BSYNC.RECONVERGENT B1 ;  /* 0x0000000000017941 */ /* 0x000fea0003800200 */
.L_x_1064:
        /* <DEDUP_REMOVED lines=19> */
.L_x_1062:
[----:B------:R-:W-:Y:S01]  /*4fee0*/  FMUL R19, RZ, R11 ;  /* 0x0000000bff137220 */ /* 0x000fe20000400000 */
[----:B------:R-:W-:-:S07]  /*4fef0*/  IMAD.MOV.U32 R18, RZ, RZ, RZ ;  /* 0x000000ffff127224 */ /* 0x000fce00078e00ff */
.L_x_1061:
[----:B------:R-:W-:Y:S05]  /*4ff00*/  BSYNC.RECONVERGENT B0 ;  /* 0x0000000000007941 */ /* 0x000fea0003800200 */
.L_x_1060:
        /* <DEDUP_REMOVED lines=35> */
.L_x_1069:
        /* <DEDUP_REMOVED lines=62> */
.L_x_1071:
[----:B------:R-:W-:Y:S05]  /*50520*/  BSYNC.RECONVERGENT B1 ;  /* 0x0000000000017941 */ /* 0x000fea0003800200 */
.L_x_1070:
        /* <DEDUP_REMOVED lines=19> */
.L_x_1068:
[----:B------:R-:W-:Y:S01]  /*50660*/  FMUL R12, RZ, R11 ;  /* 0x0000000bff0c7220 */ /* 0x000fe20000400000 */
[----:B------:R-:W-:-:S07]  /*50670*/  IMAD.MOV.U32 R0, RZ, RZ, RZ ;  /* 0x000000ffff007224 */ /* 0x000fce00078e00ff */
.L_x_1067:
[----:B------:R-:W-:Y:S05]  /*50680*/  BSYNC.RECONVERGENT B0 ;  /* 0x0000000000007941 */ /* 0x000fea0003800200 */
.L_x_1066:
        /* <DEDUP_REMOVED lines=25> */
.L_x_1075:
        /* <DEDUP_REMOVED lines=62> */
.L_x_1077:
[----:B------:R-:W-:Y:S05]  /*50c00*/  BSYNC.RECONVERGENT B1 ;  /* 0x0000000000017941 */ /* 0x000fea0003800200 */
.L_x_1076:
        /* <DEDUP_REMOVED lines=19> */
.L_x_1074:
[----:B------:R-:W-:Y:S01]  /*50d40*/  FMUL R19, RZ, R11 ;  /* 0x0000000bff137220 */ /* 0x000fe20000400000 */
[----:B------:R-:W-:-:S07]  /*50d50*/  IMAD.MOV.U32 R18, RZ, RZ, RZ ;  /* 0x000000ffff127224 */ /* 0x000fce00078e00ff */
.L_x_1073:
[----:B------:R-:W-:Y:S05]  /*50d60*/  BSYNC.RECONVERGENT B0 ;  /* 0x0000000000007941 */ /* 0x000fea0003800200 */
.L_x_1072:
        /* <DEDUP_REMOVED lines=35> */
.L_x_1081:
        /* <DEDUP_REMOVED lines=62> */
.L_x_1083:
[----:B------:R-:W-:Y:S05]  /*51380*/  BSYNC.RECONVERGENT B1 ;  /* 0x0000000000017941 */ /* 0x000fea0003800200 */
.L_x_1082:
        /* <DEDUP_REMOVED lines=19> */
.L_x_1080:
[----:B------:R-:W-:Y:S01]  /*514c0*/  FMUL R12, RZ, R11 ;  /* 0x0000000bff0c7220 */ /* 0x000fe20000400000 */
[----:B------:R-:W-:-:S07]  /*514d0*/  IMAD.MOV.U32 R0, RZ, RZ, RZ ;  /* 0x000000ffff007224 */ /* 0x000fce00078e00ff */
.L_x_1079:
[----:B------:R-:W-:Y:S05]  /*514e0*/  BSYNC.RECONVERGENT B0 ;  /* 0x0000000000007941 */ /* 0x000fea0003800200 */
.L_x_1078:
        /* <DEDUP_REMOVED lines=25> */
.L_x_1087:
        /* <DEDUP_REMOVED lines=62> */
.L_x_1089:
[----:B------:R-:W-:Y:S05]  /*51a60*/  BSYNC.RECONVERGENT B1 ;  /* 0x0000000000017941 */ /* 0x000fea0003800200 */
.L_x_1088:
        /* <DEDUP_REMOVED lines=19> */
.L_x_1086:
[----:B------:R-:W-:Y:S01]  /*51ba0*/  FMUL R19, RZ, R11 ;  /* 0x0000000bff137220 */ /* 0x000fe20000400000 */
[----:B------:R-:W-:-:S07]  /*51bb0*/  IMAD.MOV.U32 R18, RZ, RZ, RZ ;  /* 0x000000ffff127224 */ /* 0x000fce00078e00ff */
.L_x_1085:
[----:B------:R-:W-:Y:S05]  /*51bc0*/  BSYNC.RECONVERGENT B0 ;  /* 0x0000000000007941 */ /* 0x000fea0003800200 */
.L_x_1084:
        /* <DEDUP_REMOVED lines=35> */
.L_x_1093:
        /* <DEDUP_REMOVED lines=62> */
.L_x_1095:
[----:B------:R-:W-:Y:S05]  /*521e0*/  BSYNC.RECONVERGENT B1 ;  /* 0x0000000000017941 */ /* 0x000fea0003800200 */
.L_x_1094:
        /* <DEDUP_REMOVED lines=19> */
.L_x_1092:
[----:B------:R-:W-:Y:S01]  /*52320*/  FMUL R12, RZ, R11 ;  /* 0x0000000bff0c7220 */ /* 0x000fe20000400000 */
[----:B------:R-:W-:-:S07]  /*52330*/  IMAD.MOV.U32 R0, RZ, RZ, RZ ;  /* 0x000000ffff007224 */ /* 0x000fce00078e00ff */
.L_x_1091:
[----:B------:R-:W-:Y:S05]  /*52340*/  BSYNC.RECONVERGENT B0 ;  /* 0x0000000000007941 */ /* 0x000fea0003800200 */
.L_x_1090:
        /* <DEDUP_REMOVED lines=25> */
.L_x_1099:
        /* <DEDUP_REMOVED lines=62> */
.L_x_1101:
[----:B------:R-:W-:Y:S05]  /*528c0*/  BSYNC.RECONVERGENT B1 ;  /* 0x0000000000017941 */ /* 0x000fea0003800200 */
.L_x_1100:
        /* <DEDUP_REMOVED lines=19> */
.L_x_1098:
[----:B------:R-:W-:Y:S01]  /*52a00*/  FMUL R19, RZ, R11 ;  /* 0x0000000bff137220 */ /* 0x000fe20000400000 */
[----:B------:R-:W-:-:S07]  /*52a10*/  IMAD.MOV.U32 R18, RZ, RZ, RZ ;  /* 0x000000ffff127224 */ /* 0x000fce00078e00ff */
.L_x_1097:
[----:B------:R-:W-:Y:S05]  /*52a20*/  BSYNC.RECONVERGENT B0 ;  /* 0x0000000000007941 */ /* 0x000fea0003800200 */
.L_x_1096:
        /* <DEDUP_REMOVED lines=35> */
.L_x_1105:
        /* <DEDUP_REMOVED lines=62> */
.L_x_1107:
[----:B------:R-:W-:Y:S05]  /*53040*/  BSYNC.RECONVERGENT B1 ;  /* 0x0000000000017941 */ /* 0x000fea0003800200 */
.L_x_1106:
        /* <DEDUP_REMOVED lines=19> */
.L_x_1104:
[----:B------:R-:W-:Y:S01]  /*53180*/  FMUL R12, RZ, R11 ;  /* 0x0000000bff0c7220 */ /* 0x000fe20000400000 */
[----:B------:R-:W-:-:S07]  /*53190*/  IMAD.MOV.U32 R0, RZ, RZ, RZ ;  /* 0x000000ffff007224 */ /* 0x000fce00078e00ff */
.L_x_1103:
[----:B------:R-:W-:Y:S05]  /*531a0*/  BSYNC.RECONVERGENT B0 ;  /* 0x0000000000007941 */ /* 0x000fea0003800200 */
.L_x_1102:
        /* <DEDUP_REMOVED lines=25> */
.L_x_1111:
        /* <DEDUP_REMOVED lines=62> */
.L_x_1113:
[----:B------:R-:W-:Y:S05]  /*53720*/  BSYNC.RECONVERGENT B1 ;  /* 0x0000000000017941 */ /* 0x000fea0003800200 */
.L_x_1112:
        /* <DEDUP_REMOVED lines=19> */
.L_x_1110:
[----:B------:R-:W-:Y:S01]  /*53860*/  FMUL R19, RZ, R11 ;  /* 0x0000000bff137220 */ /* 0x000fe20000400000 */
[----:B------:R-:W-:-:S07]  /*53870*/  IMAD.MOV.U32 R18, RZ, RZ, RZ ;  /* 0x000000ffff127224 */ /* 0x000fce00078e00ff */
.L_x_1109:
[----:B------:R-:W-:Y:S05]  /*53880*/  BSYNC.RECONVERGENT B0 ;  /* 0x0000000000007941 */ /* 0x000fea0003800200 */
.L_x_1108:
        /* <DEDUP_REMOVED lines=35> */
.L_x_1117:
        /* <DEDUP_REMOVED lines=62> */
.L_x_1119:
[----:B------:R-:W-:Y:S05]  /*53ea0*/  BSYNC.RECONVERGENT B1 ;  /* 0x0000000000017941 */ /* 0x000fea0003800200 */
.L_x_1118:
        /* <DEDUP_REMOVED lines=19> */
.L_x_1116:
[----:B------:R-:W-:Y:S01]  /*53fe0*/  FMUL R12, RZ, R11 ;  /* 0x0000000bff0c7220 */ /* 0x000fe20000400000 */
[----:B------:R-:W-:-:S07]  /*53ff0*/  IMAD.MOV.U32 R0, RZ, RZ, RZ ;  /* 0x000000ffff007224 */ /* 0x000fce00078e00ff */
.L_x_1115:
[----:B------:R-:W-:Y:S05]  /*54000*/  BSYNC.RECONVERGENT B0 ;  /* 0x0000000000007941 */ /* 0x000fea0003800200 */
.L_x_1114:
        /* <DEDUP_REMOVED lines=25> */
.L_x_1123:
        /* <DEDUP_REMOVED lines=62> */
.L_x_1125:
[----:B------:R-:W-:Y:S05]  /*54580*/  BSYNC.RECONVERGENT B1 ;  /* 0x0000000000017941 */ /* 0x000fea0003800200 */
.L_x_1124:
        /* <DEDUP_REMOVED lines=19> */
.L_x_1122:
[----:B------:R-:W-:Y:S01]  /*546c0*/  FMUL R19, RZ, R11 ;  /* 0x0000000bff137220 */ /* 0x000fe20000400000 */
[----:B------:R-:W-:-:S07]  /*546d0*/  IMAD.MOV.U32 R18, RZ, RZ, RZ ;  /* 0x000000ffff127224 */ /* 0x000fce00078e00ff */
.L_x_1121:
[----:B------:R-:W-:Y:S05]  /*546e0*/  BSYNC.RECONVERGENT B0 ;  /* 0x0000000000007941 */ /* 0x000fea0003800200 */
.L_x_1120:
        /* <DEDUP_REMOVED lines=35> */
.L_x_1129:
        /* <DEDUP_REMOVED lines=62> */
.L_x_1131:
[----:B------:R-:W-:Y:S05]  /*54d00*/  BSYNC.RECONVERGENT B1 ;  /* 0x0000000000017941 */ /* 0x000fea0003800200 */
.L_x_1130:
        /* <DEDUP_REMOVED lines=19> */
.L_x_1128:
[----:B------:R-:W-:Y:S01]  /*54e40*/  FMUL R12, RZ, R11 ;  /* 0x0000000bff0c7220 */ /* 0x000fe20000400000 */
[----:B------:R-:W-:-:S07]  /*54e50*/  IMAD.MOV.U32 R0, RZ, RZ, RZ ;  /* 0x000000ffff007224 */ /* 0x000fce00078e00ff */
.L_x_1127:
[----:B------:R-:W-:Y:S05]  /*54e60*/  BSYNC.RECONVERGENT B0 ;  /* 0x0000000000007941 */ /* 0x000fea0003800200 */
.L_x_1126:
        /* <DEDUP_REMOVED lines=25> */
.L_x_1135:
        /* <DEDUP_REMOVED lines=62> */
.L_x_1137:
[----:B------:R-:W-:Y:S05]  /*553e0*/  BSYNC.RECONVERGENT B1 ;  /* 0x0000000000017941 */ /* 0x000fea0003800200 */
.L_x_1136:
        /* <DEDUP_REMOVED lines=19> */
.L_x_1134:
[----:B------:R-:W-:Y:S01]  /*55520*/  FMUL R19, RZ, R11 ;  /* 0x0000000bff137220 */ /* 0x000fe20000400000 */
[----:B------:R-:W-:-:S07]  /*55530*/  IMAD.MOV.U32 R18, RZ, RZ, RZ ;  /* 0x000000ffff127224 */ /* 0x000fce00078e00ff */
.L_x_1133:
[----:B------:R-:W-:Y:S05]  /*55540*/  BSYNC.RECONVERGENT B0 ;  /* 0x0000000000007941 */ /* 0x000fea0003800200 */
.L_x_1132:
        /* <DEDUP_REMOVED lines=35> */
.L_x_1141:
        /* <DEDUP_REMOVED lines=62> */
.L_x_1143:
[----:B------:R-:W-:Y:S05]  /*55b60*/  BSYNC.RECONVERGENT B1 ;  /* 0x0000000000017941 */ /* 0x000fea0003800200 */
.L_x_1142:
        /* <DEDUP_REMOVED lines=19> */
.L_x_1140:
[----:B------:R-:W-:Y:S01]  /*55ca0*/  FMUL R12, RZ, R11 ;  /* 0x0000000bff0c7220 */ /* 0x000fe20000400000 */
[----:B------:R-:W-:-:S07]  /*55cb0*/  IMAD.MOV.U32 R0, RZ, RZ, RZ ;  /* 0x000000ffff007224 */ /* 0x000fce00078e00ff */
.L_x_1139:
[----:B------:R-:W-:Y:S05]  /*55cc0*/  BSYNC.RECONVERGENT B0 ;  /* 0x0000000000007941 */ /* 0x000fea0003800200 */
.L_x_1138:
        /* <DEDUP_REMOVED lines=25> */
.L_x_1147:
        /* <DEDUP_REMOVED lines=62> */
.L_x_1149:
[----:B------:R-:W-:Y:S05]  /*56240*/  BSYNC.RECONVERGENT B1 ;  /* 0x0000000000017941 */ /* 0x000fea0003800200 */
.L_x_1148:
        /* <DEDUP_REMOVED lines=19> */
.L_x_1146:
[----:B------:R-:W-:Y:S01]  /*56380*/  FMUL R19, RZ, R11 ;  /* 0x0000000bff137220 */ /* 0x000fe20000400000 */
[----:B------:R-:W-:-:S07]  /*56390*/  IMAD.MOV.U32 R18, RZ, RZ, RZ ;  /* 0x000000ffff127224 */ /* 0x000fce00078e00ff */
.L_x_1145:
[----:B------:R-:W-:Y:S05]  /*563a0*/  BSYNC.RECONVERGENT B0 ;  /* 0x0000000000007941 */ /* 0x000fea0003800200 */
.L_x_1144:
        /* <DEDUP_REMOVED lines=35> */
.L_x_1153:
        /* <DEDUP_REMOVED lines=62> */
.L_x_1155:
[----:B------:R-:W-:Y:S05]  /*569c0*/  BSYNC.RECONVERGENT B1 ;  /* 0x0000000000017941 */ /* 0x000fea0003800200 */
.L_x_1154:
        /* <DEDUP_REMOVED lines=19> */
.L_x_1152:
[----:B------:R-:W-:Y:S01]  /*56b00*/  FMUL R12, RZ, R11 ;  /* 0x0000000bff0c7220 */ /* 0x000fe20000400000 */
[----:B------:R-:W-:-:S07]  /*56b10*/  IMAD.MOV.U32 R0, RZ, RZ, RZ ;  /* 0x000000ffff007224 */ /* 0x000fce00078e00ff */
.L_x_1151:
[----:B------:R-:W-:Y:S05]  /*56b20*/  BSYNC.RECONVERGENT B0 ;  /* 0x0000000000007941 */ /* 0x000fea0003800200 */
.L_x_1150:
        /* <DEDUP_REMOVED lines=25> */
.L_x_1159:
        /* <DEDUP_REMOVED lines=62> */
.L_x_1161:
[----:B------:R-:W-:Y:S05]  /*570a0*/  BSYNC.RECONVERGENT B1 ;  /* 0x0000000000017941 */ /* 0x000fea0003800200 */
.L_x_1160:
        /* <DEDUP_REMOVED lines=19> */
.L_x_1158:
[----:B------:R-:W-:Y:S01]  /*571e0*/  FMUL R19, RZ, R11 ;  /* 0x0000000bff137220 */ /* 0x000fe20000400000 */
[----:B------:R-:W-:-:S07]  /*571f0*/  MOV R18, RZ ;  /* 0x000000ff00127202 */ /* 0x000fce0000000f00 */
.L_x_1157:
[----:B------:R-:W-:Y:S05]  /*57200*/  BSYNC.RECONVERGENT B0 ;  /* 0x0000000000007941 */ /* 0x000fea0003800200 */
.L_x_1156:
        /* <DEDUP_REMOVED lines=35> */
.L_x_1165:
        /* <DEDUP_REMOVED lines=62> */
.L_x_1167:
[----:B------:R-:W-:Y:S05]  /*57820*/  BSYNC.RECONVERGENT B1 ;  /* 0x0000000000017941 */ /* 0x000fea0003800200 */
.L_x_1166:
        /* <DEDUP_REMOVED lines=19> */
.L_x_1164:
[----:B------:R-:W-:Y:S01]  /*57960*/  FMUL R12, RZ, R11 ;  /* 0x0000000bff0c7220 */ /* 0x000fe20000400000 */
[----:B------:R-:W-:-:S07]  /*57970*/  IMAD.MOV.U32 R0, RZ, RZ, RZ ;  /* 0x000000ffff007224 */ /* 0x000fce00078e00ff */
.L_x_1163:
[----:B------:R-:W-:Y:S05]  /*57980*/  BSYNC.RECONVERGENT B0 ;  /* 0x0000000000007941 */ /* 0x000fea0003800200 */
.L_x_1162:
        /* <DEDUP_REMOVED lines=25> */
.L_x_1171:
        /* <DEDUP_REMOVED lines=62> */
.L_x_1173:
[----:B------:R-:W-:Y:S05]  /*57f00*/  BSYNC.RECONVERGENT B1 ;  /* 0x0000000000017941 */ /* 0x000fea0003800200 */
.L_x_1172:
        /* <DEDUP_REMOVED lines=19> */
.L_x_1170:
[----:B------:R-:W-:Y:S01]  /*58040*/  FMUL R19, RZ, R11 ;  /* 0x0000000bff137220 */ /* 0x000fe20000400000 */
[----:B------:R-:W-:-:S07]  /*58050*/  IMAD.MOV.U32 R18, RZ, RZ, RZ ;  /* 0x000000ffff127224 */ /* 0x000fce00078e00ff */
.L_x_1169:
[----:B------:R-:W-:Y:S05]  /*58060*/  BSYNC.RECONVERGENT B0 ;  /* 0x0000000000007941 */ /* 0x000fea0003800200 */
.L_x_1168:
        /* <DEDUP_REMOVED lines=35> */
.L_x_1177:
        /* <DEDUP_REMOVED lines=62> */
.L_x_1179:
[----:B------:R-:W-:Y:S05]  /*58680*/  BSYNC.RECONVERGENT B1 ;  /* 0x0000000000017941 */ /* 0x000fea0003800200 */
.L_x_1178:
        /* <DEDUP_REMOVED lines=19> */
.L_x_1176:
[----:B------:R-:W-:Y:S01]  /*587c0*/  FMUL R12, RZ, R11 ;  /* 0x0000000bff0c7220 */ /* 0x000fe20000400000 */
[----:B------:R-:W-:-:S07]  /*587d0*/  MOV R0, RZ ;  /* 0x000000ff00007202 */ /* 0x000fce0000000f00 */
.L_x_1175:
[----:B------:R-:W-:Y:S05]  /*587e0*/  BSYNC.RECONVERGENT B0 ;  /* 0x0000000000007941 */ /* 0x000fea0003800200 */
.L_x_1174:
        /* <DEDUP_REMOVED lines=25> */
.L_x_1183:
        /* <DEDUP_REMOVED lines=62> */
.L_x_1185:
[----:B------:R-:W-:Y:S05]  /*58d60*/  BSYNC.RECONVERGENT B1 ;  /* 0x0000000000017941 */ /* 0x000fea0003800200 */
.L_x_1184:
        /* <DEDUP_REMOVED lines=19> */
.L_x_1182:
[----:B------:R-:W-:Y:S01]  /*58ea0*/  FMUL R19, RZ, R11 ;  /* 0x0000000bff137220 */ /* 0x000fe20000400000 */
[----:B------:R-:W-:-:S07]  /*58eb0*/  IMAD.MOV.U32 R18, RZ, RZ, RZ ;  /* 0x000000ffff127224 */ /* 0x000fce00078e00ff */
.L_x_1181:
[----:B------:R-:W-:Y:S05]  /*58ec0*/  BSYNC.RECONVERGENT B0 ;  /* 0x0000000000007941 */ /* 0x000fea0003800200 */
.L_x_1180:
        /* <DEDUP_REMOVED lines=35> */
.L_x_1189:
        /* <DEDUP_REMOVED lines=62> */
.L_x_1191:
[----:B------:R-:W-:Y:S05]  /*594e0*/  BSYNC.RECONVERGENT B1 ;  /* 0x0000000000017941 */ /* 0x000fea0003800200 */
.L_x_1190:
        /* <DEDUP_REMOVED lines=19> */
.L_x_1188:
[----:B------:R-:W-:Y:S01]  /*59620*/  FMUL R12, RZ, R11 ;  /* 0x0000000bff0c7220 */ /* 0x000fe20000400000 */
[----:B------:R-:W-:-:S07]  /*59630*/  IMAD.MOV.U32 R0, RZ, RZ, RZ ;  /* 0x000000ffff007224 */ /* 0x000fce00078e00ff */
.L_x_1187:
[----:B------:R-:W-:Y:S05]  /*59640*/  BSYNC.RECONVERGENT B0 ;  /* 0x0000000000007941 */ /* 0x000fea0003800200 */
.L_x_1186:
        /* <DEDUP_REMOVED lines=25> */
.L_x_1195:
        /* <DEDUP_REMOVED lines=62> */
.L_x_1197:
[----:B------:R-:W-:Y:S05]  /*59bc0*/  BSYNC.RECONVERGENT B1 ;  /* 0x0000000000017941 */ /* 0x000fea0003800200 */
.L_x_1196:
        /* <DEDUP_REMOVED lines=19> */
.L_x_1194:
[----:B------:R-:W-:Y:S01]  /*59d00*/  FMUL R19, RZ, R11 ;  /* 0x0000000bff137220 */ /* 0x000fe20000400000 */
[----:B------:R-:W-:-:S07]  /*59d10*/  IMAD.MOV.U32 R18, RZ, RZ, RZ ;  /* 0x000000ffff127224 */ /* 0x000fce00078e00ff */
.L_x_1193:
[----:B------:R-:W-:Y:S05]  /*59d20*/  BSYNC.RECONVERGENT B0 ;  /* 0x0000000000007941 */ /* 0x000fea0003800200 */
.L_x_1192:
[----:B------:R-:W-:Y:S01]  /*59d30*/  FMUL R12, R19, R19 ;  /* 0x00000013130c7220 */ /* 0x000fe20000400000 */
[C---:B------:R-:W-:Y:S01]  /*59d40*/  LOP3.LUT R0, R18.reuse, 0x1, RZ, 0xc0, !PT ;  /* 0x0000000112007812 */ /* 0x040fe200078ec0ff */
[----:B------:R-:W-:Y:S01]  /*59d50*/  VIADD R18, R18, 0x1 ;  /* 0x0000000112127836 */ /* 0x000fe20000000000 */
[----:B------:R-:W-:Y:S01]  /*59d60*/  UIADD3 UR4, UPT, UPT, UR4, 0x64, URZ ;  /* 0x0000006404047890 */ /* 0x000fe2000fffe0ff */
[----:B------:R-:W-:Y:S01]  /*59d70*/  FFMA R3, R12, R3, -0.0013887860113754868507 ;  /* 0xbab607ed0c037423 */ /* 0x000fe20000000003 */
[----:B------:R-:W-:Y:S02]  /*59d80*/  ISETP.NE.U32.AND P0, PT, R0, 0x1, PT ;  /* 0x000000010000780c */ /* 0x000fe40003f05070 */
[----:B------:R-:W-:Y:S01]  /*59d90*/  LOP3.LUT P1, RZ, R18, 0x2, RZ, 0xc0, !PT ;  /* 0x0000000212ff7812 */ /* 0x000fe2000782c0ff */
[----:B------:R-:W-:Y:S01]  /*59da0*/  UISETP.NE.AND UP0, UPT, UR4, 0x989680, UPT ;  /* 0x009896800400788c */ /* 0x000fe2000bf05270 */
[----:B------:R-:W-:Y:S02]  /*59db0*/  FSEL R13, R4, 0.0083327032625675201416, P0 ;  /* 0x3c0885e4040d7808 */ /* 0x000fe40000000000 */
[----:B------:R-:W-:-:S02]  /*59dc0*/  FSEL R3, R3, -0.00019574658654164522886, P0 ;  /* 0xb94d415303037808 */ /* 0x000fc40000000000 */
[----:B------:R-:W-:Y:S02]  /*59dd0*/  FSEL R0, R19, 1, !P0 ;  /* 0x3f80000013007808 */ /* 0x000fe40004000000 */
[----:B------:R-:W-:Y:S01]  /*59de0*/  FSEL R4, -R5, -0.16666662693023681641, P0 ;  /* 0xbe2aaaa805047808 */ /* 0x000fe20000000100 */
[C---:B------:R-:W-:Y:S02]  /*59df0*/  FFMA R13, R12.reuse, R3, R13 ;  /* 0x000000030c0d7223 */ /* 0x040fe4000000000d */
[C---:B------:R-:W-:Y:S02]  /*59e00*/  FFMA R3, R12.reuse, R0, RZ ;  /* 0x000000000c037223 */ /* 0x040fe400000000ff */
[----:B------:R-:W-:-:S04]  /*59e10*/  FFMA R4, R12, R13, R4 ;  /* 0x0000000d0c047223 */ /* 0x000fc80000000004 */
[----:B------:R-:W-:-:S04]  /*59e20*/  FFMA R0, R3, R4, R0 ;  /* 0x0000000403007223 */ /* 0x000fc80000000000 */
[----:B------:R-:W-:-:S04]  /*59e30*/  @P1 FADD R0, RZ, -R0 ;  /* 0x80000000ff001221 */ /* 0x000fc80000000000 */
[----:B------:R-:W-:Y:S01]  /*59e40*/  FFMA R11, R20, R0, R11 ;  /* 0x00000000140b7223 */ /* 0x000fe2000000000b */
[----:B------:R-:W-:Y:S06]  /*59e50*/  BRA.U UP0, `(.L_x_1198) ;  /* 0xfffffa61007c7547 */ /* 0x000fec000b83ffff */
[----:B------:R-:W-:Y:S05]  /*59e60*/  EXIT ;  /* 0x000000000000794d */ /* 0x000fea0003800000 */
.L_x_1199:
[----:B------:R-:W-:-:S00]  /*59e70*/  BRA `(.L_x_1199) ;  /* 0xfffffffc00fc7947 */ /* 0x000fc0000383ffff */
[----:B------:R-:W-:-:S00]  /*59e80*/  NOP ;  /* 0x0000000000007918 */ /* 0x000fc00000000000 */
[----:B------:R-:W-:-:S00]  /*59e90*/  NOP ;  /* 0x0000000000007918 */ /* 0x000fc00000000000 */
[----:B------:R-:W-:-:S00]  /*59ea0*/  NOP ;  /* 0x0000000000007918 */ /* 0x000fc00000000000 */
[----:B------:R-:W-:-:S00]  /*59eb0*/  NOP ;  /* 0x0000000000007918 */ /* 0x000fc00000000000 */
[----:B------:R-:W-:-:S00]  /*59ec0*/  NOP ;  /* 0x0000000000007918 */ /* 0x000fc00000000000 */
[----:B------:R-:W-:-:S00]  /*59ed0*/  NOP ;  /* 0x0000000000007918 */ /* 0x000fc00000000000 */
[----:B------:R-:W-:-:S00]  /*59ee0*/  NOP ;  /* 0x0000000000007918 */ /* 0x000fc00000000000 */
[----:B------:R-:W-:-:S00]  /*59ef0*/  NOP ;  /* 0x0000000000007918 */ /* 0x000fc00000000000 */
.L_x_1200:


//--------------------- .nv.global.init           --------------------------
	.section	.nv.global.init,"aw",@progbits
	.align	4
.nv.global.init:
	.type		__cudart_i2opi_f,@object
	.size		__cudart_i2opi_f,(.L_0 - __cudart_i2opi_f)
__cudart_i2opi_f:
        /*0000*/ 	.byte	0x41, 0x90, 0x43, 0x3c, 0x99, 0x95, 0x62, 0xdb, 0xc0, 0xdd, 0x34, 0xf5, 0xd1, 0x57, 0x27, 0xfc
        /*0010*/ 	.byte	0x29, 0x15, 0x44, 0x4e, 0x6e, 0x83, 0xf9, 0xa2
.L_0:


//--------------------- .nv.shared.reserved.0     --------------------------
	.section	.nv.shared.reserved.0,"aw",@nobits
	.weak		__nv_reservedSMEM_offset_0_alias
	.size		__nv_reservedSMEM_offset_0_alias, 0, 64
	.other		__nv_reservedSMEM_offset_0_alias,@"STO_CUDA_RESERVED_SHARED STV_DEFAULT"
__nv_reservedSMEM_offset_0_alias:
	.zero		0
	.zero		64


//--------------------- .nv.constant0._Z12quick_kernelv --------------------------
	.section	.nv.constant0._Z12quick_kernelv,"a",@progbits
	.sectionflags	@""
	.align	4
.nv.constant0._Z12quick_kernelv:
	.zero		896


//--------------------- SYMBOLS --------------------------

	.type		.nv.reservedSmem.offset0,@object
	.size		.nv.reservedSmem.offset0,0x4
